	.target	sm_90a

	.elftype	@"ET_EXEC"


//--------------------- .note.nv.tkinfo           --------------------------
	.section	.note.nv.tkinfo,"",@"SHT_NOTE"
	.sectionflags	@"SHF_NOTE_NV_TKINFO"
	.tkinfo
        /*0018*/ 	.word	0x00000002
        /*0030*/ 	.string	""
        /*0030*/ 	.string	"ptxas"
        /*0030*/ 	.string	"Cuda compilation tools, release 13.0, V13.0.88"
        /*0030*/ 	.string	"Build cuda_13.0.r13.0/compiler.36424714_0"
        /*0030*/ 	.string	"-arch sm_90a -m 64 "



//--------------------- .note.nv.cuinfo           --------------------------
	.section	.note.nv.cuinfo,"",@"SHT_NOTE"
	.sectionflags	@"SHF_NOTE_NV_CUINFO"
        /*0018*/ 	.short	0x0002
        /*001a*/ 	.short	0x005a
        /*001c*/ 	.short	0x0082
	.zero		2


//--------------------- .nv.info                  --------------------------
	.section	.nv.info,"",@"SHT_CUDA_INFO"
	.align	4


	//----- nvinfo : EIATTR_REGCOUNT
	.align		4
        /*0000*/ 	.byte	0x04, 0x2f
        /*0002*/ 	.short	(.L_18 - .L_17)
	.align		4
.L_17:
        /*0004*/ 	.word	index@(_ZN7cutlass13device_kernelINS_4gemm6kernel13GemmUniversalIN4cute5tupleIJiiiiEEENS1_10collective13CollectiveMmaINS1_34MainloopSm90TmaGmmaWarpSpecializedILi4ENS5_IJNS4_1CILi2EEENSA_ILi1EEESC_EEENS1_35KernelTmaWarpSpecializedCooperativeEEENS5_IJNSA_ILi256EEENSA_ILi128EEENSA_ILi64EEEEEENS_10bfloat16_tENS5_IJlSC_lEEESK_SL_NS4_8TiledMMAINS4_8MMA_AtomIJNS4_4SM904GMMA28MMA_64x128x16_F32BF16BF16_SSILNSP_5MajorE0ELSR_0ELNSP_7ScaleInE1ELSS_1EEEEEENS4_6LayoutISD_NS5_IJSC_NSA_ILi0EEESW_EEEEENS5_IJNS4_10UnderscoreESZ_SZ_EEEEENS4_13SM90_TMA_LOADENS4_14ComposedLayoutINS4_7SwizzleILi3ELi4ELi3EEENS4_18smem_ptr_flag_bitsILi16EEENSV_INS5_IJNSA_ILi8EEESI_EEENS5_IJSI_SC_EEEEEEEvNS4_8identityENS4_23SM90_TMA_LOAD_MULTICASTES1C_vS1D_EENS_8epilogue10collective18CollectiveEpilogueINS1G_22Sm90TmaWarpSpecializedILi4ELi2ELi16ELb1ELb0EEEJSJ_NS5_IJSH_NSA_ILi32EEEEEESK_SL_SK_SL_NS1G_6fusion15FusionCallbacksIS1K_NS1N_13LinCombEltActINS1G_6thread7SigmoidESK_fSK_fLNS_15FloatRoundStyleE2EEESJ_S1M_JEEES12_NS13_INS14_ILi2ELi4ELi3EEES17_NSV_INS5_IJS18_S1L_EEENS5_IJS1L_SC_EEEEEEENS4_17SM75_U32x4_LDSM_NENS4_14SM90_TMA_STOREES1Z_NS4_17SM90_U32x4_STSM_NENS4_9Copy_AtomIJS22_NS_6half_tEEEEvEEEvvEEEEvNT_6ParamsE)
        /*0008*/ 	.word	0x000000a8


	//----- nvinfo : EIATTR_FRAME_SIZE
	.align		4
.L_18:
        /*000c*/ 	.byte	0x04, 0x11
        /*000e*/ 	.short	(.L_20 - .L_19)
	.align		4
.L_19:
        /*0010*/ 	.word	index@($__internal_0_$__cuda_sm20_rcp_rn_f32_slowpath)
        /*0014*/ 	.word	0x00000000


	//----- nvinfo : EIATTR_FRAME_SIZE
	.align		4
.L_20:
        /*0018*/ 	.byte	0x04, 0x11
        /*001a*/ 	.short	(.L_22 - .L_21)
	.align		4
.L_21:
        /*001c*/ 	.word	index@(_ZN7cutlass13device_kernelINS_4gemm6kernel13GemmUniversalIN4cute5tupleIJiiiiEEENS1_10collective13CollectiveMmaINS1_34MainloopSm90TmaGmmaWarpSpecializedILi4ENS5_IJNS4_1CILi2EEENSA_ILi1EEESC_EEENS1_35KernelTmaWarpSpecializedCooperativeEEENS5_IJNSA_ILi256EEENSA_ILi128EEENSA_ILi64EEEEEENS_10bfloat16_tENS5_IJlSC_lEEESK_SL_NS4_8TiledMMAINS4_8MMA_AtomIJNS4_4SM904GMMA28MMA_64x128x16_F32BF16BF16_SSILNSP_5MajorE0ELSR_0ELNSP_7ScaleInE1ELSS_1EEEEEENS4_6LayoutISD_NS5_IJSC_NSA_ILi0EEESW_EEEEENS5_IJNS4_10UnderscoreESZ_SZ_EEEEENS4_13SM90_TMA_LOADENS4_14ComposedLayoutINS4_7SwizzleILi3ELi4ELi3EEENS4_18smem_ptr_flag_bitsILi16EEENSV_INS5_IJNSA_ILi8EEESI_EEENS5_IJSI_SC_EEEEEEEvNS4_8identityENS4_23SM90_TMA_LOAD_MULTICASTES1C_vS1D_EENS_8epilogue10collective18CollectiveEpilogueINS1G_22Sm90TmaWarpSpecializedILi4ELi2ELi16ELb1ELb0EEEJSJ_NS5_IJSH_NSA_ILi32EEEEEESK_SL_SK_SL_NS1G_6fusion15FusionCallbacksIS1K_NS1N_13LinCombEltActINS1G_6thread7SigmoidESK_fSK_fLNS_15FloatRoundStyleE2EEESJ_S1M_JEEES12_NS13_INS14_ILi2ELi4ELi3EEES17_NSV_INS5_IJS18_S1L_EEENS5_IJS1L_SC_EEEEEEENS4_17SM75_U32x4_LDSM_NENS4_14SM90_TMA_STOREES1Z_NS4_17SM90_U32x4_STSM_NENS4_9Copy_AtomIJS22_NS_6half_tEEEEvEEEvvEEEEvNT_6ParamsE)
        /*0020*/ 	.word	0x00000000


	//----- nvinfo : EIATTR_MIN_STACK_SIZE
	.align		4
.L_22:
        /*0024*/ 	.byte	0x04, 0x12
        /*0026*/ 	.short	(.L_24 - .L_23)
	.align		4
.L_23:
        /*0028*/ 	.word	index@(_ZN7cutlass13device_kernelINS_4gemm6kernel13GemmUniversalIN4cute5tupleIJiiiiEEENS1_10collective13CollectiveMmaINS1_34MainloopSm90TmaGmmaWarpSpecializedILi4ENS5_IJNS4_1CILi2EEENSA_ILi1EEESC_EEENS1_35KernelTmaWarpSpecializedCooperativeEEENS5_IJNSA_ILi256EEENSA_ILi128EEENSA_ILi64EEEEEENS_10bfloat16_tENS5_IJlSC_lEEESK_SL_NS4_8TiledMMAINS4_8MMA_AtomIJNS4_4SM904GMMA28MMA_64x128x16_F32BF16BF16_SSILNSP_5MajorE0ELSR_0ELNSP_7ScaleInE1ELSS_1EEEEEENS4_6LayoutISD_NS5_IJSC_NSA_ILi0EEESW_EEEEENS5_IJNS4_10UnderscoreESZ_SZ_EEEEENS4_13SM90_TMA_LOADENS4_14ComposedLayoutINS4_7SwizzleILi3ELi4ELi3EEENS4_18smem_ptr_flag_bitsILi16EEENSV_INS5_IJNSA_ILi8EEESI_EEENS5_IJSI_SC_EEEEEEEvNS4_8identityENS4_23SM90_TMA_LOAD_MULTICASTES1C_vS1D_EENS_8epilogue10collective18CollectiveEpilogueINS1G_22Sm90TmaWarpSpecializedILi4ELi2ELi16ELb1ELb0EEEJSJ_NS5_IJSH_NSA_ILi32EEEEEESK_SL_SK_SL_NS1G_6fusion15FusionCallbacksIS1K_NS1N_13LinCombEltActINS1G_6thread7SigmoidESK_fSK_fLNS_15FloatRoundStyleE2EEESJ_S1M_JEEES12_NS13_INS14_ILi2ELi4ELi3EEES17_NSV_INS5_IJS18_S1L_EEENS5_IJS1L_SC_EEEEEEENS4_17SM75_U32x4_LDSM_NENS4_14SM90_TMA_STOREES1Z_NS4_17SM90_U32x4_STSM_NENS4_9Copy_AtomIJS22_NS_6half_tEEEEvEEEvvEEEEvNT_6ParamsE)
        /*002c*/ 	.word	0x00000000
.L_24:


//--------------------- .nv.compat                --------------------------
	.section	.nv.compat,"",@"SHT_CUDA_COMPAT_INFO"
	.align	4
        /*0000*/ 	.byte	0x02, 0x09, 0x01, 0x00, 0x02, 0x02, 0x04, 0x00, 0x02, 0x05, 0x05, 0x00, 0x03, 0x07, 0x01, 0x01
        /*0010*/ 	.byte	0x02, 0x03, 0x01, 0x00, 0x02, 0x06, 0x01, 0x00, 0x04, 0x0b, 0x08, 0x00, 0x00, 0x00, 0x00, 0x00
        /*0020*/ 	.byte	0x00, 0x00, 0x00, 0x00


//--------------------- .nv.info._ZN7cutlass13device_kernelINS_4gemm6kernel13GemmUniversalIN4cute5tupleIJiiiiEEENS1_10collective13CollectiveMmaINS1_34MainloopSm90TmaGmmaWarpSpecializedILi4ENS5_IJNS4_1CILi2EEENSA_ILi1EEESC_EEENS1_35KernelTmaWarpSpecializedCooperativeEEENS5_IJNSA_ILi256EEENSA_ILi128EEENSA_ILi64EEEEEENS_10bfloat16_tENS5_IJlSC_lEEESK_SL_NS4_8TiledMMAINS4_8MMA_AtomIJNS4_4SM904GMMA28MMA_64x128x16_F32BF16BF16_SSILNSP_5MajorE0ELSR_0ELNSP_7ScaleInE1ELSS_1EEEEEENS4_6LayoutISD_NS5_IJSC_NSA_ILi0EEESW_EEEEENS5_IJNS4_10UnderscoreESZ_SZ_EEEEENS4_13SM90_TMA_LOADENS4_14ComposedLayoutINS4_7SwizzleILi3ELi4ELi3EEENS4_18smem_ptr_flag_bitsILi16EEENSV_INS5_IJNSA_ILi8EEESI_EEENS5_IJSI_SC_EEEEEEEvNS4_8identityENS4_23SM90_TMA_LOAD_MULTICASTES1C_vS1D_EENS_8epilogue10collective18CollectiveEpilogueINS1G_22Sm90TmaWarpSpecializedILi4ELi2ELi16ELb1ELb0EEEJSJ_NS5_IJSH_NSA_ILi32EEEEEESK_SL_SK_SL_NS1G_6fusion15FusionCallbacksIS1K_NS1N_13LinCombEltActINS1G_6thread7SigmoidESK_fSK_fLNS_15FloatRoundStyleE2EEESJ_S1M_JEEES12_NS13_INS14_ILi2ELi4ELi3EEES17_NSV_INS5_IJS18_S1L_EEENS5_IJS1L_SC_EEEEEEENS4_17SM75_U32x4_LDSM_NENS4_14SM90_TMA_STOREES1Z_NS4_17SM90_U32x4_STSM_NENS4_9Copy_AtomIJS22_NS_6half_tEEEEvEEEvvEEEEvNT_6ParamsE --------------------------
	.section	.nv.info._ZN7cutlass13device_kernelINS_4gemm6kernel13GemmUniversalIN4cute5tupleIJiiiiEEENS1_10collective13CollectiveMmaINS1_34MainloopSm90TmaGmmaWarpSpecializedILi4ENS5_IJNS4_1CILi2EEENSA_ILi1EEESC_EEENS1_35KernelTmaWarpSpecializedCooperativeEEENS5_IJNSA_ILi256EEENSA_ILi128EEENSA_ILi64EEEEEENS_10bfloat16_tENS5_IJlSC_lEEESK_SL_NS4_8TiledMMAINS4_8MMA_AtomIJNS4_4SM904GMMA28MMA_64x128x16_F32BF16BF16_SSILNSP_5MajorE0ELSR_0ELNSP_7ScaleInE1ELSS_1EEEEEENS4_6LayoutISD_NS5_IJSC_NSA_ILi0EEESW_EEEEENS5_IJNS4_10UnderscoreESZ_SZ_EEEEENS4_13SM90_TMA_LOADENS4_14ComposedLayoutINS4_7SwizzleILi3ELi4ELi3EEENS4_18smem_ptr_flag_bitsILi16EEENSV_INS5_IJNSA_ILi8EEESI_EEENS5_IJSI_SC_EEEEEEEvNS4_8identityENS4_23SM90_TMA_LOAD_MULTICASTES1C_vS1D_EENS_8epilogue10collective18CollectiveEpilogueINS1G_22Sm90TmaWarpSpecializedILi4ELi2ELi16ELb1ELb0EEEJSJ_NS5_IJSH_NSA_ILi32EEEEEESK_SL_SK_SL_NS1G_6fusion15FusionCallbacksIS1K_NS1N_13LinCombEltActINS1G_6thread7SigmoidESK_fSK_fLNS_15FloatRoundStyleE2EEESJ_S1M_JEEES12_NS13_INS14_ILi2ELi4ELi3EEES17_NSV_INS5_IJS18_S1L_EEENS5_IJS1L_SC_EEEEEEENS4_17SM75_U32x4_LDSM_NENS4_14SM90_TMA_STOREES1Z_NS4_17SM90_U32x4_STSM_NENS4_9Copy_AtomIJS22_NS_6half_tEEEEvEEEvvEEEEvNT_6ParamsE,"",@"SHT_CUDA_INFO"
	.sectionflags	@""
	.align	4


	//----- nvinfo : EIATTR_CUDA_API_VERSION
	.align		4
        /*0000*/ 	.byte	0x04, 0x37
        /*0002*/ 	.short	(.L_26 - .L_25)
.L_25:
        /*0004*/ 	.word	0x00000082


	//----- nvinfo : EIATTR_KPARAM_INFO
	.align		4
.L_26:
        /*0008*/ 	.byte	0x04, 0x17
        /*000a*/ 	.short	(.L_28 - .L_27)
.L_27:
        /*000c*/ 	.word	0x00000000
        /*0010*/ 	.short	0x0000
        /*0012*/ 	.short	0x0070
        /*0014*/ 	.byte	0x00, 0xf0, 0x01, 0x1c


	//----- nvinfo : EIATTR_SPARSE_MMA_MASK
	.align		4
.L_28:
        /*0018*/ 	.byte	0x03, 0x50
        /*001a*/ 	.short	0x0000


	//----- nvinfo : EIATTR_MAXREG_COUNT
	.align		4
        /*001c*/ 	.byte	0x03, 0x1b
        /*001e*/ 	.short	0x00a8


	//----- nvinfo : EIATTR_NUM_BARRIERS
	.align		4
        /*0020*/ 	.byte	0x02, 0x4c
        /*0022*/ 	.byte	0x02
	.zero		1


	//----- nvinfo : EIATTR_EXTERNS
	.align		4
        /*0024*/ 	.byte	0x04, 0x0f
        /*0026*/ 	.short	(.L_30 - .L_29)


	//   ....[0]....
	.align		4
.L_29:
        /*0028*/ 	.word	index@(__assertfail)


	//----- nvinfo : EIATTR_MERCURY_ISA_VERSION
	.align		4
.L_30:
        /*002c*/ 	.byte	0x03, 0x5f
        /*002e*/ 	.short	0x0101


	//----- nvinfo : EIATTR_INT_WARP_WIDE_INSTR_OFFSETS
	.align		4
        /*0030*/ 	.byte	0x04, 0x31
        /*0032*/ 	.short	(.L_32 - .L_31)


	//   ....[0]....
.L_31:
        /*0034*/ 	.word	0x000009d0


	//   ....[1]....
        /*0038*/ 	.word	0x00000a90


	//   ....[2]....
        /*003c*/ 	.word	0x00000b30


	//   ....[3]....
        /*0040*/ 	.word	0x000023c0


	//----- nvinfo : EIATTR_COOP_GROUP_MASK_REGIDS
	.align		4
.L_32:
        /*0044*/ 	.byte	0x04, 0x29
        /*0046*/ 	.short	(.L_34 - .L_33)


	//   ....[0]....
.L_33:
        /*0048*/ 	.word	0xffffffff


	//   ....[1]....
        /*004c*/ 	.word	0xffffffff


	//   ....[2]....
        /*0050*/ 	.word	0xffffffff


	//   ....[3]....
        /*0054*/ 	.word	0xffffffff


	//   ....[4]....
        /*0058*/ 	.word	0xffffffff


	//   ....[5]....
        /*005c*/ 	.word	0xffffffff


	//   ....[6]....
        /*0060*/ 	.word	0xffffffff


	//----- nvinfo : EIATTR_COOP_GROUP_INSTR_OFFSETS
	.align		4
.L_34:
        /*0064*/ 	.byte	0x04, 0x28
        /*0066*/ 	.short	(.L_36 - .L_35)


	//   ....[0]....
.L_35:
        /*0068*/ 	.word	0x00000070


	//   ....[1]....
        /*006c*/ 	.word	0x00000080


	//   ....[2]....
        /*0070*/ 	.word	0x00000440


	//   ....[3]....
        /*0074*/ 	.word	0x000005d0


	//   ....[4]....
        /*0078*/ 	.word	0x000007f0


	//   ....[5]....
        /*007c*/ 	.word	0x00000c80


	//   ....[6]....
        /*0080*/ 	.word	0x00001740


	//----- nvinfo : EIATTR_REG_RECONFIG
	.align		4
.L_36:
        /*0084*/ 	.byte	0x01, 0x54
	.zero		2


	//----- nvinfo : EIATTR_SYSCALL_OFFSETS
	.align		4
        /*0088*/ 	.byte	0x04, 0x46
        /*008a*/ 	.short	(.L_38 - .L_37)


	//   ....[0]....
.L_37:
        /*008c*/ 	.word	0x00001900


	//   ....[1]....
        /*0090*/ 	.word	0x000025f0


	//   ....[2]....
        /*0094*/ 	.word	0x000026e0


	//----- nvinfo : EIATTR_MBARRIER_INSTR_OFFSETS
	.align		4
.L_38:
        /*0098*/ 	.byte	0x04, 0x39
        /*009a*/ 	.short	(.L_40 - .L_39)


	//   ....[0]....
.L_39:
        /*009c*/ 	.word	0x00000540
        /*00a0*/ 	.word	0x000000ff
        /*00a4*/ 	.word	0x00000000
        /*00a8*/ 	.short	0x0100
        /*00aa*/ 	.byte	0x08
	.zero		1


	//   ....[1]....
        /*00ac*/ 	.word	0x00000550
        /*00b0*/ 	.word	0x000000ff
        /*00b4*/ 	.word	0x00000020
        /*00b8*/ 	.short	0x0100
        /*00ba*/ 	.byte	0x08
	.zero		1


	//   ....[2]....
        /*00bc*/ 	.word	0x00000560
        /*00c0*/ 	.word	0x000000ff
        /*00c4*/ 	.word	0x00000008
        /*00c8*/ 	.short	0x0100
        /*00ca*/ 	.byte	0x08
	.zero		1


	//   ....[3]....
        /*00cc*/ 	.word	0x00000570
        /*00d0*/ 	.word	0x000000ff
        /*00d4*/ 	.word	0x00000028
        /*00d8*/ 	.short	0x0100
        /*00da*/ 	.byte	0x08
	.zero		1


	//   ....[4]....
        /*00dc*/ 	.word	0x00000580
        /*00e0*/ 	.word	0x000000ff
        /*00e4*/ 	.word	0x00000010
        /*00e8*/ 	.short	0x0100
        /*00ea*/ 	.byte	0x08
	.zero		1


	//   ....[5]....
        /*00ec*/ 	.word	0x00000590
        /*00f0*/ 	.word	0x000000ff
        /*00f4*/ 	.word	0x00000030
        /*00f8*/ 	.short	0x0100
        /*00fa*/ 	.byte	0x08
	.zero		1


	//   ....[6]....
        /*00fc*/ 	.word	0x000005a0
        /*0100*/ 	.word	0x000000ff
        /*0104*/ 	.word	0x00000018
        /*0108*/ 	.short	0x0100
        /*010a*/ 	.byte	0x08
	.zero		1


	//   ....[7]....
        /*010c*/ 	.word	0x000005b0
        /*0110*/ 	.word	0x000000ff
        /*0114*/ 	.word	0x00000038
        /*0118*/ 	.short	0x0100
        /*011a*/ 	.byte	0x08
	.zero		1


	//   ....[8]....
        /*011c*/ 	.word	0x00000710
        /*0120*/ 	.word	0x000000ff
        /*0124*/ 	.word	0x00000040
        /*0128*/ 	.short	0x0100
        /*012a*/ 	.byte	0x08
	.zero		1


	//   ....[9]....
        /*012c*/ 	.word	0x00000720
        /*0130*/ 	.word	0x000000ff
        /*0134*/ 	.word	0x00000060
        /*0138*/ 	.short	0x0100
        /*013a*/ 	.byte	0x08
	.zero		1


	//   ....[10]....
        /*013c*/ 	.word	0x00000730
        /*0140*/ 	.word	0x000000ff
        /*0144*/ 	.word	0x00000048
        /*0148*/ 	.short	0x0100
        /*014a*/ 	.byte	0x08
	.zero		1


	//   ....[11]....
        /*014c*/ 	.word	0x00000740
        /*0150*/ 	.word	0x000000ff
        /*0154*/ 	.word	0x00000068
        /*0158*/ 	.short	0x0100
        /*015a*/ 	.byte	0x08
	.zero		1


	//   ....[12]....
        /*015c*/ 	.word	0x00000750
        /*0160*/ 	.word	0x000000ff
        /*0164*/ 	.word	0x00000050
        /*0168*/ 	.short	0x0100
        /*016a*/ 	.byte	0x08
	.zero		1


	//   ....[13]....
        /*016c*/ 	.word	0x00000760
        /*0170*/ 	.word	0x000000ff
        /*0174*/ 	.word	0x00000070
        /*0178*/ 	.short	0x0100
        /*017a*/ 	.byte	0x08
	.zero		1


	//   ....[14]....
        /*017c*/ 	.word	0x00000770
        /*0180*/ 	.word	0x000000ff
        /*0184*/ 	.word	0x00000058
        /*0188*/ 	.short	0x0100
        /*018a*/ 	.byte	0x08
	.zero		1


	//   ....[15]....
        /*018c*/ 	.word	0x00000780
        /*0190*/ 	.word	0x000000ff
        /*0194*/ 	.word	0x00000078
        /*0198*/ 	.short	0x0100
        /*019a*/ 	.byte	0x08
	.zero		1


	//   ....[16]....
        /*019c*/ 	.word	0x00000ba0
        /*01a0*/ 	.word	0x000000ff
        /*01a4*/ 	.word	0x00000080
        /*01a8*/ 	.short	0x0100
        /*01aa*/ 	.byte	0x06
	.zero		1


	//   ....[17]....
        /*01ac*/ 	.word	0x00000c30
        /*01b0*/ 	.word	0x000000ff
        /*01b4*/ 	.word	0x00000088
        /*01b8*/ 	.short	0x0100
        /*01ba*/ 	.byte	0x06
	.zero		1


	//   ....[18]....
        /*01bc*/ 	.word	0x00001980
        /*01c0*/ 	.word	0x00000003
        /*01c4*/ 	.word	0x00000000
        /*01c8*/ 	.short	0x010a
        /*01ca*/ 	.byte	0x3f
	.zero		1


	//   ....[19]....
        /*01cc*/ 	.word	0x000019c0
        /*01d0*/ 	.word	0x00000003
        /*01d4*/ 	.word	0x00000000
        /*01d8*/ 	.short	0x010a
        /*01da*/ 	.byte	0x3f
	.zero		1


	//   ....[20]....
        /*01dc*/ 	.word	0x00001e70
        /*01e0*/ 	.word	0x000000ff
        /*01e4*/ 	.word	0x00000000
        /*01e8*/ 	.short	0x010a
        /*01ea*/ 	.byte	0x07
	.zero		1


	//   ....[21]....
        /*01ec*/ 	.word	0x00001eb0
        /*01f0*/ 	.word	0x000000ff
        /*01f4*/ 	.word	0x00000000
        /*01f8*/ 	.short	0x010a
        /*01fa*/ 	.byte	0x07
	.zero		1


	//   ....[22]....
        /*01fc*/ 	.word	0x00002250
        /*0200*/ 	.word	0x00000004
        /*0204*/ 	.word	0x00000000
        /*0208*/ 	.short	0x0101
        /*020a*/ 	.byte	0x3f
	.zero		1


	//   ....[23]....
        /*020c*/ 	.word	0x00002440
        /*0210*/ 	.word	0x00000000
        /*0214*/ 	.word	0x00000000
        /*0218*/ 	.short	0x0101
        /*021a*/ 	.byte	0x3f
	.zero		1


	//   ....[24]....
        /*021c*/ 	.word	0x00002b80
        /*0220*/ 	.word	0x000000ff
        /*0224*/ 	.word	0x00000040
        /*0228*/ 	.short	0x010a
        /*022a*/ 	.byte	0x34
	.zero		1


	//   ....[25]....
        /*022c*/ 	.word	0x00004a90
        /*0230*/ 	.word	0x000000ff
        /*0234*/ 	.word	0x00000000
        /*0238*/ 	.short	0x0101
        /*023a*/ 	.byte	0x04
	.zero		1


	//   ....[26]....
        /*023c*/ 	.word	0x00004b60
        /*0240*/ 	.word	0x00000000
        /*0244*/ 	.word	0x00000040
        /*0248*/ 	.short	0x010a
        /*024a*/ 	.byte	0x3f
	.zero		1


	//   ....[27]....
        /*024c*/ 	.word	0x000068a0
        /*0250*/ 	.word	0x000000ff
        /*0254*/ 	.word	0x00000000
        /*0258*/ 	.short	0x0101
        /*025a*/ 	.byte	0x04
	.zero		1


	//   ....[28]....
        /*025c*/ 	.word	0x00006990
        /*0260*/ 	.word	0x00000000
        /*0264*/ 	.word	0x00000040
        /*0268*/ 	.short	0x010a
        /*026a*/ 	.byte	0x3f
	.zero		1


	//   ....[29]....
        /*026c*/ 	.word	0x000086f0
        /*0270*/ 	.word	0x000000ff
        /*0274*/ 	.word	0x00000000
        /*0278*/ 	.short	0x0101
        /*027a*/ 	.byte	0x04
	.zero		1


	//   ....[30]....
        /*027c*/ 	.word	0x000087d0
        /*0280*/ 	.word	0x00000003
        /*0284*/ 	.word	0x00000040
        /*0288*/ 	.short	0x010a
        /*028a*/ 	.byte	0x3f
	.zero		1


	//   ....[31]....
        /*028c*/ 	.word	0x0000a540
        /*0290*/ 	.word	0x000000ff
        /*0294*/ 	.word	0x00000000
        /*0298*/ 	.short	0x0101
        /*029a*/ 	.byte	0x04
	.zero		1


	//   ....[32]....
        /*029c*/ 	.word	0x0000a620
        /*02a0*/ 	.word	0x00000000
        /*02a4*/ 	.word	0x00000040
        /*02a8*/ 	.short	0x010a
        /*02aa*/ 	.byte	0x3f
	.zero		1


	//   ....[33]....
        /*02ac*/ 	.word	0x0000c360
        /*02b0*/ 	.word	0x000000ff
        /*02b4*/ 	.word	0x00000000
        /*02b8*/ 	.short	0x0101
        /*02ba*/ 	.byte	0x04
	.zero		1


	//   ....[34]....
        /*02bc*/ 	.word	0x0000c440
        /*02c0*/ 	.word	0x00000000
        /*02c4*/ 	.word	0x00000040
        /*02c8*/ 	.short	0x010a
        /*02ca*/ 	.byte	0x3f
	.zero		1


	//   ....[35]....
        /*02cc*/ 	.word	0x0000e180
        /*02d0*/ 	.word	0x000000ff
        /*02d4*/ 	.word	0x00000000
        /*02d8*/ 	.short	0x0101
        /*02da*/ 	.byte	0x04
	.zero		1


	//   ....[36]....
        /*02dc*/ 	.word	0x0000e260
        /*02e0*/ 	.word	0x00000000
        /*02e4*/ 	.word	0x00000040
        /*02e8*/ 	.short	0x010a
        /*02ea*/ 	.byte	0x3f
	.zero		1


	//   ....[37]....
        /*02ec*/ 	.word	0x0000ffa0
        /*02f0*/ 	.word	0x000000ff
        /*02f4*/ 	.word	0x00000000
        /*02f8*/ 	.short	0x0101
        /*02fa*/ 	.byte	0x04
	.zero		1


	//   ....[38]....
        /*02fc*/ 	.word	0x00010070
        /*0300*/ 	.word	0x00000000
        /*0304*/ 	.word	0x00000040
        /*0308*/ 	.short	0x010a
        /*030a*/ 	.byte	0x3f
	.zero		1


	//   ....[39]....
        /*030c*/ 	.word	0x00011d70
        /*0310*/ 	.word	0x000000ff
        /*0314*/ 	.word	0x00000000
        /*0318*/ 	.short	0x0101
        /*031a*/ 	.byte	0x04
	.zero		1


	//   ....[40]....
        /*031c*/ 	.word	0x00012760
        /*0320*/ 	.word	0x000000ff
        /*0324*/ 	.word	0x00000000
        /*0328*/ 	.short	0x0101
        /*032a*/ 	.byte	0x04
	.zero		1


	//   ....[41]....
        /*032c*/ 	.word	0x00012d80
        /*0330*/ 	.word	0x000000ff
        /*0334*/ 	.word	0x00000088
        /*0338*/ 	.short	0x010a
        /*033a*/ 	.byte	0x04
	.zero		1


	//   ....[42]....
        /*033c*/ 	.word	0x00013180
        /*0340*/ 	.word	0x000000ff
        /*0344*/ 	.word	0x00000060
        /*0348*/ 	.short	0x010a
        /*034a*/ 	.byte	0x0d
	.zero		1


	//   ....[43]....
        /*034c*/ 	.word	0x00013270
        /*0350*/ 	.word	0x000000ff
        /*0354*/ 	.word	0x00000040
        /*0358*/ 	.short	0x010b
        /*035a*/ 	.byte	0x0d
	.zero		1


	//   ....[44]....
        /*035c*/ 	.word	0x000132d0
        /*0360*/ 	.word	0x000000ff
        /*0364*/ 	.word	0x00000000
        /*0368*/ 	.short	0x0101
        /*036a*/ 	.byte	0x10
	.zero		1


	//   ....[45]....
        /*036c*/ 	.word	0x00013300
        /*0370*/ 	.word	0x000000ff
        /*0374*/ 	.word	0x00000068
        /*0378*/ 	.short	0x010a
        /*037a*/ 	.byte	0x0d
	.zero		1


	//   ....[46]....
        /*037c*/ 	.word	0x00013410
        /*0380*/ 	.word	0x000000ff
        /*0384*/ 	.word	0x00000048
        /*0388*/ 	.short	0x010b
        /*038a*/ 	.byte	0x0d
	.zero		1


	//   ....[47]....
        /*038c*/ 	.word	0x00013480
        /*0390*/ 	.word	0x000000ff
        /*0394*/ 	.word	0x00000000
        /*0398*/ 	.short	0x0101
        /*039a*/ 	.byte	0x14
	.zero		1


	//   ....[48]....
        /*039c*/ 	.word	0x000134b0
        /*03a0*/ 	.word	0x000000ff
        /*03a4*/ 	.word	0x00000070
        /*03a8*/ 	.short	0x010a
        /*03aa*/ 	.byte	0x0d
	.zero		1


	//   ....[49]....
        /*03ac*/ 	.word	0x000135b0
        /*03b0*/ 	.word	0x000000ff
        /*03b4*/ 	.word	0x00000050
        /*03b8*/ 	.short	0x010b
        /*03ba*/ 	.byte	0x0d
	.zero		1


	//   ....[50]....
        /*03bc*/ 	.word	0x00013610
        /*03c0*/ 	.word	0x000000ff
        /*03c4*/ 	.word	0x00000000
        /*03c8*/ 	.short	0x0101
        /*03ca*/ 	.byte	0x15
	.zero		1


	//   ....[51]....
        /*03cc*/ 	.word	0x00013640
        /*03d0*/ 	.word	0x000000ff
        /*03d4*/ 	.word	0x00000078
        /*03d8*/ 	.short	0x010a
        /*03da*/ 	.byte	0x0d
	.zero		1


	//   ....[52]....
        /*03dc*/ 	.word	0x00013740
        /*03e0*/ 	.word	0x000000ff
        /*03e4*/ 	.word	0x00000058
        /*03e8*/ 	.short	0x010b
        /*03ea*/ 	.byte	0x0d
	.zero		1


	//   ....[53]....
        /*03ec*/ 	.word	0x000137b0
        /*03f0*/ 	.word	0x000000ff
        /*03f4*/ 	.word	0x00000000
        /*03f8*/ 	.short	0x0101
        /*03fa*/ 	.byte	0x1d
	.zero		1


	//   ....[54]....
        /*03fc*/ 	.word	0x000137f0
        /*0400*/ 	.word	0x000000ff
        /*0404*/ 	.word	0x00000060
        /*0408*/ 	.short	0x010a
        /*040a*/ 	.byte	0x0d
	.zero		1


	//   ....[55]....
        /*040c*/ 	.word	0x000138e0
        /*0410*/ 	.word	0x000000ff
        /*0414*/ 	.word	0x00000040
        /*0418*/ 	.short	0x010b
        /*041a*/ 	.byte	0x0d
	.zero		1


	//   ....[56]....
        /*041c*/ 	.word	0x00013920
        /*0420*/ 	.word	0x000000ff
        /*0424*/ 	.word	0x00000000
        /*0428*/ 	.short	0x0101
        /*042a*/ 	.byte	0x10
	.zero		1


	//   ....[57]....
        /*042c*/ 	.word	0x00013950
        /*0430*/ 	.word	0x000000ff
        /*0434*/ 	.word	0x00000068
        /*0438*/ 	.short	0x010a
        /*043a*/ 	.byte	0x0d
	.zero		1


	//   ....[58]....
        /*043c*/ 	.word	0x00013a50
        /*0440*/ 	.word	0x000000ff
        /*0444*/ 	.word	0x00000048
        /*0448*/ 	.short	0x010b
        /*044a*/ 	.byte	0x0d
	.zero		1


	//   ....[59]....
        /*044c*/ 	.word	0x00013a90
        /*0450*/ 	.word	0x000000ff
        /*0454*/ 	.word	0x00000000
        /*0458*/ 	.short	0x0101
        /*045a*/ 	.byte	0x14
	.zero		1


	//   ....[60]....
        /*045c*/ 	.word	0x00013ad0
        /*0460*/ 	.word	0x000000ff
        /*0464*/ 	.word	0x00000070
        /*0468*/ 	.short	0x010a
        /*046a*/ 	.byte	0x0d
	.zero		1


	//   ....[61]....
        /*046c*/ 	.word	0x00013bb0
        /*0470*/ 	.word	0x000000ff
        /*0474*/ 	.word	0x00000050
        /*0478*/ 	.short	0x010b
        /*047a*/ 	.byte	0x0d
	.zero		1


	//   ....[62]....
        /*047c*/ 	.word	0x00013bf0
        /*0480*/ 	.word	0x000000ff
        /*0484*/ 	.word	0x00000000
        /*0488*/ 	.short	0x0101
        /*048a*/ 	.byte	0x15
	.zero		1


	//   ....[63]....
        /*048c*/ 	.word	0x00013c20
        /*0490*/ 	.word	0x000000ff
        /*0494*/ 	.word	0x00000078
        /*0498*/ 	.short	0x010a
        /*049a*/ 	.byte	0x0d
	.zero		1


	//   ....[64]....
        /*049c*/ 	.word	0x00013d20
        /*04a0*/ 	.word	0x000000ff
        /*04a4*/ 	.word	0x00000058
        /*04a8*/ 	.short	0x010b
        /*04aa*/ 	.byte	0x0d
	.zero		1


	//   ....[65]....
        /*04ac*/ 	.word	0x00013d70
        /*04b0*/ 	.word	0x000000ff
        /*04b4*/ 	.word	0x00000000
        /*04b8*/ 	.short	0x0101
        /*04ba*/ 	.byte	0x1d
	.zero		1


	//   ....[66]....
        /*04bc*/ 	.word	0x00014430
        /*04c0*/ 	.word	0x00000000
        /*04c4*/ 	.word	0x00000060
        /*04c8*/ 	.short	0x010a
        /*04ca*/ 	.byte	0x3f
	.zero		1


	//   ....[67]....
        /*04cc*/ 	.word	0x00014470
        /*04d0*/ 	.word	0x00000000
        /*04d4*/ 	.word	0x00000068
        /*04d8*/ 	.short	0x010a
        /*04da*/ 	.byte	0x3f
	.zero		1


	//   ....[68]....
        /*04dc*/ 	.word	0x000144b0
        /*04e0*/ 	.word	0x00000000
        /*04e4*/ 	.word	0x00000070
        /*04e8*/ 	.short	0x010a
        /*04ea*/ 	.byte	0x3f
	.zero		1


	//   ....[69]....
        /*04ec*/ 	.word	0x00014510
        /*04f0*/ 	.word	0x00000000
        /*04f4*/ 	.word	0x00000078
        /*04f8*/ 	.short	0x010a
        /*04fa*/ 	.byte	0x3f
	.zero		1


	//   ....[70]....
        /*04fc*/ 	.word	0x00014860
        /*0500*/ 	.word	0x0000000f
        /*0504*/ 	.word	0x00000020
        /*0508*/ 	.short	0x010a
        /*050a*/ 	.byte	0x3f
	.zero		1


	//   ....[71]....
        /*050c*/ 	.word	0x00014c10
        /*0510*/ 	.word	0x00000004
        /*0514*/ 	.word	0x00000088
        /*0518*/ 	.short	0x0101
        /*051a*/ 	.byte	0x3f
	.zero		1


	//   ....[72]....
        /*051c*/ 	.word	0x00015340
        /*0520*/ 	.word	0x00000005
        /*0524*/ 	.word	0x00000000
        /*0528*/ 	.short	0x010a
        /*052a*/ 	.byte	0x3f
	.zero		1


	//   ....[73]....
        /*052c*/ 	.word	0x000153c0
        /*0530*/ 	.word	0x00000007
        /*0534*/ 	.word	0x00000000
        /*0538*/ 	.short	0x010a
        /*053a*/ 	.byte	0x3f
	.zero		1


	//   ....[74]....
        /*053c*/ 	.word	0x00015450
        /*0540*/ 	.word	0x00000006
        /*0544*/ 	.word	0x00000000
        /*0548*/ 	.short	0x010a
        /*054a*/ 	.byte	0x3f
	.zero		1


	//   ....[75]....
        /*054c*/ 	.word	0x000154e0
        /*0550*/ 	.word	0x00000003
        /*0554*/ 	.word	0x00000000
        /*0558*/ 	.short	0x010a
        /*055a*/ 	.byte	0x3f
	.zero		1


	//   ....[76]....
        /*055c*/ 	.word	0x00015540
        /*0560*/ 	.word	0x00000003
        /*0564*/ 	.word	0x00000000
        /*0568*/ 	.short	0x010a
        /*056a*/ 	.byte	0x3f
	.zero		1


	//   ....[77]....
        /*056c*/ 	.word	0x000155a0
        /*0570*/ 	.word	0x00000005
        /*0574*/ 	.word	0x00000000
        /*0578*/ 	.short	0x010a
        /*057a*/ 	.byte	0x3f
	.zero		1


	//   ....[78]....
        /*057c*/ 	.word	0x00015600
        /*0580*/ 	.word	0x00000003
        /*0584*/ 	.word	0x00000040
        /*0588*/ 	.short	0x010a
        /*058a*/ 	.byte	0x3f
	.zero		1


	//   ....[79]....
        /*058c*/ 	.word	0x00015650
        /*0590*/ 	.word	0x00000000
        /*0594*/ 	.word	0x00000040
        /*0598*/ 	.short	0x010a
        /*059a*/ 	.byte	0x3f
	.zero		1


	//   ....[80]....
        /*059c*/ 	.word	0x000156a0
        /*05a0*/ 	.word	0x00000000
        /*05a4*/ 	.word	0x00000040
        /*05a8*/ 	.short	0x010a
        /*05aa*/ 	.byte	0x3f
	.zero		1


	//   ....[81]....
        /*05ac*/ 	.word	0x000156f0
        /*05b0*/ 	.word	0x00000003
        /*05b4*/ 	.word	0x00000040
        /*05b8*/ 	.short	0x010a
        /*05ba*/ 	.byte	0x3f
	.zero		1


	//   ....[82]....
        /*05bc*/ 	.word	0x00015740
        /*05c0*/ 	.word	0x00000000
        /*05c4*/ 	.word	0x00000040
        /*05c8*/ 	.short	0x010a
        /*05ca*/ 	.byte	0x3f
	.zero		1


	//   ....[83]....
        /*05cc*/ 	.word	0x00015790
        /*05d0*/ 	.word	0x00000000
        /*05d4*/ 	.word	0x00000040
        /*05d8*/ 	.short	0x010a
        /*05da*/ 	.byte	0x3f
	.zero		1


	//   ....[84]....
        /*05dc*/ 	.word	0x000157e0
        /*05e0*/ 	.word	0x00000000
        /*05e4*/ 	.word	0x00000040
        /*05e8*/ 	.short	0x010a
        /*05ea*/ 	.byte	0x3f
	.zero		1


	//   ....[85]....
        /*05ec*/ 	.word	0x00015830
        /*05f0*/ 	.word	0x00000000
        /*05f4*/ 	.word	0x00000040
        /*05f8*/ 	.short	0x010a
        /*05fa*/ 	.byte	0x3f
	.zero		1


	//   ....[86]....
        /*05fc*/ 	.word	0x00015890
        /*0600*/ 	.word	0x00000007
        /*0604*/ 	.word	0x00000088
        /*0608*/ 	.short	0x010a
        /*060a*/ 	.byte	0x3f
	.zero		1


	//   ....[87]....
        /*060c*/ 	.word	0x000158f0
        /*0610*/ 	.word	0x00000004
        /*0614*/ 	.word	0x00000060
        /*0618*/ 	.short	0x010a
        /*061a*/ 	.byte	0x3f
	.zero		1


	//   ....[88]....
        /*061c*/ 	.word	0x00015950
        /*0620*/ 	.word	0x00000004
        /*0624*/ 	.word	0x00000068
        /*0628*/ 	.short	0x010a
        /*062a*/ 	.byte	0x3f
	.zero		1


	//   ....[89]....
        /*062c*/ 	.word	0x000159b0
        /*0630*/ 	.word	0x00000004
        /*0634*/ 	.word	0x00000070
        /*0638*/ 	.short	0x010a
        /*063a*/ 	.byte	0x3f
	.zero		1


	//   ....[90]....
        /*063c*/ 	.word	0x00015a10
        /*0640*/ 	.word	0x00000004
        /*0644*/ 	.word	0x00000078
        /*0648*/ 	.short	0x010a
        /*064a*/ 	.byte	0x3f
	.zero		1


	//   ....[91]....
        /*064c*/ 	.word	0x00015a70
        /*0650*/ 	.word	0x00000004
        /*0654*/ 	.word	0x00000060
        /*0658*/ 	.short	0x010a
        /*065a*/ 	.byte	0x3f
	.zero		1


	//   ....[92]....
        /*065c*/ 	.word	0x00015ad0
        /*0660*/ 	.word	0x00000004
        /*0664*/ 	.word	0x00000068
        /*0668*/ 	.short	0x010a
        /*066a*/ 	.byte	0x3f
	.zero		1


	//   ....[93]....
        /*066c*/ 	.word	0x00015b30
        /*0670*/ 	.word	0x00000004
        /*0674*/ 	.word	0x00000070
        /*0678*/ 	.short	0x010a
        /*067a*/ 	.byte	0x3f
	.zero		1


	//   ....[94]....
        /*067c*/ 	.word	0x00015b90
        /*0680*/ 	.word	0x00000004
        /*0684*/ 	.word	0x00000078
        /*0688*/ 	.short	0x010a
        /*068a*/ 	.byte	0x3f
	.zero		1


	//   ....[95]....
        /*068c*/ 	.word	0x00015be0
        /*0690*/ 	.word	0x00000000
        /*0694*/ 	.word	0x00000060
        /*0698*/ 	.short	0x010a
        /*069a*/ 	.byte	0x3f
	.zero		1


	//   ....[96]....
        /*069c*/ 	.word	0x00015c30
        /*06a0*/ 	.word	0x00000000
        /*06a4*/ 	.word	0x00000068
        /*06a8*/ 	.short	0x010a
        /*06aa*/ 	.byte	0x3f
	.zero		1


	//   ....[97]....
        /*06ac*/ 	.word	0x00015c80
        /*06b0*/ 	.word	0x00000000
        /*06b4*/ 	.word	0x00000070
        /*06b8*/ 	.short	0x010a
        /*06ba*/ 	.byte	0x3f
	.zero		1


	//   ....[98]....
        /*06bc*/ 	.word	0x00015d50
        /*06c0*/ 	.word	0x0000000f
        /*06c4*/ 	.word	0x00000020
        /*06c8*/ 	.short	0x010a
        /*06ca*/ 	.byte	0x3f
	.zero		1


	//   ....[99]....
        /*06cc*/ 	.word	0x00015e20
        /*06d0*/ 	.word	0x00000005
        /*06d4*/ 	.word	0x00000000
        /*06d8*/ 	.short	0x010a
        /*06da*/ 	.byte	0x3f
	.zero		1


	//   ....[100]....
        /*06dc*/ 	.word	0x00015e70
        /*06e0*/ 	.word	0x00000007
        /*06e4*/ 	.word	0x00000000
        /*06e8*/ 	.short	0x010a
        /*06ea*/ 	.byte	0x3f
	.zero		1


	//   ....[101]....
        /*06ec*/ 	.word	0x00015ec0
        /*06f0*/ 	.word	0x00000006
        /*06f4*/ 	.word	0x00000000
        /*06f8*/ 	.short	0x010a
        /*06fa*/ 	.byte	0x3f
	.zero		1


	//----- nvinfo : EIATTR_NUM_MBARRIERS
	.align		4
.L_40:
        /*06fc*/ 	.byte	0x03, 0x38
        /*06fe*/ 	.short	0x0012


	//----- nvinfo : EIATTR_EXIT_INSTR_OFFSETS
	.align		4
        /*0700*/ 	.byte	0x04, 0x1c
        /*0702*/ 	.short	(.L_42 - .L_41)


	//   ....[0]....
.L_41:
        /*0704*/ 	.word	0x00015530


	//----- nvinfo : EIATTR_MAX_THREADS
	.align		4
.L_42:
        /*0708*/ 	.byte	0x04, 0x05
        /*070a*/ 	.short	(.L_44 - .L_43)
.L_43:
        /*070c*/ 	.word	0x00000180
        /*0710*/ 	.word	0x00000001
        /*0714*/ 	.word	0x00000001


	//----- nvinfo : EIATTR_CRS_STACK_SIZE
	.align		4
.L_44:
        /*0718*/ 	.byte	0x04, 0x1e
        /*071a*/ 	.short	(.L_46 - .L_45)
.L_45:
        /*071c*/ 	.word	0x00000000


	//----- nvinfo : EIATTR_CBANK_PARAM_SIZE
	.align		4
.L_46:
        /*0720*/ 	.byte	0x03, 0x19
        /*0722*/ 	.short	0x0770


	//----- nvinfo : EIATTR_PARAM_CBANK
	.align		4
        /*0724*/ 	.byte	0x04, 0x0a
        /*0726*/ 	.short	(.L_48 - .L_47)
	.align		4
.L_47:
        /*0728*/ 	.word	index@(.nv.constant0._ZN7cutlass13device_kernelINS_4gemm6kernel13GemmUniversalIN4cute5tupleIJiiiiEEENS1_10collective13CollectiveMmaINS1_34MainloopSm90TmaGmmaWarpSpecializedILi4ENS5_IJNS4_1CILi2EEENSA_ILi1EEESC_EEENS1_35KernelTmaWarpSpecializedCooperativeEEENS5_IJNSA_ILi256EEENSA_ILi128EEENSA_ILi64EEEEEENS_10bfloat16_tENS5_IJlSC_lEEESK_SL_NS4_8TiledMMAINS4_8MMA_AtomIJNS4_4SM904GMMA28MMA_64x128x16_F32BF16BF16_SSILNSP_5MajorE0ELSR_0ELNSP_7ScaleInE1ELSS_1EEEEEENS4_6LayoutISD_NS5_IJSC_NSA_ILi0EEESW_EEEEENS5_IJNS4_10UnderscoreESZ_SZ_EEEEENS4_13SM90_TMA_LOADENS4_14ComposedLayoutINS4_7SwizzleILi3ELi4ELi3EEENS4_18smem_ptr_flag_bitsILi16EEENSV_INS5_IJNSA_ILi8EEESI_EEENS5_IJSI_SC_EEEEEEEvNS4_8identityENS4_23SM90_TMA_LOAD_MULTICASTES1C_vS1D_EENS_8epilogue10collective18CollectiveEpilogueINS1G_22Sm90TmaWarpSpecializedILi4ELi2ELi16ELb1ELb0EEEJSJ_NS5_IJSH_NSA_ILi32EEEEEESK_SL_SK_SL_NS1G_6fusion15FusionCallbacksIS1K_NS1N_13LinCombEltActINS1G_6thread7SigmoidESK_fSK_fLNS_15FloatRoundStyleE2EEESJ_S1M_JEEES12_NS13_INS14_ILi2ELi4ELi3EEES17_NSV_INS5_IJS18_S1L_EEENS5_IJS1L_SC_EEEEEEENS4_17SM75_U32x4_LDSM_NENS4_14SM90_TMA_STOREES1Z_NS4_17SM90_U32x4_STSM_NENS4_9Copy_AtomIJS22_NS_6half_tEEEEvEEEvvEEEEvNT_6ParamsE)
        /*072c*/ 	.short	0x0210
        /*072e*/ 	.short	0x0770


	//----- nvinfo : EIATTR_SW_WAR
	.align		4
.L_48:
        /*0730*/ 	.byte	0x04, 0x36
        /*0732*/ 	.short	(.L_50 - .L_49)
.L_49:
        /*0734*/ 	.word	0x00000008
.L_50:


//--------------------- .nv.callgraph             --------------------------
	.section	.nv.callgraph,"",@"SHT_CUDA_CALLGRAPH"
	.align	4
	.sectionentsize	8
	.align		4
        /*0000*/ 	.word	0x00000000
	.align		4
        /*0004*/ 	.word	0xffffffff
	.align		4
        /*0008*/ 	.word	index@(_ZN7cutlass13device_kernelINS_4gemm6kernel13GemmUniversalIN4cute5tupleIJiiiiEEENS1_10collective13CollectiveMmaINS1_34MainloopSm90TmaGmmaWarpSpecializedILi4ENS5_IJNS4_1CILi2EEENSA_ILi1EEESC_EEENS1_35KernelTmaWarpSpecializedCooperativeEEENS5_IJNSA_ILi256EEENSA_ILi128EEENSA_ILi64EEEEEENS_10bfloat16_tENS5_IJlSC_lEEESK_SL_NS4_8TiledMMAINS4_8MMA_AtomIJNS4_4SM904GMMA28MMA_64x128x16_F32BF16BF16_SSILNSP_5MajorE0ELSR_0ELNSP_7ScaleInE1ELSS_1EEEEEENS4_6LayoutISD_NS5_IJSC_NSA_ILi0EEESW_EEEEENS5_IJNS4_10UnderscoreESZ_SZ_EEEEENS4_13SM90_TMA_LOADENS4_14ComposedLayoutINS4_7SwizzleILi3ELi4ELi3EEENS4_18smem_ptr_flag_bitsILi16EEENSV_INS5_IJNSA_ILi8EEESI_EEENS5_IJSI_SC_EEEEEEEvNS4_8identityENS4_23SM90_TMA_LOAD_MULTICASTES1C_vS1D_EENS_8epilogue10collective18CollectiveEpilogueINS1G_22Sm90TmaWarpSpecializedILi4ELi2ELi16ELb1ELb0EEEJSJ_NS5_IJSH_NSA_ILi32EEEEEESK_SL_SK_SL_NS1G_6fusion15FusionCallbacksIS1K_NS1N_13LinCombEltActINS1G_6thread7SigmoidESK_fSK_fLNS_15FloatRoundStyleE2EEESJ_S1M_JEEES12_NS13_INS14_ILi2ELi4ELi3EEES17_NSV_INS5_IJS18_S1L_EEENS5_IJS1L_SC_EEEEEEENS4_17SM75_U32x4_LDSM_NENS4_14SM90_TMA_STOREES1Z_NS4_17SM90_U32x4_STSM_NENS4_9Copy_AtomIJS22_NS_6half_tEEEEvEEEvvEEEEvNT_6ParamsE)
	.align		4
        /*000c*/ 	.word	index@(__assertfail)
	.align		4
        /*0010*/ 	.word	0x00000000
	.align		4
        /*0014*/ 	.word	0xfffffffe
	.align		4
        /*0018*/ 	.word	0x00000000
	.align		4
        /*001c*/ 	.word	0xfffffffd
	.align		4
        /*0020*/ 	.word	0x00000000
	.align		4
        /*0024*/ 	.word	0xfffffffc


//--------------------- .nv.constant4             --------------------------
	.section	.nv.constant4,"a",@progbits
	.align	8
	.align		8
.nv.constant4:
        /*0000*/ 	.dword	__assertfail
	.align		8
        /*0008*/ 	.dword	__unnamed_1
	.align		8
        /*0010*/ 	.dword	__unnamed_2
	.align		8
        /*0018*/ 	.dword	_ZN39_INTERNAL_2411cdf8_4_k_cu_b1e98805_35284cuda3std3__45__cpo5beginE
	.align		8
        /*0020*/ 	.dword	_ZN39_INTERNAL_2411cdf8_4_k_cu_b1e98805_35284cuda3std3__45__cpo3endE
	.align		8
        /*0028*/ 	.dword	_ZN39_INTERNAL_2411cdf8_4_k_cu_b1e98805_35284cuda3std3__45__cpo6cbeginE
	.align		8
        /*0030*/ 	.dword	_ZN39_INTERNAL_2411cdf8_4_k_cu_b1e98805_35284cuda3std3__45__cpo4cendE
	.align		8
        /*0038*/ 	.dword	_ZN39_INTERNAL_2411cdf8_4_k_cu_b1e98805_35284cuda3std3__441_GLOBAL__N__2411cdf8_4_k_cu_b1e98805_35286ignoreE
	.align		8
        /*0040*/ 	.dword	_ZN39_INTERNAL_2411cdf8_4_k_cu_b1e98805_35284cuda3std3__419piecewise_constructE
	.align		8
        /*0048*/ 	.dword	_ZN39_INTERNAL_2411cdf8_4_k_cu_b1e98805_35284cuda3std3__48in_placeE
	.align		8
        /*0050*/ 	.dword	_ZN39_INTERNAL_2411cdf8_4_k_cu_b1e98805_35284cuda3std6ranges3__45__cpo4swapE
	.align		8
        /*0058*/ 	.dword	_ZN39_INTERNAL_2411cdf8_4_k_cu_b1e98805_35284cuda3std6ranges3__45__cpo9iter_moveE
	.align		8
        /*0060*/ 	.dword	_ZN39_INTERNAL_2411cdf8_4_k_cu_b1e98805_35284cute7productE
	.align		8
        /*0068*/ 	.dword	_ZN39_INTERNAL_2411cdf8_4_k_cu_b1e98805_35284cute1_E
	.align		8
        /*0070*/ 	.dword	$str$22
	.align		8
        /*0078*/ 	.dword	$str$23
	.align		8
        /*0080*/ 	.dword	$str$26
	.align		8
        /*0088*/ 	.dword	$str$27


//--------------------- .text._ZN7cutlass13device_kernelINS_4gemm6kernel13GemmUniversalIN4cute5tupleIJiiiiEEENS1_10collective13CollectiveMmaINS1_34MainloopSm90TmaGmmaWarpSpecializedILi4ENS5_IJNS4_1CILi2EEENSA_ILi1EEESC_EEENS1_35KernelTmaWarpSpecializedCooperativeEEENS5_IJNSA_ILi256EEENSA_ILi128EEENSA_ILi64EEEEEENS_10bfloat16_tENS5_IJlSC_lEEESK_SL_NS4_8TiledMMAINS4_8MMA_AtomIJNS4_4SM904GMMA28MMA_64x128x16_F32BF16BF16_SSILNSP_5MajorE0ELSR_0ELNSP_7ScaleInE1ELSS_1EEEEEENS4_6LayoutISD_NS5_IJSC_NSA_ILi0EEESW_EEEEENS5_IJNS4_10UnderscoreESZ_SZ_EEEEENS4_13SM90_TMA_LOADENS4_14ComposedLayoutINS4_7SwizzleILi3ELi4ELi3EEENS4_18smem_ptr_flag_bitsILi16EEENSV_INS5_IJNSA_ILi8EEESI_EEENS5_IJSI_SC_EEEEEEEvNS4_8identityENS4_23SM90_TMA_LOAD_MULTICASTES1C_vS1D_EENS_8epilogue10collective18CollectiveEpilogueINS1G_22Sm90TmaWarpSpecializedILi4ELi2ELi16ELb1ELb0EEEJSJ_NS5_IJSH_NSA_ILi32EEEEEESK_SL_SK_SL_NS1G_6fusion15FusionCallbacksIS1K_NS1N_13LinCombEltActINS1G_6thread7SigmoidESK_fSK_fLNS_15FloatRoundStyleE2EEESJ_S1M_JEEES12_NS13_INS14_ILi2ELi4ELi3EEES17_NSV_INS5_IJS18_S1L_EEENS5_IJS1L_SC_EEEEEEENS4_17SM75_U32x4_LDSM_NENS4_14SM90_TMA_STOREES1Z_NS4_17SM90_U32x4_STSM_NENS4_9Copy_AtomIJS22_NS_6half_tEEEEvEEEvvEEEEvNT_6ParamsE --------------------------
	.section	.text._ZN7cutlass13device_kernelINS_4gemm6kernel13GemmUniversalIN4cute5tupleIJiiiiEEENS1_10collective13CollectiveMmaINS1_34MainloopSm90TmaGmmaWarpSpecializedILi4ENS5_IJNS4_1CILi2EEENSA_ILi1EEESC_EEENS1_35KernelTmaWarpSpecializedCooperativeEEENS5_IJNSA_ILi256EEENSA_ILi128EEENSA_ILi64EEEEEENS_10bfloat16_tENS5_IJlSC_lEEESK_SL_NS4_8TiledMMAINS4_8MMA_AtomIJNS4_4SM904GMMA28MMA_64x128x16_F32BF16BF16_SSILNSP_5MajorE0ELSR_0ELNSP_7ScaleInE1ELSS_1EEEEEENS4_6LayoutISD_NS5_IJSC_NSA_ILi0EEESW_EEEEENS5_IJNS4_10UnderscoreESZ_SZ_EEEEENS4_13SM90_TMA_LOADENS4_14ComposedLayoutINS4_7SwizzleILi3ELi4ELi3EEENS4_18smem_ptr_flag_bitsILi16EEENSV_INS5_IJNSA_ILi8EEESI_EEENS5_IJSI_SC_EEEEEEEvNS4_8identityENS4_23SM90_TMA_LOAD_MULTICASTES1C_vS1D_EENS_8epilogue10collective18CollectiveEpilogueINS1G_22Sm90TmaWarpSpecializedILi4ELi2ELi16ELb1ELb0EEEJSJ_NS5_IJSH_NSA_ILi32EEEEEESK_SL_SK_SL_NS1G_6fusion15FusionCallbacksIS1K_NS1N_13LinCombEltActINS1G_6thread7SigmoidESK_fSK_fLNS_15FloatRoundStyleE2EEESJ_S1M_JEEES12_NS13_INS14_ILi2ELi4ELi3EEES17_NSV_INS5_IJS18_S1L_EEENS5_IJS1L_SC_EEEEEEENS4_17SM75_U32x4_LDSM_NENS4_14SM90_TMA_STOREES1Z_NS4_17SM90_U32x4_STSM_NENS4_9Copy_AtomIJS22_NS_6half_tEEEEvEEEvvEEEEvNT_6ParamsE,"ax",@progbits
	.align	128
.text._ZN7cutlass13device_kernelINS_4gemm6kernel13GemmUniversalIN4cute5tupleIJiiiiEEENS1_10collective13CollectiveMmaINS1_34MainloopSm90TmaGmmaWarpSpecializedILi4ENS5_IJNS4_1CILi2EEENSA_ILi1EEESC_EEENS1_35KernelTmaWarpSpecializedCooperativeEEENS5_IJNSA_ILi256EEENSA_ILi128EEENSA_ILi64EEEEEENS_10bfloat16_tENS5_IJlSC_lEEESK_SL_NS4_8TiledMMAINS4_8MMA_AtomIJNS4_4SM904GMMA28MMA_64x128x16_F32BF16BF16_SSILNSP_5MajorE0ELSR_0ELNSP_7ScaleInE1ELSS_1EEEEEENS4_6LayoutISD_NS5_IJSC_NSA_ILi0EEESW_EEEEENS5_IJNS4_10UnderscoreESZ_SZ_EEEEENS4_13SM90_TMA_LOADENS4_14ComposedLayoutINS4_7SwizzleILi3ELi4ELi3EEENS4_18smem_ptr_flag_bitsILi16EEENSV_INS5_IJNSA_ILi8EEESI_EEENS5_IJSI_SC_EEEEEEEvNS4_8identityENS4_23SM90_TMA_LOAD_MULTICASTES1C_vS1D_EENS_8epilogue10collective18CollectiveEpilogueINS1G_22Sm90TmaWarpSpecializedILi4ELi2ELi16ELb1ELb0EEEJSJ_NS5_IJSH_NSA_ILi32EEEEEESK_SL_SK_SL_NS1G_6fusion15FusionCallbacksIS1K_NS1N_13LinCombEltActINS1G_6thread7SigmoidESK_fSK_fLNS_15FloatRoundStyleE2EEESJ_S1M_JEEES12_NS13_INS14_ILi2ELi4ELi3EEES17_NSV_INS5_IJS18_S1L_EEENS5_IJS1L_SC_EEEEEEENS4_17SM75_U32x4_LDSM_NENS4_14SM90_TMA_STOREES1Z_NS4_17SM90_U32x4_STSM_NENS4_9Copy_AtomIJS22_NS_6half_tEEEEvEEEvvEEEEvNT_6ParamsE:
        .type           _ZN7cutlass13device_kernelINS_4gemm6kernel13GemmUniversalIN4cute5tupleIJiiiiEEENS1_10collective13CollectiveMmaINS1_34MainloopSm90TmaGmmaWarpSpecializedILi4ENS5_IJNS4_1CILi2EEENSA_ILi1EEESC_EEENS1_35KernelTmaWarpSpecializedCooperativeEEENS5_IJNSA_ILi256EEENSA_ILi128EEENSA_ILi64EEEEEENS_10bfloat16_tENS5_IJlSC_lEEESK_SL_NS4_8TiledMMAINS4_8MMA_AtomIJNS4_4SM904GMMA28MMA_64x128x16_F32BF16BF16_SSILNSP_5MajorE0ELSR_0ELNSP_7ScaleInE1ELSS_1EEEEEENS4_6LayoutISD_NS5_IJSC_NSA_ILi0EEESW_EEEEENS5_IJNS4_10UnderscoreESZ_SZ_EEEEENS4_13SM90_TMA_LOADENS4_14ComposedLayoutINS4_7SwizzleILi3ELi4ELi3EEENS4_18smem_ptr_flag_bitsILi16EEENSV_INS5_IJNSA_ILi8EEESI_EEENS5_IJSI_SC_EEEEEEEvNS4_8identityENS4_23SM90_TMA_LOAD_MULTICASTES1C_vS1D_EENS_8epilogue10collective18CollectiveEpilogueINS1G_22Sm90TmaWarpSpecializedILi4ELi2ELi16ELb1ELb0EEEJSJ_NS5_IJSH_NSA_ILi32EEEEEESK_SL_SK_SL_NS1G_6fusion15FusionCallbacksIS1K_NS1N_13LinCombEltActINS1G_6thread7SigmoidESK_fSK_fLNS_15FloatRoundStyleE2EEESJ_S1M_JEEES12_NS13_INS14_ILi2ELi4ELi3EEES17_NSV_INS5_IJS18_S1L_EEENS5_IJS1L_SC_EEEEEEENS4_17SM75_U32x4_LDSM_NENS4_14SM90_TMA_STOREES1Z_NS4_17SM90_U32x4_STSM_NENS4_9Copy_AtomIJS22_NS_6half_tEEEEvEEEvvEEEEvNT_6ParamsE,@function
        .size           _ZN7cutlass13device_kernelINS_4gemm6kernel13GemmUniversalIN4cute5tupleIJiiiiEEENS1_10collective13CollectiveMmaINS1_34MainloopSm90TmaGmmaWarpSpecializedILi4ENS5_IJNS4_1CILi2EEENSA_ILi1EEESC_EEENS1_35KernelTmaWarpSpecializedCooperativeEEENS5_IJNSA_ILi256EEENSA_ILi128EEENSA_ILi64EEEEEENS_10bfloat16_tENS5_IJlSC_lEEESK_SL_NS4_8TiledMMAINS4_8MMA_AtomIJNS4_4SM904GMMA28MMA_64x128x16_F32BF16BF16_SSILNSP_5MajorE0ELSR_0ELNSP_7ScaleInE1ELSS_1EEEEEENS4_6LayoutISD_NS5_IJSC_NSA_ILi0EEESW_EEEEENS5_IJNS4_10UnderscoreESZ_SZ_EEEEENS4_13SM90_TMA_LOADENS4_14ComposedLayoutINS4_7SwizzleILi3ELi4ELi3EEENS4_18smem_ptr_flag_bitsILi16EEENSV_INS5_IJNSA_ILi8EEESI_EEENS5_IJSI_SC_EEEEEEEvNS4_8identityENS4_23SM90_TMA_LOAD_MULTICASTES1C_vS1D_EENS_8epilogue10collective18CollectiveEpilogueINS1G_22Sm90TmaWarpSpecializedILi4ELi2ELi16ELb1ELb0EEEJSJ_NS5_IJSH_NSA_ILi32EEEEEESK_SL_SK_SL_NS1G_6fusion15FusionCallbacksIS1K_NS1N_13LinCombEltActINS1G_6thread7SigmoidESK_fSK_fLNS_15FloatRoundStyleE2EEESJ_S1M_JEEES12_NS13_INS14_ILi2ELi4ELi3EEES17_NSV_INS5_IJS18_S1L_EEENS5_IJS1L_SC_EEEEEEENS4_17SM75_U32x4_LDSM_NENS4_14SM90_TMA_STOREES1Z_NS4_17SM90_U32x4_STSM_NENS4_9Copy_AtomIJS22_NS_6half_tEEEEvEEEvvEEEEvNT_6ParamsE,(.L_x_647 - _ZN7cutlass13device_kernelINS_4gemm6kernel13GemmUniversalIN4cute5tupleIJiiiiEEENS1_10collective13CollectiveMmaINS1_34MainloopSm90TmaGmmaWarpSpecializedILi4ENS5_IJNS4_1CILi2EEENSA_ILi1EEESC_EEENS1_35KernelTmaWarpSpecializedCooperativeEEENS5_IJNSA_ILi256EEENSA_ILi128EEENSA_ILi64EEEEEENS_10bfloat16_tENS5_IJlSC_lEEESK_SL_NS4_8TiledMMAINS4_8MMA_AtomIJNS4_4SM904GMMA28MMA_64x128x16_F32BF16BF16_SSILNSP_5MajorE0ELSR_0ELNSP_7ScaleInE1ELSS_1EEEEEENS4_6LayoutISD_NS5_IJSC_NSA_ILi0EEESW_EEEEENS5_IJNS4_10UnderscoreESZ_SZ_EEEEENS4_13SM90_TMA_LOADENS4_14ComposedLayoutINS4_7SwizzleILi3ELi4ELi3EEENS4_18smem_ptr_flag_bitsILi16EEENSV_INS5_IJNSA_ILi8EEESI_EEENS5_IJSI_SC_EEEEEEEvNS4_8identityENS4_23SM90_TMA_LOAD_MULTICASTES1C_vS1D_EENS_8epilogue10collective18CollectiveEpilogueINS1G_22Sm90TmaWarpSpecializedILi4ELi2ELi16ELb1ELb0EEEJSJ_NS5_IJSH_NSA_ILi32EEEEEESK_SL_SK_SL_NS1G_6fusion15FusionCallbacksIS1K_NS1N_13LinCombEltActINS1G_6thread7SigmoidESK_fSK_fLNS_15FloatRoundStyleE2EEESJ_S1M_JEEES12_NS13_INS14_ILi2ELi4ELi3EEES17_NSV_INS5_IJS18_S1L_EEENS5_IJS1L_SC_EEEEEEENS4_17SM75_U32x4_LDSM_NENS4_14SM90_TMA_STOREES1Z_NS4_17SM90_U32x4_STSM_NENS4_9Copy_AtomIJS22_NS_6half_tEEEEvEEEvvEEEEvNT_6ParamsE)
        .other          _ZN7cutlass13device_kernelINS_4gemm6kernel13GemmUniversalIN4cute5tupleIJiiiiEEENS1_10collective13CollectiveMmaINS1_34MainloopSm90TmaGmmaWarpSpecializedILi4ENS5_IJNS4_1CILi2EEENSA_ILi1EEESC_EEENS1_35KernelTmaWarpSpecializedCooperativeEEENS5_IJNSA_ILi256EEENSA_ILi128EEENSA_ILi64EEEEEENS_10bfloat16_tENS5_IJlSC_lEEESK_SL_NS4_8TiledMMAINS4_8MMA_AtomIJNS4_4SM904GMMA28MMA_64x128x16_F32BF16BF16_SSILNSP_5MajorE0ELSR_0ELNSP_7ScaleInE1ELSS_1EEEEEENS4_6LayoutISD_NS5_IJSC_NSA_ILi0EEESW_EEEEENS5_IJNS4_10UnderscoreESZ_SZ_EEEEENS4_13SM90_TMA_LOADENS4_14ComposedLayoutINS4_7SwizzleILi3ELi4ELi3EEENS4_18smem_ptr_flag_bitsILi16EEENSV_INS5_IJNSA_ILi8EEESI_EEENS5_IJSI_SC_EEEEEEEvNS4_8identityENS4_23SM90_TMA_LOAD_MULTICASTES1C_vS1D_EENS_8epilogue10collective18CollectiveEpilogueINS1G_22Sm90TmaWarpSpecializedILi4ELi2ELi16ELb1ELb0EEEJSJ_NS5_IJSH_NSA_ILi32EEEEEESK_SL_SK_SL_NS1G_6fusion15FusionCallbacksIS1K_NS1N_13LinCombEltActINS1G_6thread7SigmoidESK_fSK_fLNS_15FloatRoundStyleE2EEESJ_S1M_JEEES12_NS13_INS14_ILi2ELi4ELi3EEES17_NSV_INS5_IJS18_S1L_EEENS5_IJS1L_SC_EEEEEEENS4_17SM75_U32x4_LDSM_NENS4_14SM90_TMA_STOREES1Z_NS4_17SM90_U32x4_STSM_NENS4_9Copy_AtomIJS22_NS_6half_tEEEEvEEEvvEEEEvNT_6ParamsE,@"STO_CUDA_ENTRY STV_DEFAULT"
_ZN7cutlass13device_kernelINS_4gemm6kernel13GemmUniversalIN4cute5tupleIJiiiiEEENS1_10collective13CollectiveMmaINS1_34MainloopSm90TmaGmmaWarpSpecializedILi4ENS5_IJNS4_1CILi2EEENSA_ILi1EEESC_EEENS1_35KernelTmaWarpSpecializedCooperativeEEENS5_IJNSA_ILi256EEENSA_ILi128EEENSA_ILi64EEEEEENS_10bfloat16_tENS5_IJlSC_lEEESK_SL_NS4_8TiledMMAINS4_8MMA_AtomIJNS4_4SM904GMMA28MMA_64x128x16_F32BF16BF16_SSILNSP_5MajorE0ELSR_0ELNSP_7ScaleInE1ELSS_1EEEEEENS4_6LayoutISD_NS5_IJSC_NSA_ILi0EEESW_EEEEENS5_IJNS4_10UnderscoreESZ_SZ_EEEEENS4_13SM90_TMA_LOADENS4_14ComposedLayoutINS4_7SwizzleILi3ELi4ELi3EEENS4_18smem_ptr_flag_bitsILi16EEENSV_INS5_IJNSA_ILi8EEESI_EEENS5_IJSI_SC_EEEEEEEvNS4_8identityENS4_23SM90_TMA_LOAD_MULTICASTES1C_vS1D_EENS_8epilogue10collective18CollectiveEpilogueINS1G_22Sm90TmaWarpSpecializedILi4ELi2ELi16ELb1ELb0EEEJSJ_NS5_IJSH_NSA_ILi32EEEEEESK_SL_SK_SL_NS1G_6fusion15FusionCallbacksIS1K_NS1N_13LinCombEltActINS1G_6thread7SigmoidESK_fSK_fLNS_15FloatRoundStyleE2EEESJ_S1M_JEEES12_NS13_INS14_ILi2ELi4ELi3EEES17_NSV_INS5_IJS18_S1L_EEENS5_IJS1L_SC_EEEEEEENS4_17SM75_U32x4_LDSM_NENS4_14SM90_TMA_STOREES1Z_NS4_17SM90_U32x4_STSM_NENS4_9Copy_AtomIJS22_NS_6half_tEEEEvEEEvvEEEEvNT_6ParamsE:
[----:B------:R-:W1:Y:S01]  /*0000*/  LDC R1, c[0x0][0x28] ;  /* 0x00000a00ff017b82 */ /* 0x000e620000000800 */
[----:B------:R-:W2:Y:S07]  /*0010*/  S2R R18, SR_TID.X ;  /* 0x0000000000127919 */ /* 0x000eae0000002100 */
[----:B------:R-:W3:Y:S01]  /*0020*/  LDC.64 R4, c[0x0][0x588] ;  /* 0x00016200ff047b82 */ /* 0x000ee20000000a00 */
[----:B------:R-:W-:Y:S01]  /*0030*/  ELECT P0, URZ, PT ;  /* 0x00000000003f782f */ /* 0x000fe20003800000 */
[----:B------:R-:W-:Y:S01]  /*0040*/  BSSY B0, `(.L_x_0) ;  /* 0x0000016000007945 */ /* 0x000fe20003800000 */
[----:B--2---:R-:W-:-:S02]  /*0050*/  SHF.R.U32.HI R8, RZ, 0x5, R18 ;  /* 0x00000005ff087819 */ /* 0x004fc40000011612 */
[----:B------:R-:W-:-:S03]  /*0060*/  SHF.R.U32.HI R2, RZ, 0x7, R18 ;  /* 0x00000007ff027819 */ /* 0x000fc60000011612 */
[----:B------:R-:W2:Y:S04]  /*0070*/  SHFL.IDX PT, R0, R8, RZ, 0x1f ;  /* 0x00001fff08007589 */ /* 0x000ea800000e0000 */
[----:B------:R4:W1:Y:S01]  /*0080*/  SHFL.IDX PT, R7, R2, RZ, 0x1f ;  /* 0x00001fff02077589 */ /* 0x00086200000e0000 */
[----:B--2---:R-:W-:Y:S02]  /*0090*/  ISETP.NE.OR P0, PT, R0, RZ, !P0 ;  /* 0x000000ff0000720c */ /* 0x004fe40004705670 */
[----:B------:R-:W-:-:S11]  /*00a0*/  SHF.R.S32.HI R3, RZ, 0x1f, R0 ;  /* 0x0000001fff037819 */ /* 0x000fd60000011400 */
[----:B-1-34-:R-:W-:Y:S05]  /*00b0*/  @P0 BRA `(.L_x_1) ;  /* 0x0000000000380947 */ /* 0x01afea0003800000 */
[----:B------:R-:W-:Y:S02]  /*00c0*/  ULDC.64 UR4, c[0x0][0x198] ;  /* 0x0000660000047ab9 */ /* 0x000fe40000000a00 */
[----:B------:R-:W-:Y:S02]  /*00d0*/  UIADD3 UR6, UP0, UR4, 0xf0, URZ ;  /* 0x000000f004067890 */ /* 0x000fe4000ff1e03f */
[----:B------:R-:W-:Y:S02]  /*00e0*/  UIADD3 UR8, UP1, UR4, 0x1f0, URZ ;  /* 0x000001f004087890 */ /* 0x000fe4000ff3e03f */
[----:B------:R-:W-:Y:S02]  /*00f0*/  UIADD3 UR10, UP2, UR4, 0x3f0, URZ ;  /* 0x000003f0040a7890 */ /* 0x000fe4000ff5e03f */
[----:B------:R-:W-:Y:S02]  /*0100*/  UIADD3 UR4, UP3, UR4, 0x4f0, URZ ;  /* 0x000004f004047890 */ /* 0x000fe4000ff7e03f */
[----:B------:R-:W-:-:S02]  /*0110*/  UIADD3.X UR7, URZ, UR5, URZ, UP0, !UPT ;  /* 0x000000053f077290 */ /* 0x000fc400087fe43f */
[----:B------:R-:W-:Y:S02]  /*0120*/  UIADD3.X UR9, URZ, UR5, URZ, UP1, !UPT ;  /* 0x000000053f097290 */ /* 0x000fe40008ffe43f */
[----:B------:R-:W-:Y:S02]  /*0130*/  UIADD3.X UR11, URZ, UR5, URZ, UP2, !UPT ;  /* 0x000000053f0b7290 */ /* 0x000fe400097fe43f */
[----:B------:R-:W-:-:S03]  /*0140*/  UIADD3.X UR5, URZ, UR5, URZ, UP3, !UPT ;  /* 0x000000053f057290 */ /* 0x000fc60009ffe43f */
[----:B------:R1:W-:Y:S02]  /*0150*/  UTMACCTL.PF [UR6] ;  /* 0x00000000060079b9 */ /* 0x0003e40008040000 */
[----:B------:R1:W-:Y:S02]  /*0160*/  UTMACCTL.PF [UR8] ;  /* 0x00000000080079b9 */ /* 0x0003e40008040000 */
[----:B------:R1:W-:Y:S02]  /*0170*/  UTMACCTL.PF [UR10] ;  /* 0x000000000a0079b9 */ /* 0x0003e40008040000 */
[----:B------:R1:W-:Y:S02]  /*0180*/  UTMACCTL.PF [UR4] ;  /* 0x00000000040079b9 */ /* 0x0003e40008040000 */
[----:B-1----:R-:W-:Y:S01]  /*0190*/  NOP ;  /* 0x0000000000007918 */ /* 0x002fe20000000000 */
.L_x_1:
[----:B------:R-:W-:Y:S05]  /*01a0*/  BSYNC B0 ;  /* 0x0000000000007941 */ /* 0x000fea0003800000 */
.L_x_0:
[----:B------:R-:W-:Y:S01]  /*01b0*/  ULDC.64 UR4, c[0x0][0x590] ;  /* 0x0001640000047ab9 */ /* 0x000fe20000000a00 */
[----:B------:R-:W-:Y:S01]  /*01c0*/  LEA.HI R3, R3, R0, RZ, 0x2 ;  /* 0x0000000003037211 */ /* 0x000fe200078f10ff */
[----:B------:R-:W-:Y:S01]  /*01d0*/  ULDC.64 UR42, c[0x0][0x208] ;  /* 0x00008200002a7ab9 */ /* 0x000fe20000000a00 */
[----:B------:R-:W-:Y:S02]  /*01e0*/  ISETP.NE.U32.AND P2, PT, RZ, UR4, PT ;  /* 0x00000004ff007c0c */ /* 0x000fe4000bf45070 */
[----:B------:R-:W-:Y:S02]  /*01f0*/  LOP3.LUT R3, R3, 0xfffffffc, RZ, 0xc0, !PT ;  /* 0xfffffffc03037812 */ /* 0x000fe400078ec0ff */
[----:B------:R-:W-:Y:S02]  /*0200*/  ISETP.NE.AND.EX P3, PT, RZ, UR5, PT, P2 ;  /* 0x00000005ff007c0c */ /* 0x000fe4000bf65320 */
[----:B------:R-:W-:Y:S02]  /*0210*/  IADD3 R0, R0, -R3, RZ ;  /* 0x8000000300007210 */ /* 0x000fe40007ffe0ff */
[----:B------:R-:W-:-:S02]  /*0220*/  PRMT R6, RZ, 0x7610, R6 ;  /* 0x00007610ff067816 */ /* 0x000fc40000000006 */
[----:B------:R-:W-:Y:S02]  /*0230*/  MOV R2, R4 ;  /* 0x0000000400027202 */ /* 0x000fe40000000f00 */
[----:B------:R-:W-:-:S05]  /*0240*/  MOV R3, R5 ;  /* 0x0000000500037202 */ /* 0x000fca0000000f00 */
[----:B------:R-:W-:Y:S05]  /*0250*/  @P3 BRA `(.L_x_2) ;  /* 0x0000000000303947 */ /* 0x000fea0003800000 */
[----:B------:R-:W-:Y:S02]  /*0260*/  ULDC.64 UR6, c[0x0][0x588] ;  /* 0x0001620000067ab9 */ /* 0x000fe40000000a00 */
[----:B------:R-:W-:-:S04]  /*0270*/  ISETP.NE.U32.AND P0, PT, RZ, UR6, PT ;  /* 0x00000006ff007c0c */ /* 0x000fc8000bf05070 */
[----:B------:R-:W-:-:S13]  /*0280*/  ISETP.NE.AND.EX P0, PT, RZ, UR7, PT, P0 ;  /* 0x00000007ff007c0c */ /* 0x000fda000bf05300 */
[----:B------:R-:W-:Y:S05]  /*0290*/  @!P0 BRA `(.L_x_3) ;  /* 0x0000000000108947 */ /* 0x000fea0003800000 */
[----:B------:R-:W2:Y:S02]  /*02a0*/  LDG.E R6, desc[UR42][R2.64] ;  /* 0x0000002a02067981 */ /* 0x000ea4000c1e1900 */
[----:B--2---:R-:W-:Y:S01]  /*02b0*/  FSETP.NEU.AND P1, PT, R6, RZ, PT ;  /* 0x000000ff0600720b */ /* 0x004fe20003f2d000 */
[----:B------:R-:W-:Y:S01]  /*02c0*/  IMAD.MOV.U32 R6, RZ, RZ, 0x1 ;  /* 0x00000001ff067424 */ /* 0x000fe200078e00ff */
[----:B------:R-:W-:Y:S11]  /*02d0*/  BRA `(.L_x_2) ;  /* 0x0000000000107947 */ /* 0x000ff60003800000 */
.L_x_3:
[----:B------:R-:W-:Y:S01]  /*02e0*/  ULDC UR6, c[0x0][0x580] ;  /* 0x0001600000067ab9 */ /* 0x000fe20000000800 */
[----:B------:R-:W-:Y:S02]  /*02f0*/  MOV R6, 0x1 ;  /* 0x0000000100067802 */ /* 0x000fe40000000f00 */
[----:B------:R-:W-:Y:S02]  /*0300*/  CS2R R2, SRZ ;  /* 0x0000000000027805 */ /* 0x000fe4000001ff00 */
[----:B------:R-:W-:-:S13]  /*0310*/  FSETP.NEU.AND P1, PT, RZ, UR6, PT ;  /* 0x00000006ff007c0b */ /* 0x000fda000bf2d000 */
.L_x_2:
[----:B------:R-:W-:Y:S02]  /*0320*/  ISETP.NE.U32.AND P4, PT, R2, RZ, PT ;  /* 0x000000ff0200720c */ /* 0x000fe40003f85070 */
[----:B------:R-:W-:Y:S02]  /*0330*/  ISETP.NE.AND.EX P5, PT, RZ, UR5, PT, P2 ;  /* 0x00000005ff007c0c */ /* 0x000fe4000bfa5320 */
[----:B------:R-:W-:Y:S02]  /*0340*/  ISETP.NE.AND.EX P2, PT, R3, RZ, PT, P4 ;  /* 0x000000ff0300720c */ /* 0x000fe40003f45340 */
[----:B------:R-:W-:-:S11]  /*0350*/  PLOP3.LUT P0, PT, PT, PT, PT, 0x8, 0x0 ;  /* 0x000000000000781c */ /* 0x000fd60003f0e170 */
[----:B------:R-:W-:Y:S05]  /*0360*/  @P2 BRA P5, `(.L_x_4) ;  /* 0x0000000000342947 */ /* 0x000fea0002800000 */
[----:B------:R-:W-:-:S04]  /*0370*/  ISETP.NE.U32.AND P0, PT, RZ, UR4, PT ;  /* 0x00000004ff007c0c */ /* 0x000fc8000bf05070 */
[----:B------:R-:W-:-:S13]  /*0380*/  ISETP.NE.AND.EX P0, PT, RZ, UR5, PT, P0 ;  /* 0x00000005ff007c0c */ /* 0x000fda000bf05300 */
[----:B------:R-:W-:Y:S05]  /*0390*/  @!P0 BRA `(.L_x_5) ;  /* 0x0000000000248947 */ /* 0x000fea0003800000 */
[----:B------:R-:W-:Y:S02]  /*03a0*/  PRMT R6, R6, 0x9910, RZ ;  /* 0x0000991006067816 */ /* 0x000fe400000000ff */
[----:B------:R-:W-:Y:S02]  /*03b0*/  ISETP.NE.U32.AND P0, PT, R2, RZ, PT ;  /* 0x000000ff0200720c */ /* 0x000fe40003f05070 */
[----:B------:R-:W-:Y:S02]  /*03c0*/  ISETP.NE.AND P2, PT, R6, RZ, PT ;  /* 0x000000ff0600720c */ /* 0x000fe40003f45270 */
[----:B------:R-:W-:Y:S02]  /*03d0*/  ISETP.NE.AND.EX P0, PT, R3, RZ, PT, P0 ;  /* 0x000000ff0300720c */ /* 0x000fe40003f05300 */
[----:B------:R-:W-:-:S09]  /*03e0*/  SEL R2, RZ, 0xffffffff, P1 ;  /* 0xffffffffff027807 */ /* 0x000fd20000800000 */
[----:B------:R-:W-:-:S04]  /*03f0*/  @!P2 SEL R2, RZ, 0xffffffff, P0 ;  /* 0xffffffffff02a807 */ /* 0x000fc80000000000 */
[----:B------:R-:W-:-:S04]  /*0400*/  LOP3.LUT R2, R2, 0x1, RZ, 0xc0, !PT ;  /* 0x0000000102027812 */ /* 0x000fc800078ec0ff */
[----:B------:R-:W-:Y:S01]  /*0410*/  ISETP.EQ.U32.AND P0, PT, R2, 0x1, PT ;  /* 0x000000010200780c */ /* 0x000fe20003f02070 */
[----:B------:R-:W-:-:S12]  /*0420*/  BRA `(.L_x_4) ;  /* 0x0000000000047947 */ /* 0x000fd80003800000 */
.L_x_5:
[----:B------:R-:W-:-:S13]  /*0430*/  PLOP3.LUT P0, PT, P1, PT, PT, 0x8, 0x0 ;  /* 0x000000000000781c */ /* 0x000fda0000f0e170 */
.L_x_4:
[----:B------:R-:W1:Y:S02]  /*0440*/  SHFL.IDX PT, R2, R8, RZ, 0x1f ;  /* 0x00001fff08027589 */ /* 0x000e6400000e0000 */
[----:B-1----:R-:W-:-:S13]  /*0450*/  ISETP.NE.AND P1, PT, R2, RZ, PT ;  /* 0x000000ff0200720c */ /* 0x002fda0003f25270 */
[----:B------:R-:W-:Y:S05]  /*0460*/  @P1 BRA `(.L_x_6) ;  /* 0x0000000000581947 */ /* 0x000fea0003800000 */
[----:B------:R-:W1:Y:S01]  /*0470*/  S2UR UR8, SR_CgaCtaId ;  /* 0x00000000000879c3 */ /* 0x000e620000008800 */
[----:B------:R-:W-:Y:S01]  /*0480*/  UMOV UR4, 0x400 ;  /* 0x0000040000047882 */ /* 0x000fe20000000000 */
[----:B------:R-:W-:Y:S01]  /*0490*/  UMOV UR5, 0x1 ;  /* 0x0000000100057882 */ /* 0x000fe20000000000 */
[----:B------:R-:W-:Y:S01]  /*04a0*/  UMOV UR6, 0x4 ;  /* 0x0000000400067882 */ /* 0x000fe20000000000 */
[----:B------:R-:W-:Y:S01]  /*04b0*/  ELECT P1, URZ, PT ;  /* 0x00000000003f782f */ /* 0x000fe20003820000 */
[----:B------:R-:W-:-:S04]  /*04c0*/  UIADD3 UR6, -UR6, 0x100000, URZ ;  /* 0x0010000006067890 */ /* 0x000fc8000fffe13f */
[----:B------:R-:W-:Y:S02]  /*04d0*/  USHF.L.U32 UR7, UR6, 0xb, URZ ;  /* 0x0000000b06077899 */ /* 0x000fe4000800063f */
[----:B------:R-:W-:Y:S02]  /*04e0*/  USHF.L.U32 UR6, UR6, 0x1, URZ ;  /* 0x0000000106067899 */ /* 0x000fe4000800063f */
[----:B-1----:R-:W-:Y:S02]  /*04f0*/  ULEA UR8, UR8, UR4, 0x18 ;  /* 0x0000000408087291 */ /* 0x002fe4000f8ec03f */
[----:B------:R-:W-:-:S04]  /*0500*/  UIADD3 UR4, -UR5, 0x100000, URZ ;  /* 0x0010000005047890 */ /* 0x000fc8000fffe13f */
[----:B------:R-:W-:Y:S02]  /*0510*/  USHF.L.U32 UR5, UR4, 0xb, URZ ;  /* 0x0000000b04057899 */ /* 0x000fe4000800063f */
[----:B------:R-:W-:Y:S01]  /*0520*/  USHF.L.U32 UR4, UR4, 0x1, URZ ;  /* 0x0000000104047899 */ /* 0x000fe2000800063f */
[----:B------:R-:W1:Y:S11]  /*0530*/  FENCE.VIEW.ASYNC.S ;  /* 0x00000000000073c6 */ /* 0x000e760000000000 */
[----:B-1----:R1:W2:Y:S01]  /*0540*/  SYNCS.EXCH.64 URZ, [UR8], UR4 ;  /* 0x00000004083f75b2 */ /* 0x0022a20008000100 */
[----:B------:R1:W3:Y:S01]  /*0550*/  SYNCS.EXCH.64 URZ, [UR8+0x20], UR6 ;  /* 0x00002006083f75b2 */ /* 0x0002e20008000100 */
[----:B------:R1:W4:Y:S01]  /*0560*/  SYNCS.EXCH.64 URZ, [UR8+0x8], UR4 ;  /* 0x00000804083f75b2 */ /* 0x0003220008000100 */
[----:B------:R1:W1:Y:S01]  /*0570*/  SYNCS.EXCH.64 URZ, [UR8+0x28], UR6 ;  /* 0x00002806083f75b2 */ /* 0x0002620008000100 */
[----:B------:R1:W1:Y:S01]  /*0580*/  SYNCS.EXCH.64 URZ, [UR8+0x10], UR4 ;  /* 0x00001004083f75b2 */ /* 0x0002620008000100 */
[----:B------:R1:W1:Y:S01]  /*0590*/  SYNCS.EXCH.64 URZ, [UR8+0x30], UR6 ;  /* 0x00003006083f75b2 */ /* 0x0002620008000100 */
[----:B------:R1:W1:Y:S01]  /*05a0*/  SYNCS.EXCH.64 URZ, [UR8+0x18], UR4 ;  /* 0x00001804083f75b2 */ /* 0x0002620008000100 */
[----:B------:R1:W1:Y:S01]  /*05b0*/  SYNCS.EXCH.64 URZ, [UR8+0x38], UR6 ;  /* 0x00003806083f75b2 */ /* 0x0002620008000100 */
[----:B------:R-:W-:Y:S01]  /*05c0*/  NOP ;  /* 0x0000000000007918 */ /* 0x000fe20000000000 */
.L_x_6:
[----:B------:R-:W5:Y:S01]  /*05d0*/  SHFL.IDX PT, R3, R8, RZ, 0x1f ;  /* 0x00001fff08037589 */ /* 0x000f6200000e0000 */
[----:B------:R-:W1:Y:S01]  /*05e0*/  S2UR UR9, SR_CTAID.X ;  /* 0x00000000000979c3 */ /* 0x000e620000002500 */
[----:B------:R-:W-:Y:S01]  /*05f0*/  NOP ;  /* 0x0000000000007918 */ /* 0x000fe20000000000 */
[----:B-----5:R-:W-:Y:S02]  /*0600*/  ISETP.NE.AND P1, PT, R3, RZ, PT ;  /* 0x000000ff0300720c */ /* 0x020fe40003f25270 */
[----:B------:R-:W-:-:S04]  /*0610*/  SHF.R.S32.HI R3, RZ, 0x1f, R18 ;  /* 0x0000001fff037819 */ /* 0x000fc80000011412 */
[----:B------:R-:W-:-:S07]  /*0620*/  LEA.HI R3, R3, R18, RZ, 0x7 ;  /* 0x0000001203037211 */ /* 0x000fce00078f38ff */
[----:B-1----:R-:W-:Y:S05]  /*0630*/  @P1 BRA `(.L_x_7) ;  /* 0x0000000000581947 */ /* 0x002fea0003800000 */
[----:B------:R-:W1:Y:S01]  /*0640*/  S2UR UR5, SR_CgaCtaId ;  /* 0x00000000000579c3 */ /* 0x000e620000008800 */
[----:B------:R-:W-:Y:S01]  /*0650*/  UMOV UR4, 0x400 ;  /* 0x0000040000047882 */ /* 0x000fe20000000000 */
[----:B------:R-:W-:Y:S01]  /*0660*/  UMOV UR6, 0x20 ;  /* 0x0000002000067882 */ /* 0x000fe20000000000 */
[----:B------:R-:W-:Y:S01]  /*0670*/  UMOV UR7, 0x100 ;  /* 0x0000010000077882 */ /* 0x000fe20000000000 */
[----:B------:R-:W-:Y:S01]  /*0680*/  ELECT P1, URZ, PT ;  /* 0x00000000003f782f */ /* 0x000fe20003820000 */
[----:B-1----:R-:W-:Y:S02]  /*0690*/  ULEA UR8, UR5, UR4, 0x18 ;  /* 0x0000000405087291 */ /* 0x002fe4000f8ec03f */
[----:B------:R-:W-:-:S04]  /*06a0*/  UIADD3 UR4, -UR6, 0x100000, URZ ;  /* 0x0010000006047890 */ /* 0x000fc8000fffe13f */
[----:B------:R-:W-:Y:S02]  /*06b0*/  USHF.L.U32 UR5, UR4, 0xb, URZ ;  /* 0x0000000b04057899 */ /* 0x000fe4000800063f */
[----:B------:R-:W-:Y:S02]  /*06c0*/  USHF.L.U32 UR4, UR4, 0x1, URZ ;  /* 0x0000000104047899 */ /* 0x000fe4000800063f */
[----:B------:R-:W-:-:S04]  /*06d0*/  UIADD3 UR6, -UR7, 0x100000, URZ ;  /* 0x0010000007067890 */ /* 0x000fc8000fffe13f */
[----:B------:R-:W-:Y:S02]  /*06e0*/  USHF.L.U32 UR7, UR6, 0xb, URZ ;  /* 0x0000000b06077899 */ /* 0x000fe4000800063f */
[----:B------:R-:W-:Y:S01]  /*06f0*/  USHF.L.U32 UR6, UR6, 0x1, URZ ;  /* 0x0000000106067899 */ /* 0x000fe2000800063f */
[----:B------:R-:W1:Y:S03]  /*0700*/  FENCE.VIEW.ASYNC.S ;  /* 0x00000000000073c6 */ /* 0x000e660000000000 */
[----:B-1----:R1:W1:Y:S08]  /*0710*/  SYNCS.EXCH.64 URZ, [UR8+0x40], UR4 ;  /* 0x00004004083f75b2 */ /* 0x0022700008000100 */
[----:B------:R1:W1:Y:S01]  /*0720*/  SYNCS.EXCH.64 URZ, [UR8+0x60], UR6 ;  /* 0x00006006083f75b2 */ /* 0x0002620008000100 */
[----:B------:R1:W1:Y:S01]  /*0730*/  SYNCS.EXCH.64 URZ, [UR8+0x48], UR4 ;  /* 0x00004804083f75b2 */ /* 0x0002620008000100 */
[----:B------:R1:W1:Y:S01]  /*0740*/  SYNCS.EXCH.64 URZ, [UR8+0x68], UR6 ;  /* 0x00006806083f75b2 */ /* 0x0002620008000100 */
[----:B------:R1:W1:Y:S01]  /*0750*/  SYNCS.EXCH.64 URZ, [UR8+0x50], UR4 ;  /* 0x00005004083f75b2 */ /* 0x0002620008000100 */
[----:B------:R1:W1:Y:S01]  /*0760*/  SYNCS.EXCH.64 URZ, [UR8+0x70], UR6 ;  /* 0x00007006083f75b2 */ /* 0x0002620008000100 */
[----:B------:R1:W1:Y:S01]  /*0770*/  SYNCS.EXCH.64 URZ, [UR8+0x58], UR4 ;  /* 0x00005804083f75b2 */ /* 0x0002620008000100 */
[----:B------:R1:W1:Y:S01]  /*0780*/  SYNCS.EXCH.64 URZ, [UR8+0x78], UR6 ;  /* 0x00007806083f75b2 */ /* 0x0002620008000100 */
[----:B------:R-:W-:Y:S01]  /*0790*/  NOP ;  /* 0x0000000000007918 */ /* 0x000fe20000000000 */
.L_x_7:
[----:B------:R-:W-:Y:S01]  /*07a0*/  LOP3.LUT R3, R3, 0xffffff80, RZ, 0xc0, !PT ;  /* 0xffffff8003037812 */ /* 0x000fe200078ec0ff */
[----:B------:R-:W5:Y:S01]  /*07b0*/  S2R R6, SR_CTAID.Y ;  /* 0x0000000000067919 */ /* 0x000f620000002600 */
[----:B------:R-:W-:Y:S01]  /*07c0*/  I2FP.F32.U32 R12, UR9 ;  /* 0x00000009000c7c45 */ /* 0x000fe20008201000 */
[----:B-1----:R-:W-:Y:S01]  /*07d0*/  ULDC UR4, c[0x0][0x150] ;  /* 0x0000540000047ab9 */ /* 0x002fe20000000800 */
[----:B------:R-:W-:Y:S01]  /*07e0*/  IADD3 R3, -R3, R18, RZ ;  /* 0x0000001203037210 */ /* 0x000fe20007ffe1ff */
[----:B------:R-:W1:Y:S01]  /*07f0*/  SHFL.IDX PT, R8, R8, RZ, 0x1f ;  /* 0x00001fff08087589 */ /* 0x000e6200000e0000 */
[----:B------:R-:W-:Y:S01]  /*0800*/  SHF.R.S32.HI R11, RZ, 0x1f, R2 ;  /* 0x0000001fff0b7819 */ /* 0x000fe20000011402 */
[----:B------:R-:W-:Y:S01]  /*0810*/  FMUL R12, R12, UR4 ;  /* 0x000000040c0c7c20 */ /* 0x000fe20008400000 */
[----:B------:R-:W-:Y:S01]  /*0820*/  SHF.R.S32.HI R10, RZ, 0x1f, R3 ;  /* 0x0000001fff0a7819 */ /* 0x000fe20000011403 */
[----:B------:R-:W2:Y:S01]  /*0830*/  LDC R13, c[0x0][0x144] ;  /* 0x00005100ff0d7b82 */ /* 0x000ea20000000800 */
[----:B------:R-:W-:-:S02]  /*0840*/  LEA.HI R11, R11, R2, RZ, 0x2 ;  /* 0x000000020b0b7211 */ /* 0x000fc400078f10ff */
[----:B------:R-:W-:Y:S02]  /*0850*/  ELECT P1, URZ, PT ;  /* 0x00000000003f782f */ /* 0x000fe40003820000 */
[----:B------:R-:W-:Y:S01]  /*0860*/  LEA.HI R10, R10, R3, RZ, 0x3 ;  /* 0x000000030a0a7211 */ /* 0x000fe200078f18ff */
[----:B------:R-:W3:Y:S01]  /*0870*/  F2I.U32.TRUNC.NTZ R12, R12 ;  /* 0x0000000c000c7305 */ /* 0x000ee2000020f000 */
[----:B------:R-:W-:Y:S01]  /*0880*/  LOP3.LUT R11, R11, 0x3ffffffc, RZ, 0xc0, !PT ;  /* 0x3ffffffc0b0b7812 */ /* 0x000fe200078ec0ff */
[----:B------:R-:W-:Y:S01]  /*0890*/  ULDC UR4, c[0x0][0x154] ;  /* 0x0000550000047ab9 */ /* 0x000fe20000000800 */
[--C-:B------:R-:W-:Y:S01]  /*08a0*/  SHF.R.S32.HI R9, RZ, 0x3, R10.reuse ;  /* 0x00000003ff097819 */ /* 0x100fe2000001140a */
[----:B------:R-:W-:Y:S01]  /*08b0*/  NOP ;  /* 0x0000000000007918 */ /* 0x000fe20000000000 */
[----:B------:R-:W-:Y:S02]  /*08c0*/  SHF.R.S32.HI R10, RZ, 0x1f, R10 ;  /* 0x0000001fff0a7819 */ /* 0x000fe4000001140a */
[----:B------:R-:W-:-:S02]  /*08d0*/  IADD3 R11, R2, -R11, RZ ;  /* 0x8000000b020b7210 */ /* 0x000fc40007ffe0ff */
[----:B------:R-:W-:Y:S02]  /*08e0*/  LEA.HI R10, R10, R9, RZ, 0x2 ;  /* 0x000000090a0a7211 */ /* 0x000fe400078f10ff */
[----:B------:R-:W-:Y:S02]  /*08f0*/  ISETP.NE.AND P4, PT, R0, RZ, PT ;  /* 0x000000ff0000720c */ /* 0x000fe40003f85270 */
[----:B------:R-:W-:Y:S02]  /*0900*/  LOP3.LUT R10, R10, 0xfffffffc, RZ, 0xc0, !PT ;  /* 0xfffffffc0a0a7812 */ /* 0x000fe400078ec0ff */
[----:B---3--:R-:W-:Y:S02]  /*0910*/  IADD3 R14, -R12, RZ, RZ ;  /* 0x000000ff0c0e7210 */ /* 0x008fe40007ffe1ff */
[----:B-1----:R-:W-:Y:S01]  /*0920*/  ISETP.NE.OR P1, PT, R8, RZ, !P1 ;  /* 0x000000ff0800720c */ /* 0x002fe20004f25670 */
[----:B------:R-:W-:Y:S01]  /*0930*/  IMAD.IADD R10, R9, 0x1, -R10 ;  /* 0x00000001090a7824 */ /* 0x000fe200078e0a0a */
[----:B------:R-:W-:Y:S01]  /*0940*/  ISETP.EQ.OR P2, PT, R0, 0x3, !P4 ;  /* 0x000000030000780c */ /* 0x000fe20006742670 */
[----:B------:R-:W1:Y:S01]  /*0950*/  LDC R9, c[0x0][0x148] ;  /* 0x00005200ff097b82 */ /* 0x000e620000000800 */
[----:B-----5:R-:W-:-:S02]  /*0960*/  I2FP.F32.U32 R8, R6 ;  /* 0x0000000600087245 */ /* 0x020fc40000201000 */
[----:B------:R-:W-:Y:S02]  /*0970*/  LEA R10, R11, R10, 0x2 ;  /* 0x0000000a0b0a7211 */ /* 0x000fe400078e10ff */
[----:B------:R-:W-:Y:S01]  /*0980*/  ISETP.EQ.AND P2, PT, R7, RZ, P2 ;  /* 0x000000ff0700720c */ /* 0x000fe20001742270 */
[----:B------:R-:W-:Y:S01]  /*0990*/  FMUL R12, R8, UR4 ;  /* 0x00000004080c7c20 */ /* 0x000fe20008400000 */
[C---:B------:R-:W-:Y:S01]  /*09a0*/  LEA.HI R2, R10.reuse, R10, RZ, 0x1 ;  /* 0x0000000a0a027211 */ /* 0x040fe200078f08ff */
[----:B------:R-:W-:Y:S01]  /*09b0*/  IMAD.SHL.U32 R153, R10, 0x4, RZ ;  /* 0x000000040a997824 */ /* 0x000fe200078e00ff */
[----:B------:R-:W-:Y:S01]  /*09c0*/  UMOV UR4, 0x20 ;  /* 0x0000002000047882 */ /* 0x000fe20000000000 */
[----:B------:R-:W-:Y:S01]  /*09d0*/  VOTEU.ALL UP0, P1 ;  /* 0x00000000003f7886 */ /* 0x000fe20000800000 */
[----:B------:R-:W-:Y:S01]  /*09e0*/  LOP3.LUT R11, R2, 0xfffffffe, RZ, 0xc0, !PT ;  /* 0xfffffffe020b7812 */ /* 0x000fe200078ec0ff */
[----:B--2---:R-:W-:Y:S01]  /*09f0*/  IMAD R8, R13, R14, UR9 ;  /* 0x000000090d087e24 */ /* 0x004fe2000f8e020e */
[----:B------:R-:W2:Y:S01]  /*0a00*/  F2I.U32.TRUNC.NTZ R12, R12 ;  /* 0x0000000c000c7305 */ /* 0x000ea2000020f000 */
[C---:B------:R-:W-:Y:S01]  /*0a10*/  LOP3.LUT R153, R10.reuse, 0xc, R153, 0x78, !PT ;  /* 0x0000000c0a997812 */ /* 0x040fe200078e7899 */
[----:B------:R-:W3:Y:S01]  /*0a20*/  @!UP0 S2UR UR7, SR_CgaCtaId ;  /* 0x00000000000789c3 */ /* 0x000ee20000008800 */
[----:B------:R-:W-:Y:S01]  /*0a30*/  IADD3 R11, R10, -R11, RZ ;  /* 0x8000000b0a0b7210 */ /* 0x000fe20007ffe0ff */
[----:B------:R-:W-:Y:S01]  /*0a40*/  @!UP0 UMOV UR6, 0x400 ;  /* 0x0000040000068882 */ /* 0x000fe20000000000 */
[----:B------:R-:W-:-:S04]  /*0a50*/  @!UP0 UIADD3 UR4, -UR4, 0x100000, URZ ;  /* 0x0010000004048890 */ /* 0x000fc8000fffe13f */
[----:B------:R-:W-:Y:S02]  /*0a60*/  @!UP0 USHF.L.U32 UR5, UR4, 0xb, URZ ;  /* 0x0000000b04058899 */ /* 0x000fe4000800063f */
[----:B------:R-:W-:Y:S01]  /*0a70*/  @!UP0 USHF.L.U32 UR4, UR4, 0x1, URZ ;  /* 0x0000000104048899 */ /* 0x000fe2000800063f */
[----:B------:R-:W-:Y:S01]  /*0a80*/  SEL R17, RZ, 0x1, !P2 ;  /* 0x00000001ff117807 */ /* 0x000fe20005000000 */
[----:B------:R-:W-:Y:S01]  /*0a90*/  VOTEU.ALL UP1, P1 ;  /* 0x00000000003f7886 */ /* 0x000fe20000820000 */
[----:B------:R-:W-:Y:S01]  /*0aa0*/  ISETP.NE.AND P5, PT, R11, R8, PT ;  /* 0x000000080b00720c */ /* 0x000fe20003fa5270 */
[----:B------:R-:W5:Y:S01]  /*0ab0*/  LDC R10, c[0x0][0x140] ;  /* 0x00005000ff0a7b82 */ /* 0x000f620000000800 */
[----:B------:R-:W-:Y:S02]  /*0ac0*/  MOV R152, 0x1 ;  /* 0x0000000100987802 */ /* 0x000fe40000000f00 */
[----:B------:R-:W-:Y:S02]  /*0ad0*/  IADD3 R14, R7, -0x1, RZ ;  /* 0xffffffff070e7810 */ /* 0x000fe40007ffe0ff */
[----:B--2---:R-:W-:-:S05]  /*0ae0*/  IADD3 R24, -R12, RZ, RZ ;  /* 0x000000ff0c187210 */ /* 0x004fca0007ffe1ff */
[----:B-1----:R-:W-:Y:S02]  /*0af0*/  IMAD R11, R9, R24, R6 ;  /* 0x00000018090b7224 */ /* 0x002fe400078e0206 */
[----:B------:R-:W-:-:S04]  /*0b00*/  @P5 LEA.HI R2, R153, R153, RZ, 0x1 ;  /* 0x0000009999025211 */ /* 0x000fc800078f08ff */
[----:B------:R-:W-:Y:S01]  /*0b10*/  @P5 SHF.R.S32.HI R2, RZ, 0x1, R2 ;  /* 0x00000001ff025819 */ /* 0x000fe20000011402 */
[----:B---3--:R-:W-:Y:S01]  /*0b20*/  @!UP0 ULEA UR6, UR7, UR6, 0x18 ;  /* 0x0000000607068291 */ /* 0x008fe2000f8ec03f */
[----:B------:R-:W-:Y:S02]  /*0b30*/  VOTEU.ALL UP0, P1 ;  /* 0x00000000003f7886 */ /* 0x000fe40000800000 */
[----:B------:R-:W-:Y:S02]  /*0b40*/  @P5 ISETP.NE.AND P6, PT, R2, R11, PT ;  /* 0x0000000b0200520c */ /* 0x000fe40003fc5270 */
[----:B------:R-:W-:Y:S02]  /*0b50*/  LOP3.LUT P1, RZ, R3, 0x7, RZ, 0xc0, !PT ;  /* 0x0000000703ff7812 */ /* 0x000fe4000782c0ff */
[----:B------:R-:W-:Y:S02]  /*0b60*/  @P5 SEL R152, RZ, 0x1, P6 ;  /* 0x00000001ff985807 */ /* 0x000fe40003000000 */
[----:B-----5:R-:W-:-:S02]  /*0b70*/  ISETP.EQ.U32.AND P2, PT, R10, 0x1, PT ;  /* 0x000000010a00780c */ /* 0x020fc40003f42070 */
[----:B------:R-:W-:Y:S01]  /*0b80*/  ISETP.NE.AND P5, PT, R7, RZ, PT ;  /* 0x000000ff0700720c */ /* 0x000fe20003fa5270 */
[----:B------:R-:W1:Y:S02]  /*0b90*/  FENCE.VIEW.ASYNC.S ;  /* 0x00000000000073c6 */ /* 0x000e640000000000 */
[----:B-1----:R1:W2:Y:S01]  /*0ba0*/  @!UP0 SYNCS.EXCH.64 URZ, [UR6+0x80], UR4 ;  /* 0x00008004063f85b2 */ /* 0x0022a20008000100 */
[----:B------:R-:W-:Y:S02]  /*0bb0*/  ISETP.LT.U32.AND P1, PT, R153, 0x2, !P1 ;  /* 0x000000029900780c */ /* 0x000fe40004f21070 */
[----:B------:R-:W-:Y:S02]  /*0bc0*/  ISETP.EQ.AND P6, PT, R0, 0x2, !P5 ;  /* 0x000000020000780c */ /* 0x000fe40006fc2270 */
[----:B------:R-:W-:Y:S02]  /*0bd0*/  SEL R3, RZ, 0x1, !P1 ;  /* 0x00000001ff037807 */ /* 0x000fe40004800000 */
[----:B------:R-:W-:-:S02]  /*0be0*/  ISETP.GE.U32.AND P1, PT, R14, 0x2, PT ;  /* 0x000000020e00780c */ /* 0x000fc40003f26070 */
[----:B------:R-:W-:Y:S02]  /*0bf0*/  SEL R19, RZ, 0x1, !P6 ;  /* 0x00000001ff137807 */ /* 0x000fe40007000000 */
[----:B------:R-:W-:Y:S02]  /*0c00*/  LOP3.LUT R152, R152, R3, RZ, 0xc0, !PT ;  /* 0x0000000398987212 */ /* 0x000fe400078ec0ff */
[----:B------:R-:W-:Y:S02]  /*0c10*/  SEL R19, R19, 0x2, P1 ;  /* 0x0000000213137807 */ /* 0x000fe40000800000 */
[----:B------:R-:W-:Y:S01]  /*0c20*/  SEL R17, R17, 0x2, P1 ;  /* 0x0000000211117807 */ /* 0x000fe20000800000 */
[----:B------:R1:W3:Y:S01]  /*0c30*/  @!UP1 SYNCS.EXCH.64 URZ, [UR6+0x88], UR4 ;  /* 0x00008804063f95b2 */ /* 0x0002e20008000100 */
[----:B------:R-:W-:Y:S01]  /*0c40*/  NOP ;  /* 0x0000000000007918 */ /* 0x000fe20000000000 */
[----:B------:R-:W-:Y:S05]  /*0c50*/  @!P2 BRA `(.L_x_8) ;  /* 0x000000000008a947 */ /* 0x000fea0003800000 */
[----:B--234-:R-:W-:Y:S01]  /*0c60*/  UCGABAR_ARV ;  /* 0x00000000000079c7 */ /* 0x01cfe20008000000 */
[----:B------:R-:W-:Y:S05]  /*0c70*/  BRA `(.L_x_9) ;  /* 0x0000000000047947 */ /* 0x000fea0003800000 */
.L_x_8:
[----:B--234-:R-:W-:Y:S01]  /*0c80*/  NOP ;  /* 0x0000000000007918 */ /* 0x01cfe20000000000 */
.L_x_9:
[----:B------:R-:W2:Y:S01]  /*0c90*/  LDC R22, c[0x0][0x904] ;  /* 0x00024100ff167b82 */ /* 0x000ea20000000800 */
[----:B------:R-:W-:Y:S02]  /*0ca0*/  MOV R3, RZ ;  /* 0x000000ff00037202 */ /* 0x000fe40000000f00 */
[----:B--2---:R-:W-:-:S04]  /*0cb0*/  ISETP.NE.AND P1, PT, R22, 0x1, PT ;  /* 0x000000011600780c */ /* 0x004fc80003f25270 */
[----:B------:R-:W-:Y:S01]  /*0cc0*/  P2R R2, PR, RZ, 0x2 ;  /* 0x00000002ff027803 */ /* 0x000fe20000000000 */
[----:B------:R-:W-:-:S08]  /*0cd0*/  IMAD.U32 R2, RZ, RZ, UR9 ;  /* 0x00000009ff027e24 */ /* 0x000fd0000f8e00ff */
[----:B------:R-:W2:Y:S01]  /*0ce0*/  @P1 LDC R13, c[0x0][0x10] ;  /* 0x00000400ff0d1b82 */ /* 0x000ea20000000800 */
[----:B------:R-:W-:Y:S02]  /*0cf0*/  @P1 MOV R7, RZ ;  /* 0x000000ff00071202 */ /* 0x000fe40000000f00 */
[----:B------:R-:W-:-:S05]  /*0d00*/  @P1 MOV R15, RZ ;  /* 0x000000ff000f1202 */ /* 0x000fca0000000f00 */
[----:B------:R-:W3:Y:S01]  /*0d10*/  @!P1 LDC R11, c[0x0][0xc] ;  /* 0x00000300ff0b9b82 */ /* 0x000ee20000000800 */
[----:B-1----:R-:W-:Y:S01]  /*0d20*/  ULDC UR4, c[0x0][0xc] ;  /* 0x0000030000047ab9 */ /* 0x002fe20000000800 */
[----:B------:R-:W-:Y:S01]  /*0d30*/  ULDC UR5, c[0x0][0x10] ;  /* 0x0000040000057ab9 */ /* 0x000fe20000000800 */
[----:B------:R-:W-:Y:S01]  /*0d40*/  ULDC UR6, c[0x0][0x14] ;  /* 0x0000050000067ab9 */ /* 0x000fe20000000800 */
[----:B------:R-:W-:-:S04]  /*0d50*/  UIMAD.WIDE.U32 UR4, UR4, UR5, URZ ;  /* 0x00000005040472a5 */ /* 0x000fc8000f8e003f */
[----:B------:R-:W-:Y:S02]  /*0d60*/  UIMAD.WIDE.U32 UR40, UR4, UR6, URZ ;  /* 0x00000006042872a5 */ /* 0x000fe4000f8e003f */
[----:B------:R-:W-:-:S04]  /*0d70*/  UIMAD UR38, UR5, UR6, URZ ;  /* 0x00000006052672a4 */ /* 0x000fc8000f8e023f */
[----:B------:R-:W-:Y:S01]  /*0d80*/  UIADD3 UR38, UR41, UR38, URZ ;  /* 0x0000002629267290 */ /* 0x000fe2000fffe03f */
[----:B--2---:R-:W-:-:S05]  /*0d90*/  @P1 IMAD.WIDE.U32 R12, R13, UR9, R6 ;  /* 0x000000090d0c1c25 */ /* 0x004fca000f8e0006 */
[----:B------:R-:W-:Y:S01]  /*0da0*/  @P1 IADD3 R16, R13, R15, RZ ;  /* 0x0000000f0d101210 */ /* 0x000fe20007ffe0ff */
[----:B---3--:R-:W-:-:S04]  /*0db0*/  @!P1 IMAD.WIDE.U32 R10, R6, R11, R2 ;  /* 0x0000000b060a9225 */ /* 0x008fc800078e0002 */
[----:B------:R-:W-:Y:S01]  /*0dc0*/  @P1 IMAD.MOV.U32 R2, RZ, RZ, R12 ;  /* 0x000000ffff021224 */ /* 0x000fe200078e000c */
[----:B------:R-:W-:Y:S02]  /*0dd0*/  @!P1 MOV R2, R10 ;  /* 0x0000000a00029202 */ /* 0x000fe40000000f00 */
[----:B------:R-:W-:Y:S01]  /*0de0*/  @!P1 MOV R16, R11 ;  /* 0x0000000b00109202 */ /* 0x000fe20000000f00 */
[----:B------:R-:W-:Y:S06]  /*0df0*/  @!P2 BRA `(.L_x_10) ;  /* 0x00000000000ca947 */ /* 0x000fec0003800000 */
[----:B------:R-:W-:Y:S01]  /*0e00*/  UCGABAR_WAIT ;  /* 0x0000000000007dc7 */ /* 0x000fe20008000000 */
[----:B------:R-:W-:Y:S01]  /*0e10*/  CCTL.IVALL ;  /* 0x00000000ff00798f */ /* 0x000fe20002000000 */
[----:B------:R-:W-:Y:S05]  /*0e20*/  BRA `(.L_x_11) ;  /* 0x0000000000047947 */ /* 0x000fea0003800000 */
.L_x_10:
[----:B------:R-:W-:Y:S06]  /*0e30*/  BAR.SYNC.DEFER_BLOCKING 0x0 ;  /* 0x0000000000007b1d */ /* 0x000fec0000010000 */
.L_x_11:
[----:B------:R-:W1:Y:S01]  /*0e40*/  S2UR UR37, SR_CgaCtaId ;  /* 0x00000000002579c3 */ /* 0x000e620000008800 */
[----:B------:R-:W-:Y:S04]  /*0e50*/  BSSY B6, `(.L_x_12) ;  /* 0x000146d000067945 */ /* 0x000fe80003800000 */
[----:B------:R-:W-:Y:S05]  /*0e60*/  @!P5 BRA `(.L_x_13) ;  /* 0x000001180044d947 */ /* 0x000fea0003800000 */
[----:B------:R-:W-:-:S13]  /*0e70*/  ISETP.GT.U32.AND P0, PT, R14, 0x1, PT ;  /* 0x000000010e00780c */ /* 0x000fda0003f04070 */
[----:B------:R-:W-:Y:S05]  /*0e80*/  @P0 BRA `(.L_x_14) ;  /* 0x0000014400a40947 */ /* 0x000fea0003800000 */
[----:B------:R-:W-:Y:S01]  /*0e90*/  ULDC.64 UR4, c[0x0][0x8f8] ;  /* 0x00023e0000047ab9 */ /* 0x000fe20000000a00 */
[----:B------:R-:W-:Y:S01]  /*0ea0*/  UMOV UR47, 0xffffffff ;  /* 0xffffffff002f7882 */ /* 0x000fe20000000000 */
[----:B------:R-:W-:Y:S01]  /*0eb0*/  ISETP.GE.U32.AND P0, PT, R2, UR4, PT ;  /* 0x0000000402007c0c */ /* 0x000fe2000bf06070 */
[----:B------:R-:W-:Y:S01]  /*0ec0*/  IMAD.MOV.U32 R23, RZ, RZ, -0x1 ;  /* 0xffffffffff177424 */ /* 0x000fe200078e00ff */
[----:B------:R-:W-:Y:S02]  /*0ed0*/  PRMT R154, RZ, 0x7610, R154 ;  /* 0x00007610ff9a7816 */ /* 0x000fe4000000009a */
[----:B------:R-:W-:Y:S02]  /*0ee0*/  ISETP.GE.U32.AND.EX P0, PT, R16, UR5, PT, P0 ;  /* 0x0000000510007c0c */ /* 0x000fe4000bf06100 */
[----:B------:R-:W-:Y:S02]  /*0ef0*/  MOV R159, 0xffffffff ;  /* 0xffffffff009f7802 */ /* 0x000fe40000000f00 */
[----:B------:R-:W-:-:S09]  /*0f00*/  PRMT R0, RZ, 0x7610, R0 ;  /* 0x00007610ff007816 */ /* 0x000fd20000000000 */
[----:B------:R-:W-:Y:S05]  /*0f10*/  @P0 BRA `(.L_x_15) ;  /* 0x00000004002c0947 */ /* 0x000fea0003800000 */
[----:B------:R-:W2:Y:S01]  /*0f20*/  LDC.64 R20, c[0x0][0x8d0] ;  /* 0x00023400ff147b82 */ /* 0x000ea20000000a00 */
[----:B------:R-:W-:Y:S02]  /*0f30*/  MOV R4, R2 ;  /* 0x0000000200047202 */ /* 0x000fe40000000f00 */
[----:B------:R-:W-:-:S05]  /*0f40*/  MOV R5, R16 ;  /* 0x0000001000057202 */ /* 0x000fca0000000f00 */
[----:B------:R-:W3:Y:S08]  /*0f50*/  LDC R0, c[0x0][0x8d8] ;  /* 0x00023600ff007b82 */ /* 0x000ef00000000800 */
[----:B------:R-:W4:Y:S01]  /*0f60*/  LDC.64 R26, c[0x0][0x8c8] ;  /* 0x00023200ff1a7b82 */ /* 0x000f220000000a00 */
[----:B--2---:R-:W-:-:S04]  /*0f70*/  ISETP.NE.U32.AND P0, PT, R20, RZ, PT ;  /* 0x000000ff1400720c */ /* 0x004fc80003f05070 */
[----:B------:R-:W-:-:S13]  /*0f80*/  ISETP.NE.AND.EX P0, PT, R21, RZ, PT, P0 ;  /* 0x000000ff1500720c */ /* 0x000fda0003f05300 */
[----:B---34-:R-:W-:Y:S05]  /*0f90*/  @!P0 BRA `(.L_x_16) ;  /* 0x0000000000288947 */ /* 0x018fea0003800000 */
[----:B------:R-:W2:Y:S02]  /*0fa0*/  LDC R3, c[0x0][0x8dc] ;  /* 0x00023700ff037b82 */ /* 0x000ea40000000800 */
[----:B--2---:R-:W-:-:S05]  /*0fb0*/  IADD3 R3, P0, R2, R3, RZ ;  /* 0x0000000302037210 */ /* 0x004fca0007f1e0ff */
[----:B------:R-:W-:-:S04]  /*0fc0*/  IMAD.X R15, RZ, RZ, R16, P0 ;  /* 0x000000ffff0f7224 */ /* 0x000fc800000e0610 */
[----:B------:R-:W-:-:S04]  /*0fd0*/  IMAD.WIDE.U32 R4, R15, R20, RZ ;  /* 0x000000140f047225 */ /* 0x000fc800078e00ff */
[----:B------:R-:W-:-:S04]  /*0fe0*/  IMAD.WIDE.U32 R10, P0, R3, R21, R4 ;  /* 0x00000015030a7225 */ /* 0x000fc80007800004 */
[----:B------:R-:W-:Y:S01]  /*0ff0*/  IMAD.WIDE.U32 R4, R3, R20, RZ ;  /* 0x0000001403047225 */ /* 0x000fe200078e00ff */
[----:B------:R-:W-:Y:S02]  /*1000*/  IADD3.X R13, RZ, RZ, RZ, P0, !PT ;  /* 0x000000ffff0d7210 */ /* 0x000fe400007fe4ff */
[----:B------:R-:W-:Y:S02]  /*1010*/  MOV R12, R11 ;  /* 0x0000000b000c7202 */ /* 0x000fe40000000f00 */
[----:B------:R-:W-:-:S05]  /*1020*/  IADD3 RZ, P0, R5, R10, RZ ;  /* 0x0000000a05ff7210 */ /* 0x000fca0007f1e0ff */
[----:B------:R-:W-:-:S08]  /*1030*/  IMAD.WIDE.U32.X R4, R15, R21, R12, P0 ;  /* 0x000000150f047225 */ /* 0x000fd000000e040c */
.L_x_16:
[-CC-:B------:R-:W-:Y:S01]  /*1040*/  SHF.R.U64 R30, R4, R0.reuse, R5.reuse ;  /* 0x00000000041e7219 */ /* 0x180fe20000001205 */
[----:B------:R-:W2:Y:S01]  /*1050*/  LDC.64 R28, c[0x0][0x8e8] ;  /* 0x00023a00ff1c7b82 */ /* 0x000ea20000000a00 */
[----:B------:R-:W-:Y:S02]  /*1060*/  SHF.R.U32.HI R0, RZ, R0, R5 ;  /* 0x00000000ff007219 */ /* 0x000fe40000011605 */
[----:B------:R-:W-:Y:S02]  /*1070*/  IADD3 R7, P0, RZ, -R30, RZ ;  /* 0x8000001eff077210 */ /* 0x000fe40007f1e0ff */
[----:B------:R-:W-:Y:S02]  /*1080*/  MOV R31, 0x1 ;  /* 0x00000001001f7802 */ /* 0x000fe40000000f00 */
[----:B------:R-:W-:Y:S01]  /*1090*/  IADD3.X R3, RZ, ~R0, RZ, P0, !PT ;  /* 0x80000000ff037210 */ /* 0x000fe200007fe4ff */
[----:B------:R-:W3:Y:S04]  /*10a0*/  LDC R10, c[0x0][0x8c0] ;  /* 0x00023000ff0a7b82 */ /* 0x000ee80000000800 */
[----:B------:R-:W-:-:S02]  /*10b0*/  IMAD R0, R3, R26, RZ ;  /* 0x0000001a03007224 */ /* 0x000fc400078e02ff */
[----:B------:R-:W-:Y:S02]  /*10c0*/  IMAD.MOV.U32 R3, RZ, RZ, R16 ;  /* 0x000000ffff037224 */ /* 0x000fe400078e0010 */
[----:B------:R-:W4:Y:S01]  /*10d0*/  LDC R14, c[0x0][0x8b0] ;  /* 0x00022c00ff0e7b82 */ /* 0x000f220000000800 */
[----:B------:R-:W-:-:S04]  /*10e0*/  IMAD.WIDE.U32 R4, R7, R26, R2 ;  /* 0x0000001a07047225 */ /* 0x000fc800078e0002 */
[----:B------:R-:W-:-:S03]  /*10f0*/  IMAD R3, R7, R27, R0 ;  /* 0x0000001b07037224 */ /* 0x000fc600078e0200 */
[----:B------:R-:W5:Y:S01]  /*1100*/  LDC R20, c[0x0][0x900] ;  /* 0x00024000ff147b82 */ /* 0x000f620000000800 */
[----:B--2---:R-:W-:Y:S01]  /*1110*/  ISETP.NE.U32.AND P0, PT, R28, RZ, PT ;  /* 0x000000ff1c00720c */ /* 0x004fe20003f05070 */
[----:B------:R-:W-:Y:S01]  /*1120*/  IMAD R27, R9, R24, R6 ;  /* 0x00000018091b7224 */ /* 0x000fe200078e0206 */
[----:B------:R-:W-:Y:S02]  /*1130*/  IADD3 R3, R5, R3, RZ ;  /* 0x0000000305037210 */ /* 0x000fe40007ffe0ff */
[----:B------:R-:W-:Y:S02]  /*1140*/  ISETP.NE.AND.EX P0, PT, R29, RZ, PT, P0 ;  /* 0x000000ff1d00720c */ /* 0x000fe40003f05300 */
[----:B------:R-:W-:Y:S01]  /*1150*/  MOV R5, 0xffffffff ;  /* 0xffffffff00057802 */ /* 0x000fe20000000f00 */
[----:B------:R-:W2:Y:S01]  /*1160*/  LDC R23, c[0x0][0x8a8] ;  /* 0x00022a00ff177b82 */ /* 0x000ea20000000800 */
[-CC-:B---3--:R-:W-:Y:S02]  /*1170*/  SHF.R.U64 R12, R4, R10.reuse, R3.reuse ;  /* 0x0000000a040c7219 */ /* 0x188fe40000001203 */
[----:B------:R-:W-:-:S05]  /*1180*/  SHF.R.U32.HI R3, RZ, R10, R3 ;  /* 0x0000000aff037219 */ /* 0x000fca0000011603 */
[----:B------:R-:W3:Y:S01]  /*1190*/  LDC R15, c[0x0][0x8f0] ;  /* 0x00023c00ff0f7b82 */ /* 0x000ee20000000800 */
[-CC-:B----4-:R-:W-:Y:S02]  /*11a0*/  SHF.R.U64 R26, R12, R14.reuse, R3.reuse ;  /* 0x0000000e0c1a7219 */ /* 0x190fe40000001203 */
[----:B------:R-:W-:-:S05]  /*11b0*/  SHF.R.U32.HI R3, RZ, R14, R3 ;  /* 0x0000000eff037219 */ /* 0x000fca0000011603 */
[----:B------:R-:W4:Y:S01]  /*11c0*/  LDC R21, c[0x0][0x8e0] ;  /* 0x00023800ff157b82 */ /* 0x000f220000000800 */
[-CC-:B-----5:R-:W-:Y:S02]  /*11d0*/  SHF.R.U64 R14, R26, R20.reuse, R3.reuse ;  /* 0x000000141a0e7219 */ /* 0x1a0fe40000001203 */
[-C--:B------:R-:W-:Y:S02]  /*11e0*/  SHF.L.U32 R0, R5, R20.reuse, RZ ;  /* 0x0000001405007219 */ /* 0x080fe400000006ff */
[----:B------:R-:W-:Y:S01]  /*11f0*/  SHF.R.U32.HI R5, RZ, R20, R3 ;  /* 0x00000014ff057219 */ /* 0x000fe20000011603 */
[----:B------:R-:W-:Y:S01]  /*1200*/  IMAD.MOV.U32 R4, RZ, RZ, R14 ;  /* 0x000000ffff047224 */ /* 0x000fe200078e000e */
[----:B------:R-:W-:Y:S01]  /*1210*/  LOP3.LUT R3, RZ, R0, RZ, 0x33, !PT ;  /* 0x00000000ff037212 */ /* 0x000fe200078e33ff */
[----:B------:R-:W1:Y:S01]  /*1220*/  LDC R25, c[0x0][0x8b8] ;  /* 0x00022e00ff197b82 */ /* 0x000e620000000800 */
[----:B------:R-:W-:Y:S05]  /*1230*/  @!P0 BRA `(.L_x_17) ;  /* 0x0000000000288947 */ /* 0x000fea0003800000 */
[----:B------:R-:W5:Y:S02]  /*1240*/  LDC R9, c[0x0][0x8f4] ;  /* 0x00023d00ff097b82 */ /* 0x000f640000000800 */
[----:B-----5:R-:W-:-:S04]  /*1250*/  IADD3 R9, P0, R14, R9, RZ ;  /* 0x000000090e097210 */ /* 0x020fc80007f1e0ff */
[----:B------:R-:W-:-:S05]  /*1260*/  IADD3.X R13, RZ, R5, RZ, P0, !PT ;  /* 0x00000005ff0d7210 */ /* 0x000fca00007fe4ff */
[----:B------:R-:W-:-:S04]  /*1270*/  IMAD.WIDE.U32 R4, R13, R28, RZ ;  /* 0x0000001c0d047225 */ /* 0x000fc800078e00ff */
[----:B------:R-:W-:-:S04]  /*1280*/  IMAD.WIDE.U32 R6, P0, R9, R29, R4 ;  /* 0x0000001d09067225 */ /* 0x000fc80007800004 */
[----:B------:R-:W-:Y:S01]  /*1290*/  IMAD.WIDE.U32 R4, R9, R28, RZ ;  /* 0x0000001c09047225 */ /* 0x000fe200078e00ff */
[----:B------:R-:W-:Y:S02]  /*12a0*/  IADD3.X R11, RZ, RZ, RZ, P0, !PT ;  /* 0x000000ffff0b7210 */ /* 0x000fe400007fe4ff */
[----:B------:R-:W-:Y:S02]  /*12b0*/  MOV R10, R7 ;  /* 0x00000007000a7202 */ /* 0x000fe40000000f00 */
[----:B------:R-:W-:-:S05]  /*12c0*/  IADD3 RZ, P0, R5, R6, RZ ;  /* 0x0000000605ff7210 */ /* 0x000fca0007f1e0ff */
[----:B------:R-:W-:-:S08]  /*12d0*/  IMAD.WIDE.U32.X R4, R13, R29, R10, P0 ;  /* 0x0000001d0d047225 */ /* 0x000fd000000e040a */
.L_x_17:
[----:B---3--:R-:W-:Y:S01]  /*12e0*/  SHF.R.U64 R4, R4, R15, R5 ;  /* 0x0000000f04047219 */ /* 0x008fe20000001205 */
[----:B--2---:R-:W-:Y:S01]  /*12f0*/  VIADD R5, R23, 0xffffffff ;  /* 0xffffffff17057836 */ /* 0x004fe20000000000 */
[----:B------:R-:W-:Y:S02]  /*1300*/  SHF.L.U32 R0, R31, R20, RZ ;  /* 0x000000141f007219 */ /* 0x000fe400000006ff */
[----:B------:R-:W-:Y:S02]  /*1310*/  LOP3.LUT R3, R26, R3, RZ, 0xc0, !PT ;  /* 0x000000031a037212 */ /* 0x000fe400078ec0ff */
[----:B------:R-:W-:Y:S02]  /*1320*/  IADD3 R6, -R4, RZ, RZ ;  /* 0x000000ff04067210 */ /* 0x000fe40007ffe1ff */
[----:B------:R-:W-:Y:S01]  /*1330*/  SEL R8, R8, R27, !P1 ;  /* 0x0000001b08087207 */ /* 0x000fe20004800000 */
[----:B------:R-:W-:Y:S01]  /*1340*/  IMAD R3, R0, R4, R3 ;  /* 0x0000000400037224 */ /* 0x000fe200078e0203 */
[----:B------:R-:W-:Y:S01]  /*1350*/  LOP3.LUT R5, R12, R5, RZ, 0xc0, !PT ;  /* 0x000000050c057212 */ /* 0x000fe200078ec0ff */
[----:B----4-:R-:W-:Y:S01]  /*1360*/  IMAD R0, R6, R21, R14 ;  /* 0x0000001506007224 */ /* 0x010fe200078e020e */
[----:B------:R-:W-:Y:S01]  /*1370*/  R2UR UR47, R30 ;  /* 0x000000001e2f72ca */ /* 0x000fe200000e0000 */
[----:B-1----:R-:W-:-:S02]  /*1380*/  IMAD R8, R3, R25, R8 ;  /* 0x0000001903087224 */ /* 0x002fc400078e0208 */
[----:B------:R-:W-:Y:S01]  /*1390*/  IMAD R23, R0, R23, R5 ;  /* 0x0000001700177224 */ /* 0x000fe200078e0205 */
[----:B------:R-:W-:-:S04]  /*13a0*/  MOV R0, 0x1 ;  /* 0x0000000100007802 */ /* 0x000fc80000000f00 */
[----:B------:R-:W-:Y:S02]  /*13b0*/  SEL R159, R23, R8, !P1 ;  /* 0x00000008179f7207 */ /* 0x000fe40004800000 */
[----:B------:R-:W-:-:S07]  /*13c0*/  SEL R23, R8, R23, !P1 ;  /* 0x0000001708177207 */ /* 0x000fce0004800000 */
.L_x_15:
[----:B------:R-:W-:-:S08]  /*13d0*/  NOP ;  /* 0x0000000000007918 */ /* 0x000fd00000000000 */
[----:B------:R-:W2:Y:S02]  /*13e0*/  USETMAXREG.TRY_ALLOC.CTAPOOL UP0, 0xe8 ;  /* 0x000000e8000079c8 */ /* 0x000ea40008000600 */
[----:B--2---:R-:W-:-:S13]  /*13f0*/  PLOP3.LUT P0, PT, PT, PT, UP0, 0x80, 0x0 ;  /* 0x000000000000781c */ /* 0x004fda0003f0f008 */
[----:B------:R-:W-:Y:S05]  /*1400*/  @!P0 BRA `(.L_x_15) ;  /* 0xfffffffc00f08947 */ /* 0x000fea000383ffff */
[----:B------:R-:W-:Y:S02]  /*1410*/  ULDC.64 UR4, c[0x0][0x590] ;  /* 0x0001640000047ab9 */ /* 0x000fe40000000a00 */
[----:B------:R-:W-:-:S04]  /*1420*/  ISETP.NE.U32.AND P0, PT, RZ, UR4, PT ;  /* 0x00000004ff007c0c */ /* 0x000fc8000bf05070 */
[----:B------:R-:W-:-:S13]  /*1430*/  ISETP.NE.AND.EX P0, PT, RZ, UR5, PT, P0 ;  /* 0x00000005ff007c0c */ /* 0x000fda000bf05300 */
[----:B------:R-:W-:Y:S05]  /*1440*/  @P0 BRA `(.L_x_18) ;  /* 0x00000000002c0947 */ /* 0x000fea0003800000 */
[----:B------:R-:W-:Y:S02]  /*1450*/  ULDC.64 UR4, c[0x0][0x588] ;  /* 0x0001620000047ab9 */ /* 0x000fe40000000a00 */
[----:B------:R-:W-:-:S04]  /*1460*/  ISETP.NE.U32.AND P0, PT, RZ, UR4, PT ;  /* 0x00000004ff007c0c */ /* 0x000fc8000bf05070 */
[----:B------:R-:W-:-:S13]  /*1470*/  ISETP.NE.AND.EX P0, PT, RZ, UR5, PT, P0 ;  /* 0x00000005ff007c0c */ /* 0x000fda000bf05300 */
[----:B------:R-:W-:Y:S05]  /*1480*/  @!P0 BRA `(.L_x_19) ;  /* 0x0000000000108947 */ /* 0x000fea0003800000 */
[----:B------:R-:W2:Y:S02]  /*1490*/  LDC.64 R4, c[0x0][0x588] ;  /* 0x00016200ff047b82 */ /* 0x000ea40000000a00 */
[----:B--2---:R2:W5:Y:S01]  /*14a0*/  LDG.E R155, desc[UR42][R4.64] ;  /* 0x0000002a049b7981 */ /* 0x004562000c1e1900 */
[----:B------:R-:W-:Y:S01]  /*14b0*/  MOV R154, 0x1 ;  /* 0x00000001009a7802 */ /* 0x000fe20000000f00 */
[----:B------:R-:W-:Y:S06]  /*14c0*/  BRA `(.L_x_18) ;  /* 0x00000000000c7947 */ /* 0x000fec0003800000 */
.L_x_19:
[----:B------:R-:W-:Y:S01]  /*14d0*/  ULDC UR4, c[0x0][0x580] ;  /* 0x0001600000047ab9 */ /* 0x000fe20000000800 */
[----:B------:R-:W-:Y:S01]  /*14e0*/  IMAD.MOV.U32 R154, RZ, RZ, 0x1 ;  /* 0x00000001ff9a7424 */ /* 0x000fe200078e00ff */
[----:B------:R-:W-:-:S07]  /*14f0*/  MOV R155, UR4 ;  /* 0x00000004009b7c02 */ /* 0x000fce0008000f00 */
.L_x_18:
        /* <DEDUP_REMOVED lines=8> */
[----:B------:R-:W3:Y:S02]  /*1580*/  LDC.64 R156, c[0x0][0x5a8] ;  /* 0x00016a00ff9c7b82 */ /* 0x000ee40000000a00 */
[----:B---3--:R3:W5:Y:S01]  /*1590*/  LDG.E R156, desc[UR42][R156.64] ;  /* 0x0000002a9c9c7981 */ /* 0x008762000c1e1900 */
[----:B------:R-:W-:Y:S05]  /*15a0*/  BRA `(.L_x_20) ;  /* 0x0000000000087947 */ /* 0x000fea0003800000 */
.L_x_21:
[----:B------:R-:W-:Y:S02]  /*15b0*/  ULDC UR4, c[0x0][0x5a0] ;  /* 0x0001680000047ab9 */ /* 0x000fe40000000800 */
[----:B------:R-:W-:-:S07]  /*15c0*/  MOV R156, UR4 ;  /* 0x00000004009c7c02 */ /* 0x000fce0008000f00 */
.L_x_20:
[----:B------:R-:W-:Y:S01]  /*15d0*/  LOP3.LUT P1, RZ, R0, 0xff, RZ, 0xc0, !PT ;  /* 0x000000ff00ff7812 */ /* 0x000fe2000782c0ff */
[----:B------:R-:W-:Y:S01]  /*15e0*/  UMOV UR36, URZ ;  /* 0x0000003f00247c82 */ /* 0x000fe20008000000 */
[----:B------:R-:W-:-:S11]  /*15f0*/  PLOP3.LUT P0, PT, PT, PT, PT, 0x80, 0x0 ;  /* 0x000000000000781c */ /* 0x000fd60003f0f070 */
[----:B------:R-:W-:Y:S05]  /*1600*/  @!P1 BRA `(.L_x_22) ;  /* 0x0000010c00bc9947 */ /* 0x000fea0003800000 */
[----:B------:R-:W-:Y:S01]  /*1610*/  ULDC UR4, c[0x0][0x28c] ;  /* 0x0000a30000047ab9 */ /* 0x000fe20000000800 */
[----:B------:R-:W-:Y:S01]  /*1620*/  LOP3.LUT P0, RZ, R18, 0x4, RZ, 0xc0, !PT ;  /* 0x0000000412ff7812 */ /* 0x000fe2000780c0ff */
[----:B------:R-:W-:Y:S01]  /*1630*/  UIADD3 UR4, UR4, 0x3f, URZ ;  /* 0x0000003f04047890 */ /* 0x000fe2000fffe03f */
[----:B---3--:R-:W-:Y:S01]  /*1640*/  MOV R157, 0x10 ;  /* 0x00000010009d7802 */ /* 0x008fe20000000f00 */
[----:B------:R-:W-:Y:S01]  /*1650*/  ULDC.64 UR54, c[0x0][0x198] ;  /* 0x0000660000367ab9 */ /* 0x000fe20000000a00 */
[----:B------:R-:W-:Y:S01]  /*1660*/  LOP3.LUT R158, R17, 0x1, RZ, 0xfc, !PT ;  /* 0x00000001119e7812 */ /* 0x000fe200078efcff */
[----:B------:R-:W-:Y:S01]  /*1670*/  USHF.R.S32.HI UR5, URZ, 0x1f, UR4 ;  /* 0x0000001f3f057899 */ /* 0x000fe20008011404 */
[----:B------:R-:W-:Y:S01]  /*1680*/  LOP3.LUT R160, R19, 0x1, RZ, 0xfc, !PT ;  /* 0x0000000113a07812 */ /* 0x000fe200078efcff */
[----:B------:R-:W-:Y:S01]  /*1690*/  UMOV UR39, URZ ;  /* 0x0000003f00277c82 */ /* 0x000fe20008000000 */
[----:B------:R-:W-:Y:S01]  /*16a0*/  SEL R157, R157, 0xfffffff0, !P0 ;  /* 0xfffffff09d9d7807 */ /* 0x000fe20004000000 */
[----:B------:R-:W-:Y:S01]  /*16b0*/  ULEA.HI UR5, UR5, UR4, URZ, 0x6 ;  /* 0x0000000405057291 */ /* 0x000fe2000f8f303f */
[----:B------:R-:W-:Y:S01]  /*16c0*/  UMOV UR48, URZ ;  /* 0x0000003f00307c82 */ /* 0x000fe20008000000 */
[----:B------:R-:W-:-:S02]  /*16d0*/  UMOV UR49, URZ ;  /* 0x0000003f00317c82 */ /* 0x000fc40008000000 */
[----:B------:R-:W-:Y:S01]  /*16e0*/  USHF.R.S32.HI UR50, URZ, 0x6, UR5 ;  /* 0x000000063f327899 */ /* 0x000fe20008011405 */
[----:B------:R-:W-:-:S11]  /*16f0*/  UMOV UR36, URZ ;  /* 0x0000003f00247c82 */ /* 0x000fd60008000000 */
.L_x_516:
[----:B------:R-:W-:Y:S01]  /*1700*/  LOP3.LUT R0, R18, 0x80, RZ, 0xc0, !PT ;  /* 0x0000008012007812 */ /* 0x000fe200078ec0ff */
[----:B------:R-:W3:Y:S01]  /*1710*/  S2UR UR51, SR_CgaCtaId ;  /* 0x00000000003379c3 */ /* 0x000ee20000008800 */
[----:B------:R-:W-:Y:S02]  /*1720*/  UMOV UR52, 0x400 ;  /* 0x0000040000347882 */ /* 0x000fe40000000000 */
[----:B------:R-:W-:-:S06]  /*1730*/  SHF.R.U32.HI R0, RZ, 0x7, R0 ;  /* 0x00000007ff007819 */ /* 0x000fcc0000011600 */
[----:B------:R-:W4:Y:S01]  /*1740*/  SHFL.IDX PT, R0, R0, RZ, 0x1f ;  /* 0x00001fff00007589 */ /* 0x000f2200000e0000 */
[----:B---3--:R-:W-:Y:S01]  /*1750*/  ULEA UR52, UR51, UR52, 0x18 ;  /* 0x0000003433347291 */ /* 0x008fe2000f8ec03f */
[----:B----4-:R-:W-:-:S13]  /*1760*/  R2UR UR4, R0 ;  /* 0x00000000000472ca */ /* 0x010fda00000e0000 */
[----:B------:R-:W-:-:S04]  /*1770*/  ULEA.HI UR5, UR4, UR4, URZ, 0x1 ;  /* 0x0000000404057291 */ /* 0x000fc8000f8f083f */
[----:B------:R-:W-:-:S04]  /*1780*/  ULOP3.LUT UR5, UR5, 0x7fffe, URZ, 0xc0, !UPT ;  /* 0x0007fffe05057892 */ /* 0x000fc8000f8ec03f */
[----:B------:R-:W-:-:S03]  /*1790*/  UIADD3 UR5, UR4, -UR5, URZ ;  /* 0x8000000504057290 */ /* 0x000fc6000fffe03f */
[----:B------:R-:W-:Y:S01]  /*17a0*/  ULDC UR4, c[0x0][0x28c] ;  /* 0x0000a30000047ab9 */ /* 0x000fe20000000800 */
[----:B------:R-:W-:Y:S01]  /*17b0*/  ULEA UR5, UR5, UR52, 0xd ;  /* 0x0000003405057291 */ /* 0x000fe2000f8e683f */
[----:B------:R-:W-:-:S03]  /*17c0*/  ISETP.LT.AND P0, PT, RZ, UR4, PT ;  /* 0x00000004ff007c0c */ /* 0x000fc6000bf01270 */
[----:B------:R-:W-:-:S04]  /*17d0*/  UIADD3 UR5, UR5, 0x8400, URZ ;  /* 0x0000840005057890 */ /* 0x000fc8000fffe03f */
[----:B------:R-:W-:-:S04]  /*17e0*/  USHF.R.U32.HI UR5, URZ, 0x4, UR5 ;  /* 0x000000043f057899 */ /* 0x000fc80008011605 */
[----:B------:R-:W-:Y:S02]  /*17f0*/  ULOP3.LUT UR44, UR5, 0x3fff, URZ, 0xc0, !UPT ;  /* 0x00003fff052c7892 */ /* 0x000fe4000f8ec03f */
[----:B-1----:R-:W-:Y:S10]  /*1800*/  @P0 BRA `(.L_x_23) ;  /* 0x0000000000400947 */ /* 0x002ff40003800000 */
[----:B------:R-:W-:Y:S01]  /*1810*/  MOV R0, 0x0 ;  /* 0x0000000000007802 */ /* 0x000fe20000000f00 */
[----:B------:R-:W-:Y:S01]  /*1820*/  ULDC.64 UR4, c[0x4][0x70] ;  /* 0x01001c0000047ab9 */ /* 0x000fe20000000a00 */
[----:B------:R-:W-:Y:S01]  /*1830*/  ULDC.64 UR6, c[0x4][0x8] ;  /* 0x0100020000067ab9 */ /* 0x000fe20000000a00 */
[----:B--2---:R-:W-:Y:S01]  /*1840*/  IMAD.U32 R4, RZ, RZ, UR4 ;  /* 0x00000004ff047e24 */ /* 0x004fe2000f8e00ff */
[----:B------:R2:W3:Y:S01]  /*1850*/  LDC.64 R14, c[0x4][R0] ;  /* 0x01000000000e7b82 */ /* 0x0004e20000000a00 */
[----:B------:R-:W-:Y:S01]  /*1860*/  MOV R5, UR5 ;  /* 0x0000000500057c02 */ /* 0x000fe20008000f00 */
[----:B------:R-:W-:Y:S01]  /*1870*/  ULDC.64 UR4, c[0x4][0x78] ;  /* 0x01001e0000047ab9 */ /* 0x000fe20000000a00 */
[----:B------:R-:W-:Y:S01]  /*1880*/  IMAD.U32 R10, RZ, RZ, UR6 ;  /* 0x00000006ff0a7e24 */ /* 0x000fe2000f8e00ff */
[----:B------:R-:W-:Y:S01]  /*1890*/  MOV R6, UR4 ;  /* 0x0000000400067c02 */ /* 0x000fe20008000f00 */
[----:B------:R-:W-:Y:S01]  /*18a0*/  IMAD.MOV.U32 R13, RZ, RZ, RZ ;  /* 0x000000ffff0d7224 */ /* 0x000fe200078e00ff */
[----:B------:R-:W-:-:S02]  /*18b0*/  MOV R7, UR5 ;  /* 0x0000000500077c02 */ /* 0x000fc40008000f00 */
[----:B------:R-:W-:Y:S02]  /*18c0*/  MOV R11, UR7 ;  /* 0x00000007000b7c02 */ /* 0x000fe40008000f00 */
[----:B------:R-:W-:Y:S02]  /*18d0*/  MOV R8, 0x1e1 ;  /* 0x000001e100087802 */ /* 0x000fe40000000f00 */
[----:B--2---:R-:W-:-:S07]  /*18e0*/  MOV R12, 0x1 ;  /* 0x00000001000c7802 */ /* 0x004fce0000000f00 */
[----:B------:R-:W-:-:S07]  /*18f0*/  LEPC R20, `(.L_x_23) ;  /* 0x000000001014794e */ /* 0x000fce0000000000 */
[----:B-1-3-5:R-:W-:Y:S05]  /*1900*/  CALL.ABS.NOINC R14 ;  /* 0x000000000e007343 */ /* 0x02afea0003c00000 */
.L_x_23:
[----:B------:R-:W-:-:S13]  /*1910*/  ISETP.NE.AND P0, PT, R158, 0x3, PT ;  /* 0x000000039e00780c */ /* 0x000fda0003f05270 */
[----:B------:R-:W-:Y:S05]  /*1920*/  @!P0 BRA `(.L_x_24) ;  /* 0x0000000000048947 */ /* 0x000fea0003800000 */
[----:B-1----:R-:W-:Y:S01]  /*1930*/  BPT.TRAP 0x1 ;  /* 0x000000040000795c */ /* 0x002fe20000300000 */
.L_x_24:
[----:B------:R-:W-:Y:S02]  /*1940*/  MOV R3, UR49 ;  /* 0x0000003100037c02 */ /* 0x000fe40008000f00 */
[----:B------:R-:W-:Y:S02]  /*1950*/  MOV R0, UR48 ;  /* 0x0000003000007c02 */ /* 0x000fe40008000f00 */
[----:B------:R-:W-:Y:S02]  /*1960*/  LEA R3, R3, UR52, 0x3 ;  /* 0x0000003403037c11 */ /* 0x000fe4000f8e18ff */
[----:B------:R-:W-:-:S04]  /*1970*/  SHF.L.U32 R0, R0, 0x1f, RZ ;  /* 0x0000001f00007819 */ /* 0x000fc800000006ff */
[----:B------:R3:W4:Y:S01]  /*1980*/  SYNCS.PHASECHK.TRANS64.TRYWAIT P1, [R3+URZ], R0 ;  /* 0x00000000030075a7 */ /* 0x000722000802017f */
[----:B------:R-:W-:Y:S05]  /*1990*/  @!P0 BRA `(.L_x_25) ;  /* 0x0000000000048947 */ /* 0x000fea0003800000 */
[----:B-1----:R-:W-:Y:S01]  /*19a0*/  BPT.TRAP 0x1 ;  /* 0x000000040000795c */ /* 0x002fe20000300000 */
.L_x_25:
[----:B----4-:R-:W-:Y:S05]  /*19b0*/  @P1 BRA `(.L_x_26) ;  /* 0x0000000000081947 */ /* 0x010fea0003800000 */
[----:B------:R-:W4:Y:S02]  /*19c0*/  SYNCS.PHASECHK.TRANS64.TRYWAIT P1, [R3+URZ], R0 ;  /* 0x00000000030075a7 */ /* 0x000f24000802017f */
[----:B----4-:R-:W-:Y:S05]  /*19d0*/  @!P1 BRA `(.L_x_27) ;  /* 0x0000013800d89947 */ /* 0x010fea0003800000 */
.L_x_26:
[----:B------:R-:W-:-:S04]  /*19e0*/  UISETP.LT.AND UP0, UPT, UR50, 0x1, UPT ;  /* 0x000000013200788c */ /* 0x000fc8000bf01270 */
[----:B------:R-:W-:-:S06]  /*19f0*/  USEL UR4, UR50, 0x1, UP0 ;  /* 0x0000000132047887 */ /* 0x000fcc0008000000 */
[----:B---34-:R-:W-:Y:S01]  /*1a00*/  MOV R0, UR4 ;  /* 0x0000000400007c02 */ /* 0x018fe20008000f00 */
[----:B------:R-:W-:Y:S05]  /*1a10*/  WARPSYNC.ALL ;  /* 0x0000000000007948 */ /* 0x000fea0003800000 */
[----:B------:R-:W-:-:S04]  /*1a20*/  IADD3 R0, -R0, UR50, RZ ;  /* 0x0000003200007c10 */ /* 0x000fc8000fffe1ff */
[----:B------:R-:W-:Y:S01]  /*1a30*/  ISETP.GE.AND P1, PT, R0, 0x1, PT ;  /* 0x000000010000780c */ /* 0x000fe20003f26270 */
[----:B------:R-:W-:Y:S01]  /*1a40*/  UIADD3 UR4, UR52, 0x28400, URZ ;  /* 0x0002840034047890 */ /* 0x000fe2000fffe03f */
[----:B------:R-:W-:Y:S01]  /*1a50*/  WARPGROUP.ARRIVE ;  /* 0x00000000000079c5 */ /* 0x000fe20000000000 */
[----:B------:R-:W-:Y:S01]  /*1a60*/  UMOV UR9, 0x40000040 ;  /* 0x4000004000097882 */ /* 0x000fe20000000000 */
[----:B------:R-:W-:Y:S01]  /*1a70*/  UMOV UR11, 0x40000040 ;  /* 0x40000040000b7882 */ /* 0x000fe20000000000 */
[----:B------:R-:W-:-:S04]  /*1a80*/  USHF.R.U32.HI UR4, URZ, 0x4, UR4 ;  /* 0x000000043f047899 */ /* 0x000fc80008011604 */
[----:B------:R-:W-:Y:S02]  /*1a90*/  ULOP3.LUT UR5, UR4, 0x3fff, URZ, 0xc0, !UPT ;  /* 0x00003fff04057892 */ /* 0x000fe4000f8ec03f */
[----:B------:R-:W-:Y:S02]  /*1aa0*/  ULOP3.LUT UR4, UR44, 0x10000, URZ, 0xfc, !UPT ;  /* 0x000100002c047892 */ /* 0x000fe4000f8efc3f */
[----:B------:R-:W-:Y:S02]  /*1ab0*/  ULOP3.LUT UR5, UR5, 0x10000, URZ, 0xfc, !UPT ;  /* 0x0001000005057892 */ /* 0x000fe4000f8efc3f */
[----:B------:R-:W-:Y:S02]  /*1ac0*/  ULEA UR6, UR49, UR4, 0xb ;  /* 0x0000000431067291 */ /* 0x000fe4000f8e583f */
[----:B------:R-:W-:-:S05]  /*1ad0*/  ULEA UR7, UR49, UR5, 0xa ;  /* 0x0000000531077291 */ /* 0x000fca000f8e503f */
[----:B------:R-:W-:Y:S02]  /*1ae0*/  UMOV UR8, UR6 ;  /* 0x0000000600087c82 */ /* 0x000fe40008000000 */
[----:B------:R-:W-:Y:S02]  /*1af0*/  UMOV UR10, UR7 ;  /* 0x00000007000a7c82 */ /* 0x000fe40008000000 */
[----:B------:R-:W-:Y:S01]  /*1b00*/  HGMMA.64x128x16.F32.BF16 R88, gdesc[UR8], RZ, !UPT, gsb0 ;  /* 0x01e00000085879f0 */ /* 0x000fe2000c0018ff */
[----:B------:R-:W-:Y:S01]  /*1b10*/  UIADD3 UR8, UR6, 0x400, URZ ;  /* 0x0000040006087890 */ /* 0x000fe2000fffe03f */
[----:B------:R-:W-:Y:S01]  /*1b20*/  UMOV UR9, 0x40000040 ;  /* 0x4000004000097882 */ /* 0x000fe20000000000 */
[----:B------:R-:W-:Y:S02]  /*1b30*/  WARPGROUP.DEPBAR.LE gsb0, 0x0 ;  /* 0x00008000000079c5 */ /* 0x000fe40000010000 */
[----:B------:R-:W-:-:S07]  /*1b40*/  WARPGROUP.ARRIVE ;  /* 0x00000000000079c5 */ /* 0x000fce0000000000 */
[----:B------:R-:W-:Y:S01]  /*1b50*/  HGMMA.64x128x16.F32.BF16 R24, gdesc[UR8], RZ, !UPT, gsb0 ;  /* 0x01e00000081879f0 */ /* 0x000fe2000c0018ff */
[----:B------:R-:W-:Y:S02]  /*1b60*/  UIADD3 UR8, UR6, 0x2, URZ ;  /* 0x0000000206087890 */ /* 0x000fe4000fffe03f */
[----:B------:R-:W-:Y:S01]  /*1b70*/  UIADD3 UR10, UR7, 0x2, URZ ;  /* 0x00000002070a7890 */ /* 0x000fe2000fffe03f */
[----:B------:R-:W-:Y:S01]  /*1b80*/  UMOV UR9, 0x40000040 ;  /* 0x4000004000097882 */ /* 0x000fe20000000000 */
[----:B------:R-:W-:Y:S01]  /*1b90*/  UMOV UR11, 0x40000040 ;  /* 0x40000040000b7882 */ /* 0x000fe20000000000 */
[----:B------:R-:W-:Y:S02]  /*1ba0*/  WARPGROUP.DEPBAR.LE gsb0, 0x0 ;  /* 0x00008000000079c5 */ /* 0x000fe40000010000 */
[----:B------:R-:W-:-:S06]  /*1bb0*/  WARPGROUP.ARRIVE ;  /* 0x00000000000079c5 */ /* 0x000fcc0000000000 */
[----:B------:R-:W-:Y:S01]  /*1bc0*/  HGMMA.64x128x16.F32.BF16 R88, gdesc[UR8], R88, gsb0 ;  /* 0x01e00000085879f0 */ /* 0x000fe20008001858 */
[----:B------:R-:W-:Y:S01]  /*1bd0*/  UIADD3 UR8, UR6, 0x402, URZ ;  /* 0x0000040206087890 */ /* 0x000fe2000fffe03f */
[----:B------:R-:W-:Y:S01]  /*1be0*/  UMOV UR9, 0x40000040 ;  /* 0x4000004000097882 */ /* 0x000fe20000000000 */
[----:B------:R-:W-:Y:S02]  /*1bf0*/  WARPGROUP.DEPBAR.LE gsb0, 0x0 ;  /* 0x00008000000079c5 */ /* 0x000fe40000010000 */
[----:B------:R-:W-:-:S07]  /*1c00*/  WARPGROUP.ARRIVE ;  /* 0x00000000000079c5 */ /* 0x000fce0000000000 */
[----:B------:R-:W-:Y:S01]  /*1c10*/  HGMMA.64x128x16.F32.BF16 R24, gdesc[UR8], R24, gsb0 ;  /* 0x01e00000081879f0 */ /* 0x000fe20008001818 */
        /* <DEDUP_REMOVED lines=23> */
[----:B------:R-:W-:Y:S03]  /*1d90*/  HGMMA.64x128x16.F32.BF16 R24, gdesc[UR8], R24, gsb0 ;  /* 0x01e00000081879f0 */ /* 0x000fe60008001818 */
[----:B------:R-:W-:Y:S02]  /*1da0*/  WARPGROUP.DEPBAR.LE gsb0, 0x0 ;  /* 0x00008000000079c5 */ /* 0x000fe40000010000 */
[----:B------:R-:W-:Y:S05]  /*1db0*/  @!P1 BRA `(.L_x_28) ;  /* 0x0000000400609947 */ /* 0x000fea0003800000 */
[----:B------:R-:W-:Y:S02]  /*1dc0*/  UIADD3 UR6, UR49, 0x1, URZ ;  /* 0x0000000131067890 */ /* 0x000fe4000fffe03f */
[----:B------:R-:W-:Y:S02]  /*1dd0*/  IMAD.U32 R3, RZ, RZ, UR49 ;  /* 0x00000031ff037e24 */ /* 0x000fe4000f8e00ff */
[----:B------:R-:W-:-:S04]  /*1de0*/  UISETP.NE.AND UP0, UPT, UR6, 0x4, UPT ;  /* 0x000000040600788c */ /* 0x000fc8000bf05270 */
[----:B------:R-:W-:Y:S02]  /*1df0*/  USEL UR7, URZ, 0x1, UP0 ;  /* 0x000000013f077887 */ /* 0x000fe40008000000 */
[----:B------:R-:W-:Y:S02]  /*1e00*/  USEL UR6, UR6, URZ, UP0 ;  /* 0x0000003f06067287 */ /* 0x000fe40008000000 */
[----:B------:R-:W-:-:S06]  /*1e10*/  ULOP3.LUT UR7, UR48, UR7, URZ, 0x3c, !UPT ;  /* 0x0000000730077292 */ /* 0x000fcc000f8e3c3f */
[----:B------:R-:W-:-:S07]  /*1e20*/  MOV R6, UR7 ;  /* 0x0000000700067c02 */ /* 0x000fce0008000f00 */
.L_x_35:
[----:B------:R-:W-:Y:S05]  /*1e30*/  @!P0 BRA `(.L_x_29) ;  /* 0x0000000000048947 */ /* 0x000fea0003800000 */
[----:B-1----:R-:W-:Y:S01]  /*1e40*/  BPT.TRAP 0x1 ;  /* 0x000000040000795c */ /* 0x002fe20000300000 */
.L_x_29:
[----:B------:R-:W-:Y:S01]  /*1e50*/  ULEA UR7, UR6, UR52, 0x3 ;  /* 0x0000003406077291 */ /* 0x000fe2000f8e183f */
[----:B--2---:R-:W-:-:S08]  /*1e60*/  SHF.L.U32 R4, R6, 0x1f, RZ ;  /* 0x0000001f06047819 */ /* 0x004fd000000006ff */
[----:B------:R2:W3:Y:S01]  /*1e70*/  SYNCS.PHASECHK.TRANS64.TRYWAIT P1, [UR7], R4 ;  /* 0x00000004ff0075a7 */ /* 0x0004e20008020147 */
[----:B------:R-:W-:Y:S05]  /*1e80*/  @!P0 BRA `(.L_x_30) ;  /* 0x0000000000048947 */ /* 0x000fea0003800000 */
[----:B-1----:R-:W-:Y:S01]  /*1e90*/  BPT.TRAP 0x1 ;  /* 0x000000040000795c */ /* 0x002fe20000300000 */
.L_x_30:
[----:B---3--:R-:W-:Y:S05]  /*1ea0*/  @P1 BRA `(.L_x_31) ;  /* 0x0000000000081947 */ /* 0x008fea0003800000 */
[----:B------:R-:W3:Y:S02]  /*1eb0*/  SYNCS.PHASECHK.TRANS64.TRYWAIT P1, [UR7], R4 ;  /* 0x00000004ff0075a7 */ /* 0x000ee40008020147 */
[----:B---3--:R-:W-:Y:S05]  /*1ec0*/  @!P1 BRA `(.L_x_32) ;  /* 0x0000013400b09947 */ /* 0x008fea0003800000 */
.L_x_31:
[----:B------:R-:W-:Y:S01]  /*1ed0*/  ULEA UR7, UR6, UR4, 0xb ;  /* 0x0000000406077291 */ /* 0x000fe2000f8e583f */
[----:B------:R-:W-:Y:S01]  /*1ee0*/  WARPGROUP.ARRIVE ;  /* 0x00000000000079c5 */ /* 0x000fe20000000000 */
[----:B------:R-:W-:Y:S01]  /*1ef0*/  ULEA UR12, UR6, UR5, 0xa ;  /* 0x00000005060c7291 */ /* 0x000fe2000f8e503f */
[----:B------:R-:W-:Y:S01]  /*1f00*/  UMOV UR9, 0x40000040 ;  /* 0x4000004000097882 */ /* 0x000fe20000000000 */
[----:B------:R-:W-:-:S03]  /*1f10*/  UMOV UR11, 0x40000040 ;  /* 0x40000040000b7882 */ /* 0x000fc60000000000 */
[----:B------:R-:W-:Y:S02]  /*1f20*/  UMOV UR8, UR7 ;  /* 0x0000000700087c82 */ /* 0x000fe40008000000 */
[----:B------:R-:W-:Y:S02]  /*1f30*/  UMOV UR10, UR12 ;  /* 0x0000000c000a7c82 */ /* 0x000fe40008000000 */
        /* <DEDUP_REMOVED lines=44> */
[----:B-1----:R-:W-:Y:S01]  /*2200*/  BPT.TRAP 0x1 ;  /* 0x000000040000795c */ /* 0x002fe20000300000 */
.L_x_33:
[----:B------:R-:W-:-:S13]  /*2210*/  ISETP.NE.AND P1, PT, R152, RZ, PT ;  /* 0x000000ff9800720c */ /* 0x000fda0003f25270 */
[----:B--23--:R-:W-:-:S04]  /*2220*/  @P1 LEA R4, R3, UR52, 0x3 ;  /* 0x0000003403041c11 */ /* 0x00cfc8000f8e18ff */
[----:B------:R-:W-:-:S04]  /*2230*/  @P1 IADD3 R4, R4, 0x20, RZ ;  /* 0x0000002004041810 */ /* 0x000fc80007ffe0ff */
[----:B------:R-:W-:-:S04]  /*2240*/  @P1 PRMT R4, R153, 0x654, R4 ;  /* 0x0000065499041816 */ /* 0x000fc80000000004 */
[----:B------:R2:W-:Y:S01]  /*2250*/  @P1 SYNCS.ARRIVE.TRANS64.RED.A1T0 RZ, [R4+URZ], RZ ;  /* 0x000000ff04ff19a7 */ /* 0x0005e2000810043f */
[----:B------:R-:W-:-:S13]  /*2260*/  ISETP.GT.U32.AND P1, PT, R17, 0x1, PT ;  /* 0x000000011100780c */ /* 0x000fda0003f24070 */
[----:B--2---:R-:W-:Y:S05]  /*2270*/  @P1 BRA `(.L_x_34) ;  /* 0x0000000000041947 */ /* 0x004fea0003800000 */
[----:B-1----:R-:W-:Y:S01]  /*2280*/  BPT.TRAP 0x1 ;  /* 0x000000040000795c */ /* 0x002fe20000300000 */
.L_x_34:
[----:B------:R-:W-:Y:S01]  /*2290*/  UIADD3 UR6, UR6, 0x1, URZ ;  /* 0x0000000106067890 */ /* 0x000fe2000fffe03f */
[C---:B------:R-:W-:Y:S01]  /*22a0*/  ISETP.GT.AND P2, PT, R0.reuse, 0x1, PT ;  /* 0x000000010000780c */ /* 0x040fe20003f44270 */
[----:B------:R-:W-:Y:S01]  /*22b0*/  VIADD R0, R0, 0xffffffff ;  /* 0xffffffff00007836 */ /* 0x000fe20000000000 */
[----:B------:R-:W-:Y:S01]  /*22c0*/  IADD3 R3, R3, 0x1, RZ ;  /* 0x0000000103037810 */ /* 0x000fe20007ffe0ff */
[----:B------:R-:W-:-:S03]  /*22d0*/  UISETP.NE.AND UP0, UPT, UR6, 0x4, UPT ;  /* 0x000000040600788c */ /* 0x000fc6000bf05270 */
[C---:B------:R-:W-:Y:S01]  /*22e0*/  ISETP.NE.AND P1, PT, R3.reuse, 0x4, PT ;  /* 0x000000040300780c */ /* 0x040fe20003f25270 */
[----:B------:R-:W-:Y:S02]  /*22f0*/  USEL UR7, URZ, 0x1, UP0 ;  /* 0x000000013f077887 */ /* 0x000fe40008000000 */
[----:B------:R-:W-:Y:S01]  /*2300*/  USEL UR6, UR6, URZ, UP0 ;  /* 0x0000003f06067287 */ /* 0x000fe20008000000 */
[----:B------:R-:W-:-:S03]  /*2310*/  SEL R3, R3, RZ, P1 ;  /* 0x000000ff03037207 */ /* 0x000fc60000800000 */
[----:B------:R-:W-:Y:S01]  /*2320*/  LOP3.LUT R6, R6, UR7, RZ, 0x3c, !PT ;  /* 0x0000000706067c12 */ /* 0x000fe2000f8e3cff */
[----:B------:R-:W-:Y:S07]  /*2330*/  @P2 BRA `(.L_x_35) ;  /* 0xfffffff800bc2947 */ /* 0x000fee000383ffff */
.L_x_28:
[----:B------:R-:W3:Y:S02]  /*2340*/  LDC R0, c[0x0][0x28c] ;  /* 0x0000a300ff007b82 */ /* 0x000ee40000000800 */
[----:B---3--:R-:W-:-:S13]  /*2350*/  ISETP.GE.AND P1, PT, R0, 0x1, PT ;  /* 0x000000010000780c */ /* 0x008fda0003f26270 */
[----:B------:R-:W-:Y:S05]  /*2360*/  @!P1 BRA `(.L_x_36) ;  /* 0x0000000000449947 */ /* 0x000fea0003800000 */
[----:B------:R-:W-:Y:S05]  /*2370*/  @!P0 BRA `(.L_x_37) ;  /* 0x0000000000048947 */ /* 0x000fea0003800000 */
[----:B-1----:R-:W-:Y:S01]  /*2380*/  BPT.TRAP 0x1 ;  /* 0x000000040000795c */ /* 0x002fe20000300000 */
.L_x_37:
[----:B------:R-:W-:Y:S01]  /*2390*/  ISETP.NE.AND P0, PT, R152, RZ, PT ;  /* 0x000000ff9800720c */ /* 0x000fe20003f05270 */
[----:B------:R-:W-:Y:S01]  /*23a0*/  UISETP.LT.AND UP1, UPT, UR50, 0x1, UPT ;  /* 0x000000013200788c */ /* 0x000fe2000bf21270 */
[----:B------:R-:W-:-:S11]  /*23b0*/  MOV R3, UR52 ;  /* 0x0000003400037c02 */ /* 0x000fd60008000f00 */
[----:B------:R-:W-:-:S05]  /*23c0*/  VOTEU.ANY UP0, P0 ;  /* 0x00000000003f7886 */ /* 0x000fca0000000100 */
[----:B------:R-:W-:-:S04]  /*23d0*/  @UP0 USEL UR4, UR50, 0x1, UP1 ;  /* 0x0000000132040887 */ /* 0x000fc80008800000 */
[----:B------:R-:W-:-:S06]  /*23e0*/  @UP0 UIADD3 UR4, UR49, UR50, -UR4 ;  /* 0x0000003231040290 */ /* 0x000fcc000fffe804 */
[----:B------:R-:W-:-:S04]  /*23f0*/  MOV R0, UR4 ;  /* 0x0000000400007c02 */ /* 0x000fc80008000f00 */
[----:B------:R-:W-:-:S04]  /*2400*/  @P0 SHF.L.U32 R0, R0, 0x3, RZ ;  /* 0x0000000300000819 */ /* 0x000fc800000006ff */
[----:B------:R-:W-:-:S04]  /*2410*/  @P0 LOP3.LUT R0, R0, 0x18, RZ, 0xc0, !PT ;  /* 0x0000001800000812 */ /* 0x000fc800078ec0ff */
[----:B------:R-:W-:-:S04]  /*2420*/  @P0 IADD3 R0, R3, 0x20, R0 ;  /* 0x0000002003000810 */ /* 0x000fc80007ffe000 */
[----:B------:R-:W-:-:S04]  /*2430*/  @P0 PRMT R0, R153, 0x654, R0 ;  /* 0x0000065499000816 */ /* 0x000fc80000000000 */
[----:B------:R3:W-:Y:S01]  /*2440*/  @P0 SYNCS.ARRIVE.TRANS64.RED.A1T0 RZ, [R0+URZ], RZ ;  /* 0x000000ff00ff09a7 */ /* 0x0007e2000810043f */
[----:B------:R-:W-:-:S13]  /*2450*/  ISETP.GT.U32.AND P0, PT, R17, 0x1, PT ;  /* 0x000000011100780c */ /* 0x000fda0003f04070 */
[----:B---3--:R-:W-:Y:S05]  /*2460*/  @P0 BRA `(.L_x_36) ;  /* 0x0000000000040947 */ /* 0x008fea0003800000 */
[----:B-1----:R-:W-:Y:S01]  /*2470*/  BPT.TRAP 0x1 ;  /* 0x000000040000795c */ /* 0x002fe20000300000 */
.L_x_36:
[----:B------:R-:W-:Y:S01]  /*2480*/  UIADD3 UR4, UR52, 0x200, URZ ;  /* 0x0000020034047890 */ /* 0x000fe2000fffe03f */
[----:B------:R-:W-:Y:S02]  /*2490*/  R2UR UR46, R23 ;  /* 0x00000000172e72ca */ /* 0x000fe400000e0000 */
[----:B------:R-:W-:Y:S01]  /*24a0*/  R2UR UR45, R159 ;  /* 0x000000009f2d72ca */ /* 0x000fe200000e0000 */
[----:B------:R-:W-:-:S06]  /*24b0*/  ULOP3.LUT UP0, URZ, UR4, 0x1bf, URZ, 0xc0, !UPT ;  /* 0x000001bf043f7892 */ /* 0x000fcc000f80c03f */
[----:B------:R-:W-:-:S04]  /*24c0*/  PLOP3.LUT P0, PT, PT, PT, UP0, 0x80, 0x0 ;  /* 0x000000000000781c */ /* 0x000fc80003f0f008 */
[----:B------:R-:W-:Y:S02]  /*24d0*/  USHF.L.U32 UR46, UR46, 0x8, URZ ;  /* 0x000000082e2e7899 */ /* 0x000fe4000800063f */
[----:B------:R-:W-:-:S07]  /*24e0*/  USHF.L.U32 UR45, UR45, 0x7, URZ ;  /* 0x000000072d2d7899 */ /* 0x000fce000800063f */
[----:B------:R-:W-:Y:S05]  /*24f0*/  @!P0 BRA `(.L_x_38) ;  /* 0x00000000007c8947 */ /* 0x000fea0003800000 */
        /* <DEDUP_REMOVED lines=16> */
.L_x_39:
[----:B------:R1:W2:Y:S01]  /*2600*/  LDC.64 R14, c[0x4][R23] ;  /* 0x01000000170e7b82 */ /* 0x0002a20000000a00 */
[----:B------:R-:W-:Y:S01]  /*2610*/  ULDC.64 UR4, c[0x4][0x80] ;  /* 0x0100200000047ab9 */ /* 0x000fe20000000a00 */
[----:B------:R-:W-:Y:S01]  /*2620*/  ULDC.64 UR6, c[0x4][0x10] ;  /* 0x0100040000067ab9 */ /* 0x000fe20000000a00 */
[----:B------:R-:W-:Y:S01]  /*2630*/  MOV R4, UR4 ;  /* 0x0000000400047c02 */ /* 0x000fe20008000f00 */
[----:B------:R-:W-:Y:S01]  /*2640*/  IMAD.MOV.U32 R12, RZ, RZ, 0x1 ;  /* 0x00000001ff0c7424 */ /* 0x000fe200078e00ff */
[----:B------:R-:W-:Y:S01]  /*2650*/  MOV R5, UR5 ;  /* 0x0000000500057c02 */ /* 0x000fe20008000f00 */
[----:B------:R-:W-:Y:S01]  /*2660*/  ULDC.64 UR4, c[0x4][0x88] ;  /* 0x0100220000047ab9 */ /* 0x000fe20000000a00 */
[----:B------:R-:W-:Y:S01]  /*2670*/  MOV R10, UR6 ;  /* 0x00000006000a7c02 */ /* 0x000fe20008000f00 */
[----:B------:R-:W-:Y:S01]  /*2680*/  IMAD.U32 R7, RZ, RZ, UR5 ;  /* 0x00000005ff077e24 */ /* 0x000fe2000f8e00ff */
[----:B------:R-:W-:Y:S02]  /*2690*/  MOV R6, UR4 ;  /* 0x0000000400067c02 */ /* 0x000fe40008000f00 */
[----:B------:R-:W-:-:S02]  /*26a0*/  MOV R11, UR7 ;  /* 0x00000007000b7c02 */ /* 0x000fc40008000f00 */
[----:B------:R-:W-:Y:S02]  /*26b0*/  MOV R8, 0x70 ;  /* 0x0000007000087802 */ /* 0x000fe40000000f00 */
[----:B-1----:R-:W-:-:S07]  /*26c0*/  MOV R13, RZ ;  /* 0x000000ff000d7202 */ /* 0x002fce0000000f00 */
[----:B------:R-:W-:-:S07]  /*26d0*/  LEPC R20, `(.L_x_38) ;  /* 0x000000001014794e */ /* 0x000fce0000000000 */
[----:B--2---:R-:W-:Y:S05]  /*26e0*/  CALL.ABS.NOINC R14 ;  /* 0x000000000e007343 */ /* 0x004fea0003c00000 */
.L_x_38:
[----:B------:R-:W3:Y:S02]  /*26f0*/  LDC.64 R8, c[0x0][0x590] ;  /* 0x00016400ff087b82 */ /* 0x000ee40000000a00 */
[----:B---3--:R-:W-:-:S04]  /*2700*/  ISETP.NE.U32.AND P2, PT, R8, RZ, PT ;  /* 0x000000ff0800720c */ /* 0x008fc80003f45070 */
[----:B------:R-:W-:-:S13]  /*2710*/  ISETP.NE.AND.EX P2, PT, R9, RZ, PT, P2 ;  /* 0x000000ff0900720c */ /* 0x000fda0003f45320 */
[----:B------:R-:W-:Y:S05]  /*2720*/  @!P2 BRA `(.L_x_40) ;  /* 0x000000000034a947 */ /* 0x000fea0003800000 */
[----:B------:R-:W-:Y:S02]  /*2730*/  ULDC.64 UR4, c[0x0][0x588] ;  /* 0x0001620000047ab9 */ /* 0x000fe40000000a00 */
[----:B------:R-:W-:-:S04]  /*2740*/  ISETP.NE.U32.AND P0, PT, RZ, UR4, PT ;  /* 0x00000004ff007c0c */ /* 0x000fc8000bf05070 */
[----:B------:R-:W-:-:S13]  /*2750*/  ISETP.NE.AND.EX P0, PT, RZ, UR5, PT, P0 ;  /* 0x00000005ff007c0c */ /* 0x000fda000bf05300 */
[----:B------:R-:W-:Y:S05]  /*2760*/  @!P0 BRA `(.L_x_41) ;  /* 0x0000000000188947 */ /* 0x000fea0003800000 */
[----:B--2---:R-:W2:Y:S01]  /*2770*/  LDC.64 R4, c[0x0][0x588] ;  /* 0x00016200ff047b82 */ /* 0x004ea20000000a00 */
[----:B------:R-:W-:-:S04]  /*2780*/  IMAD R3, R8, UR47, RZ ;  /* 0x0000002f08037c24 */ /* 0x000fc8000f8e02ff */
[----:B--2---:R-:W-:-:S05]  /*2790*/  IMAD.WIDE R4, R3, 0x4, R4 ;  /* 0x0000000403047825 */ /* 0x004fca00078e0204 */
[----:B-----5:R3:W5:Y:S01]  /*27a0*/  LDG.E R155, desc[UR42][R4.64] ;  /* 0x0000002a049b7981 */ /* 0x020762000c1e1900 */
[----:B------:R-:W-:Y:S01]  /*27b0*/  MOV R154, 0x1 ;  /* 0x00000001009a7802 */ /* 0x000fe20000000f00 */
[----:B------:R-:W-:Y:S06]  /*27c0*/  BRA `(.L_x_40) ;  /* 0x00000000000c7947 */ /* 0x000fec0003800000 */
.L_x_41:
[----:B------:R-:W-:Y:S01]  /*27d0*/  ULDC UR4, c[0x0][0x580] ;  /* 0x0001600000047ab9 */ /* 0x000fe20000000800 */
[----:B------:R-:W-:Y:S01]  /*27e0*/  MOV R154, 0x1 ;  /* 0x00000001009a7802 */ /* 0x000fe20000000f00 */
[----:B-----5:R-:W-:-:S07]  /*27f0*/  IMAD.U32 R155, RZ, RZ, UR4 ;  /* 0x00000004ff9b7e24 */ /* 0x020fce000f8e00ff */
.L_x_40:
[----:B------:R-:W4:Y:S02]  /*2800*/  LDC.64 R6, c[0x0][0x5b0] ;  /* 0x00016c00ff067b82 */ /* 0x000f240000000a00 */
[----:B----4-:R-:W-:-:S04]  /*2810*/  ISETP.NE.U32.AND P0, PT, R6, RZ, PT ;  /* 0x000000ff0600720c */ /* 0x010fc80003f05070 */
[----:B------:R-:W-:-:S13]  /*2820*/  ISETP.NE.AND.EX P0, PT, R7, RZ, PT, P0 ;  /* 0x000000ff0700720c */ /* 0x000fda0003f05300 */
[----:B------:R-:W-:Y:S05]  /*2830*/  @!P0 BRA `(.L_x_42) ;  /* 0x00000000002c8947 */ /* 0x000fea0003800000 */
[----:B------:R-:W-:Y:S02]  /*2840*/  ULDC.64 UR4, c[0x0][0x5a8] ;  /* 0x00016a0000047ab9 */ /* 0x000fe40000000a00 */
[----:B------:R-:W-:-:S04]  /*2850*/  ISETP.NE.U32.AND P0, PT, RZ, UR4, PT ;  /* 0x00000004ff007c0c */ /* 0x000fc8000bf05070 */
[----:B------:R-:W-:-:S13]  /*2860*/  ISETP.NE.AND.EX P0, PT, RZ, UR5, PT, P0 ;  /* 0x00000005ff007c0c */ /* 0x000fda000bf05300 */
[----:B------:R-:W-:Y:S05]  /*2870*/  @!P0 BRA `(.L_x_43) ;  /* 0x0000000000148947 */ /* 0x000fea0003800000 */
[----:B--23--:R-:W2:Y:S01]  /*2880*/  LDC.64 R4, c[0x0][0x5a8] ;  /* 0x00016a00ff047b82 */ /* 0x00cea20000000a00 */
[----:B------:R-:W-:-:S04]  /*2890*/  IMAD R3, R6, UR47, RZ ;  /* 0x0000002f06037c24 */ /* 0x000fc8000f8e02ff */
[----:B--2---:R-:W-:-:S05]  /*28a0*/  IMAD.WIDE R4, R3, 0x4, R4 ;  /* 0x0000000403047825 */ /* 0x004fca00078e0204 */
[----:B-----5:R4:W5:Y:S01]  /*28b0*/  LDG.E R156, desc[UR42][R4.64] ;  /* 0x0000002a049c7981 */ /* 0x020962000c1e1900 */
[----:B------:R-:W-:Y:S05]  /*28c0*/  BRA `(.L_x_42) ;  /* 0x0000000000087947 */ /* 0x000fea0003800000 */
.L_x_43:
[----:B------:R-:W-:Y:S02]  /*28d0*/  ULDC UR4, c[0x0][0x5a0] ;  /* 0x0001680000047ab9 */ /* 0x000fe40000000800 */
[----:B-----5:R-:W-:-:S07]  /*28e0*/  MOV R156, UR4 ;  /* 0x00000004009c7c02 */ /* 0x020fce0008000f00 */
.L_x_42:
[----:B------:R-:W-:Y:S01]  /*28f0*/  ULDC.64 UR4, c[0x0][0x588] ;  /* 0x0001620000047ab9 */ /* 0x000fe20000000a00 */
[----:B------:R-:W-:Y:S01]  /*2900*/  ISETP.NE.U32.AND P3, PT, R8, RZ, PT ;  /* 0x000000ff0800720c */ /* 0x000fe20003f65070 */
[----:B------:R-:W-:Y:S02]  /*2910*/  UISETP.NE.U32.AND UP0, UPT, UR4, URZ, UPT ;  /* 0x0000003f0400728c */ /* 0x000fe4000bf05070 */
[----:B------:R-:W-:Y:S02]  /*2920*/  ISETP.NE.U32.AND P4, PT, RZ, UR4, PT ;  /* 0x00000004ff007c0c */ /* 0x000fe4000bf85070 */
[----:B------:R-:W-:Y:S01]  /*2930*/  ISETP.NE.AND.EX P3, PT, R9, RZ, PT, P3 ;  /* 0x000000ff0900720c */ /* 0x000fe20003f65330 */
[----:B------:R-:W-:Y:S02]  /*2940*/  UISETP.NE.AND.EX UP0, UPT, UR5, URZ, UPT, UP0 ;  /* 0x0000003f0500728c */ /* 0x000fe4000bf05300 */
[----:B------:R-:W-:Y:S02]  /*2950*/  ISETP.NE.AND.EX P4, PT, RZ, UR5, PT, P4 ;  /* 0x00000005ff007c0c */ /* 0x000fe4000bf85340 */
[----:B------:R-:W-:-:S02]  /*2960*/  PLOP3.LUT P0, PT, PT, PT, PT, 0x8, 0x0 ;  /* 0x000000000000781c */ /* 0x000fc40003f0e170 */
[----:B------:R-:W-:-:S04]  /*2970*/  PLOP3.LUT P1, PT, PT, PT, UP0, 0x80, 0x0 ;  /* 0x000000000000781c */ /* 0x000fc80003f2f008 */
[----:B------:R-:W-:-:S05]  /*2980*/  PLOP3.LUT P1, PT, P1, PT, PT, 0x8, 0x0 ;  /* 0x000000000000781c */ /* 0x000fca0000f2e170 */
[----:B------:R-:W-:Y:S08]  /*2990*/  @P4 BRA P3, `(.L_x_44) ;  /* 0x0000000000244947 */ /* 0x000ff00001800000 */
[----:B------:R-:W-:Y:S04]  /*29a0*/  BSSY B0, `(.L_x_44) ;  /* 0x0000008000007945 */ /* 0x000fe80003800000 */
[----:B------:R-:W-:Y:S05]  /*29b0*/  @!P2 BRA `(.L_x_45) ;  /* 0x000000000014a947 */ /* 0x000fea0003800000 */
[----:B------:R-:W-:Y:S02]  /*29c0*/  LOP3.LUT P3, RZ, R154, 0xff, RZ, 0xc0, !PT ;  /* 0x000000ff9aff7812 */ /* 0x000fe4000786c0ff */
[----:B------:R-:W-:-:S11]  /*29d0*/  PLOP3.LUT P0, PT, P1, PT, PT, 0x80, 0x0 ;  /* 0x000000000000781c */ /* 0x000fd60000f0f070 */
[----:B------:R-:W-:Y:S05]  /*29e0*/  @!P3 BRA `(.L_x_46) ;  /* 0x00000000000cb947 */ /* 0x000fea0003800000 */
[----:B-----5:R-:W-:Y:S01]  /*29f0*/  FSETP.EQ.AND P0, PT, R155, RZ, PT ;  /* 0x000000ff9b00720b */ /* 0x020fe20003f02000 */
[----:B------:R-:W-:-:S12]  /*2a00*/  BRA `(.L_x_46) ;  /* 0x0000000000047947 */ /* 0x000fd80003800000 */
.L_x_45:
[----:B-----5:R-:W-:-:S13]  /*2a10*/  FSETP.EQ.AND P0, PT, R155, RZ, PT ;  /* 0x000000ff9b00720b */ /* 0x020fda0003f02000 */
.L_x_46:
[----:B-1----:R-:W-:Y:S05]  /*2a20*/  BSYNC B0 ;  /* 0x0000000000007941 */ /* 0x002fea0003800000 */
.L_x_44:
[----:B------:R-:W-:Y:S04]  /*2a30*/  BSSY B0, `(.L_x_47) ;  /* 0x0000007000007945 */ /* 0x000fe80003800000 */
[----:B------:R-:W-:Y:S05]  /*2a40*/  @!P2 BRA `(.L_x_48) ;  /* 0x000000000010a947 */ /* 0x000fea0003800000 */
[----:B------:R-:W-:-:S13]  /*2a50*/  LOP3.LUT P2, RZ, R154, 0xff, RZ, 0xc0, !PT ;  /* 0x000000ff9aff7812 */ /* 0x000fda000784c0ff */
[----:B------:R-:W-:Y:S05]  /*2a60*/  @!P2 BRA `(.L_x_49) ;  /* 0x00000000000ca947 */ /* 0x000fea0003800000 */
[----:B-----5:R-:W-:Y:S01]  /*2a70*/  FSETP.EQ.AND P1, PT, R155, RZ, PT ;  /* 0x000000ff9b00720b */ /* 0x020fe20003f22000 */
[----:B------:R-:W-:-:S12]  /*2a80*/  BRA `(.L_x_49) ;  /* 0x0000000000047947 */ /* 0x000fd80003800000 */
.L_x_48:
[----:B-----5:R-:W-:-:S13]  /*2a90*/  FSETP.EQ.AND P1, PT, R155, RZ, PT ;  /* 0x000000ff9b00720b */ /* 0x020fda0003f22000 */
.L_x_49:
[----:B-1----:R-:W-:Y:S05]  /*2aa0*/  BSYNC B0 ;  /* 0x0000000000007941 */ /* 0x002fea0003800000 */
.L_x_47:
[----:B------:R-:W-:Y:S01]  /*2ab0*/  BSSY B0, `(.L_x_50) ;  /* 0x0000024000007945 */ /* 0x000fe20003800000 */
[----:B------:R-:W-:Y:S02]  /*2ac0*/  MOV R12, RZ ;  /* 0x000000ff000c7202 */ /* 0x000fe40000000f00 */
[----:B------:R-:W-:Y:S02]  /*2ad0*/  CS2R R6, SRZ ;  /* 0x0000000000067805 */ /* 0x000fe4000001ff00 */
[----:B--234-:R-:W-:Y:S02]  /*2ae0*/  CS2R R4, SRZ ;  /* 0x0000000000047805 */ /* 0x01cfe4000001ff00 */
[----:B------:R-:W-:Y:S02]  /*2af0*/  CS2R R10, SRZ ;  /* 0x00000000000a7805 */ /* 0x000fe4000001ff00 */
[----:B------:R-:W-:Y:S01]  /*2b00*/  CS2R R8, SRZ ;  /* 0x0000000000087805 */ /* 0x000fe2000001ff00 */
[----:B------:R-:W-:Y:S06]  /*2b10*/  @P0 BRA `(.L_x_51) ;  /* 0x0000000000740947 */ /* 0x000fec0003800000 */
[----:B------:R-:W-:-:S13]  /*2b20*/  ISETP.NE.AND P2, PT, R160, 0x3, PT ;  /* 0x00000003a000780c */ /* 0x000fda0003f45270 */
[----:B------:R-:W-:Y:S05]  /*2b30*/  @!P2 BRA `(.L_x_52) ;  /* 0x000000000004a947 */ /* 0x000fea0003800000 */
[----:B------:R-:W-:Y:S01]  /*2b40*/  BPT.TRAP 0x1 ;  /* 0x000000040000795c */ /* 0x000fe20000300000 */
.L_x_52:
[----:B------:R-:W-:Y:S01]  /*2b50*/  SHF.L.U32 R0, RZ, 0x1f, RZ ;  /* 0x0000001fff007819 */ /* 0x000fe200000006ff */
[----:B------:R-:W-:Y:S01]  /*2b60*/  IMAD.MOV.U32 R7, RZ, RZ, RZ ;  /* 0x000000ffff077224 */ /* 0x000fe200078e00ff */
[----:B------:R-:W-:Y:S02]  /*2b70*/  MOV R12, 0x1 ;  /* 0x00000001000c7802 */ /* 0x000fe40000000f00 */
[----:B------:R-:W1:Y:S02]  /*2b80*/  SYNCS.PHASECHK.TRANS64.TRYWAIT P2, [UR52+0x40], R0 ;  /* 0x00004000ff0075a7 */ /* 0x000e640008040174 */
[----:B-1----:R-:W-:Y:S05]  /*2b90*/  @!P2 BRA `(.L_x_53) ;  /* 0x000001280094a947 */ /* 0x002fea0003800000 */
.L_x_613:
[----:B------:R-:W-:Y:S02]  /*2ba0*/  MOV R6, RZ ;  /* 0x000000ff00067202 */ /* 0x000fe40000000f00 */
[----:B------:R-:W-:Y:S02]  /*2bb0*/  CS2R R4, SRZ ;  /* 0x0000000000047805 */ /* 0x000fe4000001ff00 */
[----:B------:R-:W-:Y:S02]  /*2bc0*/  CS2R R10, SRZ ;  /* 0x00000000000a7805 */ /* 0x000fe4000001ff00 */
[----:B------:R-:W-:Y:S01]  /*2bd0*/  CS2R R8, SRZ ;  /* 0x0000000000087805 */ /* 0x000fe2000001ff00 */
[----:B------:R-:W-:Y:S06]  /*2be0*/  @P1 BRA `(.L_x_51) ;  /* 0x0000000000401947 */ /* 0x000fec0003800000 */
[C---:B-1----:R-:W-:Y:S01]  /*2bf0*/  SHF.L.U32 R0, R18.reuse, 0x4, RZ ;  /* 0x0000000412007819 */ /* 0x042fe200000006ff */
[C---:B------:R-:W-:Y:S01]  /*2c00*/  IMAD.SHL.U32 R7, R18.reuse, 0x4, RZ ;  /* 0x0000000412077824 */ /* 0x040fe200078e00ff */
[----:B------:R-:W-:Y:S01]  /*2c10*/  SHF.L.U32 R3, R18, 0x5, RZ ;  /* 0x0000000512037819 */ /* 0x000fe200000006ff */
[----:B------:R-:W-:Y:S05]  /*2c20*/  WARPSYNC.ALL ;  /* 0x0000000000007948 */ /* 0x000fea0003800000 */
[----:B------:R-:W-:Y:S02]  /*2c30*/  SHF.R.U32.HI R5, RZ, 0x1, R18 ;  /* 0x00000001ff057819 */ /* 0x000fe40000011612 */
[----:B------:R-:W-:-:S02]  /*2c40*/  LOP3.LUT R0, R0, 0xe00, RZ, 0xc0, !PT ;  /* 0x00000e0000007812 */ /* 0x000fc400078ec0ff */
[----:B------:R-:W-:Y:S02]  /*2c50*/  LOP3.LUT R4, R3, 0xc0, RZ, 0xc0, !PT ;  /* 0x000000c003047812 */ /* 0x000fe400078ec0ff */
[----:B------:R-:W-:Y:S02]  /*2c60*/  LOP3.LUT R0, R0, 0x20, R3, 0xf8, !PT ;  /* 0x0000002000007812 */ /* 0x000fe400078ef803 */
[----:B------:R-:W-:Y:S02]  /*2c70*/  LOP3.LUT R4, R4, 0x8, R5, 0xf8, !PT ;  /* 0x0000000804047812 */ /* 0x000fe400078ef805 */
[----:B------:R-:W-:Y:S02]  /*2c80*/  LOP3.LUT R0, R0, 0x100, R3, 0xf8, !PT ;  /* 0x0000010000007812 */ /* 0x000fe400078ef803 */
[----:B------:R-:W-:-:S04]  /*2c90*/  LOP3.LUT R7, R4, 0x18, R7, 0x78, !PT ;  /* 0x0000001804077812 */ /* 0x000fc800078e7807 */
[----:B------:R-:W-:-:S04]  /*2ca0*/  LOP3.LUT R0, R0, R7, RZ, 0xfc, !PT ;  /* 0x0000000700007212 */ /* 0x000fc800078efcff */
[----:B------:R-:W-:-:S04]  /*2cb0*/  LEA R0, R0, UR52, 0x1 ;  /* 0x0000003400007c11 */ /* 0x000fc8000f8e08ff */
[----:B------:R-:W-:Y:S01]  /*2cc0*/  LEA R4, R157, R0, 0x1 ;  /* 0x000000009d047211 */ /* 0x000fe200078e08ff */
[----:B------:R2:W3:Y:S05]  /*2cd0*/  LDSM.16.M88.4 R8, [R0+0x200] ;  /* 0x000200000008783b */ /* 0x0004ea0000000200 */
[----:B------:R-:W4:Y:S02]  /*2ce0*/  LDSM.16.M88.4 R4, [R4+0x200] ;  /* 0x000200000404783b */ /* 0x000f240000000200 */
.L_x_51:
[----:B------:R-:W-:Y:S05]  /*2cf0*/  BSYNC B0 ;  /* 0x0000000000007941 */ /* 0x000fea0003800000 */
.L_x_50:
[----:B---3--:R-:W-:Y:S01]  /*2d00*/  SHF.L.U32 R14, R8, 0x10, RZ ;  /* 0x00000010080e7819 */ /* 0x008fe200000006ff */
[----:B------:R-:W-:Y:S01]  /*2d10*/  IMAD.U32 R168, R10, 0x10000, RZ ;  /* 0x000100000aa87824 */ /* 0x000fe200078e00ff */
[----:B------:R-:W-:Y:S01]  /*2d20*/  LOP3.LUT R162, R8, 0xffff0000, RZ, 0xc0, !PT ;  /* 0xffff000008a27812 */ /* 0x000fe200078ec0ff */
[----:B------:R-:W-:Y:S01]  /*2d30*/  BSSY B1, `(.L_x_54) ;  /* 0x00000c0000017945 */ /* 0x000fe20003800000 */
[----:B------:R-:W-:Y:S01]  /*2d40*/  LOP3.LUT R166, R9, 0xffff0000, RZ, 0xc0, !PT ;  /* 0xffff000009a67812 */ /* 0x000fe200078ec0ff */
[C---:B-----5:R-:W-:Y:S01]  /*2d50*/  FMUL R13, R155.reuse, R14 ;  /* 0x0000000e9b0d7220 */ /* 0x060fe20000400000 */
[----:B-12---:R-:W-:Y:S01]  /*2d60*/  LOP3.LUT R0, R18, 0xff, RZ, 0xc0, !PT ;  /* 0x000000ff12007812 */ /* 0x006fe200078ec0ff */
[----:B------:R-:W-:Y:S01]  /*2d70*/  FMUL R14, R155, R162 ;  /* 0x000000a29b0e7220 */ /* 0x000fe20000400000 */
[----:B------:R-:W-:Y:S01]  /*2d80*/  SHF.L.U32 R164, R9, 0x10, RZ ;  /* 0x0000001009a47819 */ /* 0x000fe200000006ff */
[----:B------:R-:W-:Y:S01]  /*2d90*/  FFMA R88, R156, R88, R13 ;  /* 0x000000589c587223 */ /* 0x000fe2000000000d */
[----:B------:R-:W-:Y:S01]  /*2da0*/  IADD3 R0, R0, 0x1f, RZ ;  /* 0x0000001f00007810 */ /* 0x000fe20007ffe0ff */
[C---:B------:R-:W-:Y:S01]  /*2db0*/  FMUL R21, R155.reuse, R166 ;  /* 0x000000a69b157220 */ /* 0x040fe20000400000 */
[----:B------:R-:W-:Y:S01]  /*2dc0*/  MOV R3, 0x3bbb989d ;  /* 0x3bbb989d00037802 */ /* 0x000fe20000000f00 */
[----:B------:R-:W-:Y:S01]  /*2dd0*/  FMUL R15, R155, R164 ;  /* 0x000000a49b0f7220 */ /* 0x000fe20000400000 */
[C---:B------:R-:W-:Y:S01]  /*2de0*/  SHF.L.U32 R172, R11.reuse, 0x10, RZ ;  /* 0x000000100bac7819 */ /* 0x040fe200000006ff */
[----:B------:R-:W-:Y:S01]  /*2df0*/  FFMA R164, R156, R89, R14 ;  /* 0x000000599ca47223 */ /* 0x000fe2000000000e */
[----:B------:R-:W-:Y:S01]  /*2e00*/  LOP3.LUT R174, R11, 0xffff0000, RZ, 0xc0, !PT ;  /* 0xffff00000bae7812 */ /* 0x000fe200078ec0ff */
[----:B------:R-:W-:Y:S01]  /*2e10*/  FFMA.SAT R11, -R88, R3, 0.5 ;  /* 0x3f000000580b7423 */ /* 0x000fe20000002103 */
[----:B------:R-:W-:Y:S01]  /*2e20*/  ISETP.GT.U32.AND P5, PT, R0, 0x3e, PT ;  /* 0x0000003e0000780c */ /* 0x000fe20003fa4070 */
[----:B------:R-:W-:Y:S01]  /*2e30*/  IMAD.MOV.U32 R0, RZ, RZ, 0x437c0000 ;  /* 0x437c0000ff007424 */ /* 0x000fe200078e00ff */
[----:B------:R-:W-:Y:S01]  /*2e40*/  LOP3.LUT R170, R10, 0xffff0000, RZ, 0xc0, !PT ;  /* 0xffff00000aaa7812 */ /* 0x000fe200078ec0ff */
[----:B------:R-:W-:Y:S01]  /*2e50*/  FFMA R166, R156, R91, R21 ;  /* 0x0000005b9ca67223 */ /* 0x000fe20000000015 */
[----:B----4-:R-:W-:Y:S01]  /*2e60*/  SHF.L.U32 R176, R4, 0x10, RZ ;  /* 0x0000001004b07819 */ /* 0x010fe200000006ff */
[----:B------:R-:W-:Y:S01]  /*2e70*/  IMAD.U32 R10, R6, 0x10000, RZ ;  /* 0x00010000060a7824 */ /* 0x000fe200078e00ff */
[----:B------:R-:W-:Y:S01]  /*2e80*/  LOP3.LUT R178, R4, 0xffff0000, RZ, 0xc0, !PT ;  /* 0xffff000004b27812 */ /* 0x000fe200078ec0ff */
[----:B------:R-:W-:Y:S01]  /*2e90*/  FFMA R90, R156, R90, R15 ;  /* 0x0000005a9c5a7223 */ /* 0x000fe2000000000f */
[----:B------:R-:W-:Y:S01]  /*2ea0*/  LOP3.LUT R8, R6, 0xffff0000, RZ, 0xc0, !PT ;  /* 0xffff000006087812 */ /* 0x000fe200078ec0ff */
[-C--:B------:R-:W-:Y:S01]  /*2eb0*/  FFMA.RM R11, R11, R0.reuse, 12582913 ;  /* 0x4b4000010b0b7423 */ /* 0x080fe20000004000 */
[C---:B------:R-:W-:Y:S01]  /*2ec0*/  SHF.L.U32 R6, R7.reuse, 0x10, RZ ;  /* 0x0000001007067819 */ /* 0x040fe200000006ff */
[-C--:B------:R-:W-:Y:S01]  /*2ed0*/  FFMA.SAT R9, -R90, R3.reuse, 0.5 ;  /* 0x3f0000005a097423 */ /* 0x080fe20000002103 */
[----:B------:R-:W-:Y:S01]  /*2ee0*/  LOP3.LUT R4, R7, 0xffff0000, RZ, 0xc0, !PT ;  /* 0xffff000007047812 */ /* 0x000fe200078ec0ff */
[-C--:B------:R-:W-:Y:S01]  /*2ef0*/  FFMA.SAT R7, -R164, R3.reuse, 0.5 ;  /* 0x3f000000a4077423 */ /* 0x080fe20000002103 */
[----:B------:R-:W-:Y:S01]  /*2f00*/  SHF.L.U32 R180, R5, 0x10, RZ ;  /* 0x0000001005b47819 */ /* 0x000fe200000006ff */
[----:B------:R-:W-:Y:S01]  /*2f10*/  FADD R23, R11, -12583039 ;  /* 0xcb40007f0b177421 */ /* 0x000fe20000000000 */
[----:B------:R-:W-:Y:S01]  /*2f20*/  LOP3.LUT R20, R5, 0xffff0000, RZ, 0xc0, !PT ;  /* 0xffff000005147812 */ /* 0x000fe200078ec0ff */
[----:B------:R-:W-:Y:S01]  /*2f30*/  FFMA.SAT R5, -R166, R3, 0.5 ;  /* 0x3f000000a6057423 */ /* 0x000fe20000002103 */
[-C--:B------:R-:W-:Y:S01]  /*2f40*/  FFMA.RM R7, R7, R0.reuse, 12582913 ;  /* 0x4b40000107077423 */ /* 0x080fe20000004000 */
[-C--:B------:R-:W-:Y:S01]  /*2f50*/  FFMA.RM R9, R9, R0.reuse, 12582913 ;  /* 0x4b40000109097423 */ /* 0x080fe20000004000 */
[C---:B------:R-:W-:Y:S01]  /*2f60*/  FFMA R23, -R88.reuse, 1.4426950216293334961, -R23 ;  /* 0x3fb8aa3b58177823 */ /* 0x040fe20000000917 */
[----:B------:R-:W-:Y:S01]  /*2f70*/  FFMA.RM R5, R5, R0, 12582913 ;  /* 0x4b40000105057423 */ /* 0x000fe20000004000 */
[----:B------:R-:W-:Y:S01]  /*2f80*/  FADD R89, R7, -12583039 ;  /* 0xcb40007f07597421 */ /* 0x000fe20000000000 */
[----:B------:R-:W-:Y:S01]  /*2f90*/  FADD R91, R9, -12583039 ;  /* 0xcb40007f095b7421 */ /* 0x000fe20000000000 */
[----:B------:R-:W-:Y:S01]  /*2fa0*/  FFMA R162, -R88, 1.925963033500011079e-08, R23 ;  /* 0x32a5706058a27823 */ /* 0x000fe20000000117 */
[----:B------:R-:W-:Y:S01]  /*2fb0*/  FADD R159, R5, -12583039 ;  /* 0xcb40007f059f7421 */ /* 0x000fe20000000000 */
[----:B------:R-:W-:Y:S01]  /*2fc0*/  FFMA R89, -R164, 1.4426950216293334961, -R89 ;  /* 0x3fb8aa3ba4597823 */ /* 0x000fe20000000959 */
[----:B------:R-:W-:Y:S01]  /*2fd0*/  FFMA R91, -R90, 1.4426950216293334961, -R91 ;  /* 0x3fb8aa3b5a5b7823 */ /* 0x000fe2000000095b */
[C---:B------:R-:W-:Y:S01]  /*2fe0*/  FMUL R23, R155.reuse, R168 ;  /* 0x000000a89b177220 */ /* 0x040fe20000400000 */
[----:B------:R-:W-:Y:S01]  /*2ff0*/  FFMA R159, -R166, 1.4426950216293334961, -R159 ;  /* 0x3fb8aa3ba69f7823 */ /* 0x000fe2000000099f */
[----:B------:R-:W-:Y:S01]  /*3000*/  FFMA R163, -R164, 1.925963033500011079e-08, R89 ;  /* 0x32a57060a4a37823 */ /* 0x000fe20000000159 */
[C---:B------:R-:W-:Y:S01]  /*3010*/  FMUL R89, R155.reuse, R170 ;  /* 0x000000aa9b597220 */ /* 0x040fe20000400000 */
[----:B------:R-:W-:Y:S01]  /*3020*/  FFMA R161, -R90, 1.925963033500011079e-08, R91 ;  /* 0x32a570605aa17823 */ /* 0x000fe2000000015b */
[----:B------:R-:W-:Y:S01]  /*3030*/  FFMA R167, -R166, 1.925963033500011079e-08, R159 ;  /* 0x32a57060a6a77823 */ /* 0x000fe2000000019f */
[C---:B------:R-:W-:Y:S01]  /*3040*/  FFMA R88, R156.reuse, R92, R23 ;  /* 0x0000005c9c587223 */ /* 0x040fe20000000017 */
[C---:B------:R-:W-:Y:S01]  /*3050*/  FMUL R159, R155.reuse, R174 ;  /* 0x000000ae9b9f7220 */ /* 0x040fe20000400000 */
[----:B------:R-:W-:Y:S01]  /*3060*/  FMUL R91, R155, R172 ;  /* 0x000000ac9b5b7220 */ /* 0x000fe20000400000 */
[----:B------:R-:W-:Y:S01]  /*3070*/  FFMA R90, R156, R93, R89 ;  /* 0x0000005d9c5a7223 */ /* 0x000fe20000000059 */
[----:B------:R-:W-:Y:S01]  /*3080*/  FFMA.SAT R93, -R88, R3, 0.5 ;  /* 0x3f000000585d7423 */ /* 0x000fe20000002103 */
[C---:B------:R-:W-:Y:S01]  /*3090*/  FFMA R172, R156.reuse, R95, R159 ;  /* 0x0000005f9cac7223 */ /* 0x040fe2000000009f */
[----:B------:R-:W-:Y:S01]  /*30a0*/  FFMA R170, R156, R94, R91 ;  /* 0x0000005e9caa7223 */ /* 0x000fe2000000005b */
[-C--:B------:R-:W-:Y:S01]  /*30b0*/  FFMA.SAT R165, -R90, R3.reuse, 0.5 ;  /* 0x3f0000005aa57423 */ /* 0x080fe20000002103 */
[-C--:B------:R-:W-:Y:S01]  /*30c0*/  FFMA.RM R94, R93, R0.reuse, 12582913 ;  /* 0x4b4000015d5e7423 */ /* 0x080fe20000004000 */
[-C--:B------:R-:W-:Y:S01]  /*30d0*/  FFMA.SAT R169, -R172, R3.reuse, 0.5 ;  /* 0x3f000000aca97423 */ /* 0x080fe20000002103 */
[----:B------:R-:W-:Y:S01]  /*30e0*/  FFMA.SAT R95, -R170, R3, 0.5 ;  /* 0x3f000000aa5f7423 */ /* 0x000fe20000002103 */
[-C--:B------:R-:W-:Y:S01]  /*30f0*/  FFMA.RM R165, R165, R0.reuse, 12582913 ;  /* 0x4b400001a5a57423 */ /* 0x080fe20000004000 */
[----:B------:R-:W-:Y:S01]  /*3100*/  FADD R93, R94, -12583039 ;  /* 0xcb40007f5e5d7421 */ /* 0x000fe20000000000 */
[-C--:B------:R-:W-:Y:S01]  /*3110*/  FFMA.RM R92, R169, R0.reuse, 12582913 ;  /* 0x4b400001a95c7423 */ /* 0x080fe20000004000 */
[----:B------:R-:W-:Y:S01]  /*3120*/  FFMA.RM R164, R95, R0, 12582913 ;  /* 0x4b4000015fa47423 */ /* 0x000fe20000004000 */
[----:B------:R1:W-:Y:S01]  /*3130*/  MUFU.EX2 R166, R161 ;  /* 0x000000a100a67308 */ /* 0x0003e20000000800 */
[----:B------:R-:W-:Y:S01]  /*3140*/  FADD R95, R165, -12583039 ;  /* 0xcb40007fa55f7421 */ /* 0x000fe20000000000 */
[----:B------:R-:W-:Y:S01]  /*3150*/  FFMA R93, -R88, 1.4426950216293334961, -R93 ;  /* 0x3fb8aa3b585d7823 */ /* 0x000fe2000000095d */
[----:B------:R-:W-:Y:S01]  /*3160*/  FADD R169, R164, -12583039 ;  /* 0xcb40007fa4a97421 */ /* 0x000fe20000000000 */
[C---:B------:R-:W-:Y:S01]  /*3170*/  FMUL R20, R155.reuse, R20 ;  /* 0x000000149b147220 */ /* 0x040fe20000400000 */
[----:B------:R-:W-:Y:S01]  /*3180*/  FFMA R95, -R90, 1.4426950216293334961, -R95 ;  /* 0x3fb8aa3b5a5f7823 */ /* 0x000fe2000000095f */
[----:B------:R-:W-:Y:S01]  /*3190*/  FFMA R168, -R88, 1.925963033500011079e-08, R93 ;  /* 0x32a5706058a87823 */ /* 0x000fe2000000015d */
[----:B------:R-:W-:Y:S01]  /*31a0*/  FFMA R93, -R170, 1.4426950216293334961, -R169 ;  /* 0x3fb8aa3baa5d7823 */ /* 0x000fe200000009a9 */
[----:B------:R-:W2:Y:S01]  /*31b0*/  MUFU.EX2 R162, R162 ;  /* 0x000000a200a27308 */ /* 0x000ea20000000800 */
[----:B-1----:R-:W-:Y:S01]  /*31c0*/  FADD R161, R92, -12583039 ;  /* 0xcb40007f5ca17421 */ /* 0x002fe20000000000 */
[----:B------:R-:W-:Y:S01]  /*31d0*/  FFMA R169, -R90, 1.925963033500011079e-08, R95 ;  /* 0x32a570605aa97823 */ /* 0x000fe2000000015f */
[C---:B------:R-:W-:Y:S01]  /*31e0*/  FMUL R95, R155.reuse, R178 ;  /* 0x000000b29b5f7220 */ /* 0x040fe20000400000 */
[----:B------:R-:W-:Y:S01]  /*31f0*/  FFMA R174, -R170, 1.925963033500011079e-08, R93 ;  /* 0x32a57060aaae7823 */ /* 0x000fe2000000015d */
[----:B------:R-:W-:Y:S01]  /*3200*/  FFMA R171, -R172, 1.4426950216293334961, -R161 ;  /* 0x3fb8aa3bacab7823 */ /* 0x000fe200000009a1 */
[C---:B------:R-:W-:Y:S01]  /*3210*/  FMUL R161, R155.reuse, R176 ;  /* 0x000000b09ba17220 */ /* 0x040fe20000400000 */
[----:B------:R-:W-:Y:S01]  /*3220*/  FMUL R93, R155, R180 ;  /* 0x000000b49b5d7220 */ /* 0x000fe20000400000 */
[C---:B------:R-:W-:Y:S01]  /*3230*/  FFMA R90, R156.reuse, R97, R95 ;  /* 0x000000619c5a7223 */ /* 0x040fe2000000005f */
[C---:B------:R-:W-:Y:S01]  /*3240*/  FFMA R178, R156.reuse, R99, R20 ;  /* 0x000000639cb27223 */ /* 0x040fe20000000014 */
[C---:B------:R-:W-:Y:S01]  /*3250*/  FFMA R88, R156.reuse, R96, R161 ;  /* 0x000000609c587223 */ /* 0x040fe200000000a1 */
[----:B------:R-:W-:Y:S01]  /*3260*/  FFMA R176, R156, R98, R93 ;  /* 0x000000629cb07223 */ /* 0x000fe2000000005d */
[----:B------:R-:W-:Y:S01]  /*3270*/  FFMA R173, -R172, 1.925963033500011079e-08, R171 ;  /* 0x32a57060acad7823 */ /* 0x000fe200000001ab */
[-C--:B------:R-:W-:Y:S01]  /*3280*/  FFMA.SAT R175, -R178, R3.reuse, 0.5 ;  /* 0x3f000000b2af7423 */ /* 0x080fe20000002103 */
[-C--:B------:R-:W-:Y:S01]  /*3290*/  FFMA.SAT R97, -R88, R3.reuse, 0.5 ;  /* 0x3f00000058617423 */ /* 0x080fe20000002103 */
[-C--:B------:R-:W-:Y:S01]  /*32a0*/  FFMA.SAT R99, -R176, R3.reuse, 0.5 ;  /* 0x3f000000b0637423 */ /* 0x080fe20000002103 */
[----:B------:R-:W-:Y:S01]  /*32b0*/  FFMA.SAT R171, -R90, R3, 0.5 ;  /* 0x3f0000005aab7423 */ /* 0x000fe20000002103 */
[-C--:B------:R-:W-:Y:S01]  /*32c0*/  FFMA.RM R96, R175, R0.reuse, 12582913 ;  /* 0x4b400001af607423 */ /* 0x080fe20000004000 */
[-C--:B------:R-:W-:Y:S01]  /*32d0*/  FFMA.RM R98, R97, R0.reuse, 12582913 ;  /* 0x4b40000161627423 */ /* 0x080fe20000004000 */
[-C--:B------:R-:W-:Y:S01]  /*32e0*/  FFMA.RM R170, R99, R0.reuse, 12582913 ;  /* 0x4b40000163aa7423 */ /* 0x080fe20000004000 */
[----:B------:R-:W-:Y:S01]  /*32f0*/  FFMA.RM R171, R171, R0, 12582913 ;  /* 0x4b400001abab7423 */ /* 0x000fe20000004000 */
[----:B------:R1:W-:Y:S01]  /*3300*/  MUFU.EX2 R172, R174 ;  /* 0x000000ae00ac7308 */ /* 0x0003e20000000800 */
[----:B------:R-:W-:Y:S01]  /*3310*/  FADD R97, R98, -12583039 ;  /* 0xcb40007f62617421 */ /* 0x000fe20000000000 */
[----:B------:R-:W-:Y:S01]  /*3320*/  FADD R175, R170, -12583039 ;  /* 0xcb40007faaaf7421 */ /* 0x000fe20000000000 */
[----:B------:R-:W-:Y:S01]  /*3330*/  FADD R99, R171, -12583039 ;  /* 0xcb40007fab637421 */ /* 0x000fe20000000000 */
[----:B------:R-:W-:Y:S01]  /*3340*/  FADD R177, R96, -12583039 ;  /* 0xcb40007f60b17421 */ /* 0x000fe20000000000 */
[----:B------:R-:W-:Y:S01]  /*3350*/  FFMA R97, -R88, 1.4426950216293334961, -R97 ;  /* 0x3fb8aa3b58617823 */ /* 0x000fe20000000961 */
[----:B------:R-:W-:Y:S01]  /*3360*/  SHF.L.U32 R11, R11, 0x17, RZ ;  /* 0x000000170b0b7819 */ /* 0x000fe200000006ff */
[----:B------:R-:W-:Y:S01]  /*3370*/  FFMA R99, -R90, 1.4426950216293334961, -R99 ;  /* 0x3fb8aa3b5a637823 */ /* 0x000fe20000000963 */
[----:B------:R-:W-:Y:S01]  /*3380*/  FFMA R177, -R178, 1.4426950216293334961, -R177 ;  /* 0x3fb8aa3bb2b17823 */ /* 0x000fe200000009b1 */
[----:B-1----:R-:W-:Y:S01]  /*3390*/  FFMA R174, -R88, 1.925963033500011079e-08, R97 ;  /* 0x32a5706058ae7823 */ /* 0x002fe20000000161 */
[----:B------:R-:W-:Y:S01]  /*33a0*/  FFMA R97, -R176, 1.4426950216293334961, -R175 ;  /* 0x3fb8aa3bb0617823 */ /* 0x000fe200000009af */
[C---:B------:R-:W-:Y:S01]  /*33b0*/  FMUL R88, R155.reuse, R8 ;  /* 0x000000089b587220 */ /* 0x040fe20000400000 */
[----:B------:R-:W-:Y:S01]  /*33c0*/  FFMA R175, -R90, 1.925963033500011079e-08, R99 ;  /* 0x32a570605aaf7823 */ /* 0x000fe20000000163 */
[C---:B------:R-:W-:Y:S01]  /*33d0*/  FMUL R90, R155.reuse, R4 ;  /* 0x000000049b5a7220 */ /* 0x040fe20000400000 */
[----:B------:R-:W-:Y:S01]  /*33e0*/  FFMA R176, -R176, 1.925963033500011079e-08, R97 ;  /* 0x32a57060b0b07823 */ /* 0x000fe20000000161 */
[C---:B------:R-:W-:Y:S01]  /*33f0*/  FMUL R97, R155.reuse, R10 ;  /* 0x0000000a9b617220 */ /* 0x040fe20000400000 */
[C---:B------:R-:W-:Y:S01]  /*3400*/  FFMA R4, R156.reuse, R101, R88 ;  /* 0x000000659c047223 */ /* 0x040fe20000000058 */
[----:B------:R-:W-:Y:S01]  /*3410*/  FMUL R99, R155, R6 ;  /* 0x000000069b637220 */ /* 0x000fe20000400000 */
[C---:B------:R-:W-:Y:S01]  /*3420*/  FFMA R6, R156.reuse, R103, R90 ;  /* 0x000000679c067223 */ /* 0x040fe2000000005a */
[----:B------:R-:W-:Y:S01]  /*3430*/  FFMA R100, R156, R100, R97 ;  /* 0x000000649c647223 */ /* 0x000fe20000000061 */
[-C--:B------:R-:W-:Y:S01]  /*3440*/  FFMA.SAT R103, -R4, R3.reuse, 0.5 ;  /* 0x3f00000004677423 */ /* 0x080fe20000002103 */
[----:B------:R-:W-:Y:S01]  /*3450*/  FFMA R177, -R178, 1.925963033500011079e-08, R177 ;  /* 0x32a57060b2b17823 */ /* 0x000fe200000001b1 */
[----:B------:R-:W-:Y:S01]  /*3460*/  FFMA R102, R156, R102, R99 ;  /* 0x000000669c667223 */ /* 0x000fe20000000063 */
[-C--:B------:R-:W-:Y:S01]  /*3470*/  FFMA.SAT R101, -R100, R3.reuse, 0.5 ;  /* 0x3f00000064657423 */ /* 0x080fe20000002103 */
[-C--:B------:R-:W-:Y:S01]  /*3480*/  FFMA.RM R178, R103, R0.reuse, 12582913 ;  /* 0x4b40000167b27423 */ /* 0x080fe20000004000 */
[----:B------:R-:W1:Y:S01]  /*3490*/  MUFU.EX2 R163, R163 ;  /* 0x000000a300a37308 */ /* 0x000e620000000800 */
[----:B------:R-:W-:Y:S01]  /*34a0*/  FFMA.SAT R179, -R102, R3, 0.5 ;  /* 0x3f00000066b37423 */ /* 0x000fe20000002103 */
[----:B------:R-:W-:Y:S01]  /*34b0*/  FFMA.RM R10, R101, R0, 12582913 ;  /* 0x4b400001650a7423 */ /* 0x000fe20000004000 */
[----:B--2---:R-:W-:Y:S01]  /*34c0*/  FFMA R162, R11, R162, 1 ;  /* 0x3f8000000ba27423 */ /* 0x004fe200000000a2 */
[----:B------:R-:W-:-:S02]  /*34d0*/  IMAD.SHL.U32 R92, R92, 0x800000, RZ ;  /* 0x008000005c5c7824 */ /* 0x000fc400078e00ff */
[----:B------:R-:W-:Y:S01]  /*34e0*/  FFMA.RM R179, R179, R0, 12582913 ;  /* 0x4b400001b3b37423 */ /* 0x000fe20000004000 */
[----:B------:R-:W-:Y:S01]  /*34f0*/  FADD R103, R10, -12583039 ;  /* 0xcb40007f0a677421 */ /* 0x000fe20000000000 */
[----:B------:R-:W-:Y:S01]  /*3500*/  IMAD.SHL.U32 R170, R170, 0x800000, RZ ;  /* 0x00800000aaaa7824 */ /* 0x000fe200078e00ff */
[----:B------:R-:W2:Y:S01]  /*3510*/  MUFU.EX2 R169, R169 ;  /* 0x000000a900a97308 */ /* 0x000ea20000000800 */
[----:B------:R-:W-:Y:S01]  /*3520*/  SHF.L.U32 R9, R9, 0x17, RZ ;  /* 0x0000001709097819 */ /* 0x000fe200000006ff */
[----:B------:R-:W-:Y:S01]  /*3530*/  FFMA R103, -R100, 1.4426950216293334961, -R103 ;  /* 0x3fb8aa3b64677823 */ /* 0x000fe20000000967 */
[----:B------:R-:W-:-:S03]  /*3540*/  SHF.L.U32 R11, R171, 0x17, RZ ;  /* 0x00000017ab0b7819 */ /* 0x000fc600000006ff */
[----:B------:R-:W-:Y:S01]  /*3550*/  FFMA R103, -R100, 1.925963033500011079e-08, R103 ;  /* 0x32a5706064677823 */ /* 0x000fe20000000167 */
[----:B------:R-:W-:Y:S01]  /*3560*/  FFMA R166, R9, R166, 1 ;  /* 0x3f80000009a67423 */ /* 0x000fe200000000a6 */
[----:B------:R3:W-:Y:S08]  /*3570*/  MUFU.EX2 R8, R175 ;  /* 0x000000af00087308 */ /* 0x0007f00000000800 */
[----:B------:R-:W4:Y:S01]  /*3580*/  MUFU.EX2 R167, R167 ;  /* 0x000000a700a77308 */ /* 0x000f220000000800 */
[----:B---3--:R-:W-:Y:S01]  /*3590*/  FFMA.SAT R175, -R6, R3, 0.5 ;  /* 0x3f00000006af7423 */ /* 0x008fe20000002103 */
[----:B------:R-:W-:-:S03]  /*35a0*/  FADD R3, R178, -12583039 ;  /* 0xcb40007fb2037421 */ /* 0x000fc60000000000 */
[----:B------:R-:W-:Y:S01]  /*35b0*/  FFMA.RM R180, R175, R0, 12582913 ;  /* 0x4b400001afb47423 */ /* 0x000fe20000004000 */
[----:B------:R-:W-:Y:S01]  /*35c0*/  FFMA R3, -R4, 1.4426950216293334961, -R3 ;  /* 0x3fb8aa3b04037823 */ /* 0x000fe20000000903 */
[----:B------:R-:W-:Y:S01]  /*35d0*/  FADD R175, R179, -12583039 ;  /* 0xcb40007fb3af7421 */ /* 0x000fe20000000000 */
[----:B------:R-:W-:Y:S01]  /*35e0*/  SHF.L.U32 R0, R7, 0x17, RZ ;  /* 0x0000001707007819 */ /* 0x000fe200000006ff */
[----:B------:R-:W-:Y:S01]  /*35f0*/  FADD R181, R180, -12583039 ;  /* 0xcb40007fb4b57421 */ /* 0x000fe20000000000 */
[----:B------:R-:W-:Y:S01]  /*3600*/  FFMA R100, -R4, 1.925963033500011079e-08, R3 ;  /* 0x32a5706004647823 */ /* 0x000fe20000000103 */
[----:B------:R-:W-:Y:S01]  /*3610*/  SHF.L.U32 R4, R165, 0x17, RZ ;  /* 0x00000017a5047819 */ /* 0x000fe200000006ff */
[----:B------:R-:W-:Y:S01]  /*3620*/  FFMA R175, -R102, 1.4426950216293334961, -R175 ;  /* 0x3fb8aa3b66af7823 */ /* 0x000fe200000009af */
[----:B------:R-:W-:Y:S01]  /*3630*/  FFMA R181, -R6, 1.4426950216293334961, -R181 ;  /* 0x3fb8aa3b06b57823 */ /* 0x000fe200000009b5 */
[----:B------:R-:W3:Y:S01]  /*3640*/  MUFU.EX2 R168, R168 ;  /* 0x000000a800a87308 */ /* 0x000ee20000000800 */
[----:B-1----:R-:W-:Y:S01]  /*3650*/  FFMA R163, R0, R163, 1 ;  /* 0x3f80000000a37423 */ /* 0x002fe200000000a3 */
[----:B--2---:R-:W-:Y:S01]  /*3660*/  FFMA R169, R4, R169, 1 ;  /* 0x3f80000004a97423 */ /* 0x004fe200000000a9 */
[----:B------:R-:W-:Y:S01]  /*3670*/  FFMA R181, -R6, 1.925963033500011079e-08, R181 ;  /* 0x32a5706006b57823 */ /* 0x000fe200000001b5 */
[----:B------:R-:W-:Y:S01]  /*3680*/  IMAD.SHL.U32 R0, R5, 0x800000, RZ ;  /* 0x0080000005007824 */ /* 0x000fe200078e00ff */
[----:B------:R-:W-:Y:S01]  /*3690*/  IADD3 R4, R162, 0x1800000, RZ ;  /* 0x01800000a2047810 */ /* 0x000fe20007ffe0ff */
[----:B------:R-:W-:Y:S01]  /*36a0*/  FFMA R175, -R102, 1.925963033500011079e-08, R175 ;  /* 0x32a5706066af7823 */ /* 0x000fe200000001af */
[----:B------:R-:W-:Y:S01]  /*36b0*/  SHF.L.U32 R3, R94, 0x17, RZ ;  /* 0x000000175e037819 */ /* 0x000fe200000006ff */
[----:B------:R-:W1:Y:S01]  /*36c0*/  MUFU.EX2 R173, R173 ;  /* 0x000000ad00ad7308 */ /* 0x000e620000000800 */
[----:B------:R-:W-:Y:S01]  /*36d0*/  LOP3.LUT R4, R4, 0x7f800000, RZ, 0xc0, !PT ;  /* 0x7f80000004047812 */ /* 0x000fe200078ec0ff */
[----:B----4-:R-:W-:Y:S01]  /*36e0*/  FFMA R167, R0, R167, 1 ;  /* 0x3f80000000a77423 */ /* 0x010fe200000000a7 */
[----:B------:R-:W-:Y:S01]  /*36f0*/  SHF.L.U32 R5, R164, 0x17, RZ ;  /* 0x00000017a4057819 */ /* 0x000fe200000006ff */
[----:B------:R-:W-:Y:S01]  /*3700*/  FFMA R11, R11, R8, 1 ;  /* 0x3f8000000b0b7423 */ /* 0x000fe20000000008 */
[----:B------:R-:W-:-:S02]  /*3710*/  ISETP.GT.U32.AND P2, PT, R4, 0x1ffffff, PT ;  /* 0x01ffffff0400780c */ /* 0x000fc40003f44070 */
[----:B------:R-:W-:Y:S01]  /*3720*/  SHF.L.U32 R94, R96, 0x17, RZ ;  /* 0x00000017605e7819 */ /* 0x000fe200000006ff */
[----:B------:R-:W2:Y:S01]  /*3730*/  MUFU.EX2 R101, R176 ;  /* 0x000000b000657308 */ /* 0x000ea20000000800 */
[----:B---3--:R-:W-:Y:S01]  /*3740*/  FFMA R168, R3, R168, 1 ;  /* 0x3f80000003a87423 */ /* 0x008fe200000000a8 */
[----:B------:R-:W-:Y:S01]  /*3750*/  SHF.L.U32 R3, R98, 0x17, RZ ;  /* 0x0000001762037819 */ /* 0x000fe200000006ff */
[----:B------:R-:W-:Y:S01]  /*3760*/  FFMA R172, R5, R172, 1 ;  /* 0x3f80000005ac7423 */ /* 0x000fe200000000ac */
[----:B------:R-:W-:Y:S02]  /*3770*/  SHF.L.U32 R98, R10, 0x17, RZ ;  /* 0x000000170a627819 */ /* 0x000fe400000006ff */
[----:B------:R-:W-:Y:S02]  /*3780*/  SHF.L.U32 R102, R180, 0x17, RZ ;  /* 0x00000017b4667819 */ /* 0x000fe400000006ff */
[----:B------:R-:W3:Y:S01]  /*3790*/  MUFU.EX2 R174, R174 ;  /* 0x000000ae00ae7308 */ /* 0x000ee20000000800 */
[----:B-1----:R-:W-:-:S07]  /*37a0*/  FFMA R173, R92, R173, 1 ;  /* 0x3f8000005cad7423 */ /* 0x002fce00000000ad */
[----:B------:R-:W1:Y:S01]  /*37b0*/  MUFU.EX2 R177, R177 ;  /* 0x000000b100b17308 */ /* 0x000e620000000800 */
[----:B--2---:R-:W-:Y:S01]  /*37c0*/  FFMA R92, R170, R101, 1 ;  /* 0x3f800000aa5c7423 */ /* 0x004fe20000000065 */
[----:B------:R-:W-:-:S06]  /*37d0*/  IMAD.SHL.U32 R101, R179, 0x800000, RZ ;  /* 0x00800000b3657824 */ /* 0x000fcc00078e00ff */
[----:B------:R-:W2:Y:S01]  /*37e0*/  MUFU.EX2 R103, R103 ;  /* 0x0000006700677308 */ /* 0x000ea20000000800 */
[----:B---3--:R-:W-:-:S07]  /*37f0*/  FFMA R174, R3, R174, 1 ;  /* 0x3f80000003ae7423 */ /* 0x008fce00000000ae */
[----:B------:R3:W4:Y:S01]  /*3800*/  MUFU.EX2 R7, R100 ;  /* 0x0000006400077308 */ /* 0x0007220000000800 */
[----:B-1----:R-:W-:-:S07]  /*3810*/  FFMA R94, R94, R177, 1 ;  /* 0x3f8000005e5e7423 */ /* 0x002fce00000000b1 */
[----:B------:R-:W1:Y:S01]  /*3820*/  MUFU.EX2 R0, R175 ;  /* 0x000000af00007308 */ /* 0x000e620000000800 */
[----:B---3--:R-:W-:Y:S01]  /*3830*/  SHF.L.U32 R100, R178, 0x17, RZ ;  /* 0x00000017b2647819 */ /* 0x008fe200000006ff */
[----:B--2---:R-:W-:-:S06]  /*3840*/  FFMA R98, R98, R103, 1 ;  /* 0x3f80000062627423 */ /* 0x004fcc0000000067 */
[----:B------:R-:W2:Y:S01]  /*3850*/  MUFU.EX2 R181, R181 ;  /* 0x000000b500b57308 */ /* 0x000ea20000000800 */
[----:B----4-:R-:W-:Y:S01]  /*3860*/  FFMA R100, R100, R7, 1 ;  /* 0x3f80000064647423 */ /* 0x010fe20000000007 */
[----:B-1----:R-:W-:Y:S01]  /*3870*/  FFMA R101, R101, R0, 1 ;  /* 0x3f80000065657423 */ /* 0x002fe20000000000 */
[----:B--2---:R-:W-:Y:S01]  /*3880*/  FFMA R102, R102, R181, 1 ;  /* 0x3f80000066667423 */ /* 0x004fe200000000b5 */
[----:B------:R-:W-:Y:S06]  /*3890*/  @P2 BRA `(.L_x_55) ;  /* 0x0000000000142947 */ /* 0x000fec0003800000 */
[----:B------:R-:W-:Y:S02]  /*38a0*/  MOV R0, R162 ;  /* 0x000000a200007202 */ /* 0x000fe40000000f00 */
[----:B------:R-:W-:-:S07]  /*38b0*/  MOV R4, 0x38d0 ;  /* 0x000038d000047802 */ /* 0x000fce0000000f00 */
[----:B------:R-:W-:Y:S05]  /*38c0*/  CALL.REL.NOINC `($__internal_0_$__cuda_sm20_rcp_rn_f32_slowpath) ;  /* 0x0000012400907944 */ /* 0x000fea0003c00000 */
[----:B------:R-:W-:Y:S01]  /*38d0*/  MOV R103, R0 ;  /* 0x0000000000677202 */ /* 0x000fe20000000f00 */
[----:B------:R-:W-:Y:S06]  /*38e0*/  BRA `(.L_x_56) ;  /* 0x0000000000107947 */ /* 0x000fec0003800000 */
.L_x_55:
[----:B------:R-:W1:Y:S02]  /*38f0*/  MUFU.RCP R103, R162 ;  /* 0x000000a200677308 */ /* 0x000e640000001000 */
[----:B-1----:R-:W-:-:S04]  /*3900*/  FFMA R0, R162, R103, -1 ;  /* 0xbf800000a2007423 */ /* 0x002fc80000000067 */
[----:B------:R-:W-:-:S04]  /*3910*/  FADD.FTZ R0, -R0, -RZ ;  /* 0x800000ff00007221 */ /* 0x000fc80000010100 */
[----:B------:R-:W-:-:S07]  /*3920*/  FFMA R103, R103, R0, R103 ;  /* 0x0000000067677223 */ /* 0x000fce0000000067 */
.L_x_56:
[----:B------:R-:W-:Y:S05]  /*3930*/  BSYNC B1 ;  /* 0x0000000000017941 */ /* 0x000fea0003800000 */
.L_x_54:
[----:B------:R-:W-:Y:S01]  /*3940*/  VIADD R0, R163, 0x1800000 ;  /* 0x01800000a3007836 */ /* 0x000fe20000000000 */
[----:B------:R-:W-:Y:S04]  /*3950*/  BSSY B1, `(.L_x_57) ;  /* 0x000000d000017945 */ /* 0x000fe80003800000 */
[----:B------:R-:W-:-:S04]  /*3960*/  LOP3.LUT R0, R0, 0x7f800000, RZ, 0xc0, !PT ;  /* 0x7f80000000007812 */ /* 0x000fc800078ec0ff */
[----:B------:R-:W-:-:S13]  /*3970*/  ISETP.GT.U32.AND P2, PT, R0, 0x1ffffff, PT ;  /* 0x01ffffff0000780c */ /* 0x000fda0003f44070 */
[----:B------:R-:W-:Y:S05]  /*3980*/  @P2 BRA `(.L_x_58) ;  /* 0x0000000000142947 */ /* 0x000fea0003800000 */
[----:B------:R-:W-:Y:S02]  /*3990*/  MOV R0, R163 ;  /* 0x000000a300007202 */ /* 0x000fe40000000f00 */
[----:B------:R-:W-:-:S07]  /*39a0*/  MOV R4, 0x39c0 ;  /* 0x000039c000047802 */ /* 0x000fce0000000f00 */
[----:B------:R-:W-:Y:S05]  /*39b0*/  CALL.REL.NOINC `($__internal_0_$__cuda_sm20_rcp_rn_f32_slowpath) ;  /* 0x0000012400547944 */ /* 0x000fea0003c00000 */
[----:B------:R-:W-:Y:S01]  /*39c0*/  MOV R162, R0 ;  /* 0x0000000000a27202 */ /* 0x000fe20000000f00 */
[----:B------:R-:W-:Y:S06]  /*39d0*/  BRA `(.L_x_59) ;  /* 0x0000000000107947 */ /* 0x000fec0003800000 */
.L_x_58:
[----:B------:R-:W1:Y:S02]  /*39e0*/  MUFU.RCP R162, R163 ;  /* 0x000000a300a27308 */ /* 0x000e640000001000 */
[----:B-1----:R-:W-:-:S04]  /*39f0*/  FFMA R0, R163, R162, -1 ;  /* 0xbf800000a3007423 */ /* 0x002fc800000000a2 */
[----:B------:R-:W-:-:S04]  /*3a00*/  FADD.FTZ R3, -R0, -RZ ;  /* 0x800000ff00037221 */ /* 0x000fc80000010100 */
[----:B------:R-:W-:-:S07]  /*3a10*/  FFMA R162, R162, R3, R162 ;  /* 0x00000003a2a27223 */ /* 0x000fce00000000a2 */
.L_x_59:
[----:B------:R-:W-:Y:S05]  /*3a20*/  BSYNC B1 ;  /* 0x0000000000017941 */ /* 0x000fea0003800000 */
.L_x_57:
[----:B------:R-:W-:Y:S01]  /*3a30*/  IADD3 R0, R166, 0x1800000, RZ ;  /* 0x01800000a6007810 */ /* 0x000fe20007ffe0ff */
[----:B------:R-:W-:Y:S03]  /*3a40*/  BSSY B1, `(.L_x_60) ;  /* 0x000000d000017945 */ /* 0x000fe60003800000 */
[----:B------:R-:W-:-:S04]  /*3a50*/  LOP3.LUT R0, R0, 0x7f800000, RZ, 0xc0, !PT ;  /* 0x7f80000000007812 */ /* 0x000fc800078ec0ff */
[----:B------:R-:W-:-:S13]  /*3a60*/  ISETP.GT.U32.AND P2, PT, R0, 0x1ffffff, PT ;  /* 0x01ffffff0000780c */ /* 0x000fda0003f44070 */
[----:B------:R-:W-:Y:S05]  /*3a70*/  @P2 BRA `(.L_x_61) ;  /* 0x0000000000142947 */ /* 0x000fea0003800000 */
[----:B------:R-:W-:Y:S01]  /*3a80*/  IMAD.MOV.U32 R0, RZ, RZ, R166 ;  /* 0x000000ffff007224 */ /* 0x000fe200078e00a6 */
[----:B------:R-:W-:-:S07]  /*3a90*/  MOV R4, 0x3ab0 ;  /* 0x00003ab000047802 */ /* 0x000fce0000000f00 */
[----:B------:R-:W-:Y:S05]  /*3aa0*/  CALL.REL.NOINC `($__internal_0_$__cuda_sm20_rcp_rn_f32_slowpath) ;  /* 0x0000012400187944 */ /* 0x000fea0003c00000 */
[----:B------:R-:W-:Y:S01]  /*3ab0*/  MOV R163, R0 ;  /* 0x0000000000a37202 */ /* 0x000fe20000000f00 */
[----:B------:R-:W-:Y:S06]  /*3ac0*/  BRA `(.L_x_62) ;  /* 0x0000000000107947 */ /* 0x000fec0003800000 */
.L_x_61:
[----:B------:R-:W1:Y:S02]  /*3ad0*/  MUFU.RCP R163, R166 ;  /* 0x000000a600a37308 */ /* 0x000e640000001000 */
[----:B-1----:R-:W-:-:S04]  /*3ae0*/  FFMA R0, R166, R163, -1 ;  /* 0xbf800000a6007423 */ /* 0x002fc800000000a3 */
[----:B------:R-:W-:-:S04]  /*3af0*/  FADD.FTZ R0, -R0, -RZ ;  /* 0x800000ff00007221 */ /* 0x000fc80000010100 */
[----:B------:R-:W-:-:S07]  /*3b00*/  FFMA R163, R163, R0, R163 ;  /* 0x00000000a3a37223 */ /* 0x000fce00000000a3 */
.L_x_62:
[----:B------:R-:W-:Y:S05]  /*3b10*/  BSYNC B1 ;  /* 0x0000000000017941 */ /* 0x000fea0003800000 */
.L_x_60:
[----:B------:R-:W-:Y:S01]  /*3b20*/  IADD3 R0, R167, 0x1800000, RZ ;  /* 0x01800000a7007810 */ /* 0x000fe20007ffe0ff */
[----:B------:R-:W-:Y:S03]  /*3b30*/  BSSY B1, `(.L_x_63) ;  /* 0x000000d000017945 */ /* 0x000fe60003800000 */
[----:B------:R-:W-:-:S04]  /*3b40*/  LOP3.LUT R0, R0, 0x7f800000, RZ, 0xc0, !PT ;  /* 0x7f80000000007812 */ /* 0x000fc800078ec0ff */
[----:B------:R-:W-:-:S13]  /*3b50*/  ISETP.GT.U32.AND P2, PT, R0, 0x1ffffff, PT ;  /* 0x01ffffff0000780c */ /* 0x000fda0003f44070 */
[----:B------:R-:W-:Y:S05]  /*3b60*/  @P2 BRA `(.L_x_64) ;  /* 0x0000000000142947 */ /* 0x000fea0003800000 */
[----:B------:R-:W-:Y:S02]  /*3b70*/  MOV R0, R167 ;  /* 0x000000a700007202 */ /* 0x000fe40000000f00 */
[----:B------:R-:W-:-:S07]  /*3b80*/  MOV R4, 0x3ba0 ;  /* 0x00003ba000047802 */ /* 0x000fce0000000f00 */
[----:B------:R-:W-:Y:S05]  /*3b90*/  CALL.REL.NOINC `($__internal_0_$__cuda_sm20_rcp_rn_f32_slowpath) ;  /* 0x0000012000dc7944 */ /* 0x000fea0003c00000 */
[----:B------:R-:W-:Y:S01]  /*3ba0*/  IMAD.MOV.U32 R164, RZ, RZ, R0 ;  /* 0x000000ffffa47224 */ /* 0x000fe200078e0000 */
[----:B------:R-:W-:Y:S06]  /*3bb0*/  BRA `(.L_x_65) ;  /* 0x0000000000107947 */ /* 0x000fec0003800000 */
.L_x_64:
[----:B------:R-:W1:Y:S02]  /*3bc0*/  MUFU.RCP R164, R167 ;  /* 0x000000a700a47308 */ /* 0x000e640000001000 */
[----:B-1----:R-:W-:-:S04]  /*3bd0*/  FFMA R0, R167, R164, -1 ;  /* 0xbf800000a7007423 */ /* 0x002fc800000000a4 */
[----:B------:R-:W-:-:S04]  /*3be0*/  FADD.FTZ R3, -R0, -RZ ;  /* 0x800000ff00037221 */ /* 0x000fc80000010100 */
[----:B------:R-:W-:-:S07]  /*3bf0*/  FFMA R164, R164, R3, R164 ;  /* 0x00000003a4a47223 */ /* 0x000fce00000000a4 */
.L_x_65:
[----:B------:R-:W-:Y:S05]  /*3c00*/  BSYNC B1 ;  /* 0x0000000000017941 */ /* 0x000fea0003800000 */
.L_x_63:
        /* <DEDUP_REMOVED lines=10> */
.L_x_67:
[----:B------:R-:W1:Y:S02]  /*3cb0*/  MUFU.RCP R165, R168 ;  /* 0x000000a800a57308 */ /* 0x000e640000001000 */
[----:B-1----:R-:W-:-:S04]  /*3cc0*/  FFMA R0, R168, R165, -1 ;  /* 0xbf800000a8007423 */ /* 0x002fc800000000a5 */
[----:B------:R-:W-:-:S04]  /*3cd0*/  FADD.FTZ R0, -R0, -RZ ;  /* 0x800000ff00007221 */ /* 0x000fc80000010100 */
[----:B------:R-:W-:-:S07]  /*3ce0*/  FFMA R165, R165, R0, R165 ;  /* 0x00000000a5a57223 */ /* 0x000fce00000000a5 */
.L_x_68:
[----:B------:R-:W-:Y:S05]  /*3cf0*/  BSYNC B1 ;  /* 0x0000000000017941 */ /* 0x000fea0003800000 */
.L_x_66:
        /* <DEDUP_REMOVED lines=10> */
.L_x_70:
[----:B------:R-:W1:Y:S02]  /*3da0*/  MUFU.RCP R166, R169 ;  /* 0x000000a900a67308 */ /* 0x000e640000001000 */
[----:B-1----:R-:W-:-:S04]  /*3db0*/  FFMA R0, R169, R166, -1 ;  /* 0xbf800000a9007423 */ /* 0x002fc800000000a6 */
[----:B------:R-:W-:-:S04]  /*3dc0*/  FADD.FTZ R3, -R0, -RZ ;  /* 0x800000ff00037221 */ /* 0x000fc80000010100 */
[----:B------:R-:W-:-:S07]  /*3dd0*/  FFMA R166, R166, R3, R166 ;  /* 0x00000003a6a67223 */ /* 0x000fce00000000a6 */
.L_x_71:
[----:B------:R-:W-:Y:S05]  /*3de0*/  BSYNC B1 ;  /* 0x0000000000017941 */ /* 0x000fea0003800000 */
.L_x_69:
        /* <DEDUP_REMOVED lines=10> */
.L_x_73:
[----:B------:R-:W1:Y:S02]  /*3e90*/  MUFU.RCP R167, R172 ;  /* 0x000000ac00a77308 */ /* 0x000e640000001000 */
[----:B-1----:R-:W-:-:S04]  /*3ea0*/  FFMA R0, R172, R167, -1 ;  /* 0xbf800000ac007423 */ /* 0x002fc800000000a7 */
[----:B------:R-:W-:-:S04]  /*3eb0*/  FADD.FTZ R0, -R0, -RZ ;  /* 0x800000ff00007221 */ /* 0x000fc80000010100 */
[----:B------:R-:W-:-:S07]  /*3ec0*/  FFMA R167, R167, R0, R167 ;  /* 0x00000000a7a77223 */ /* 0x000fce00000000a7 */
.L_x_74:
[----:B------:R-:W-:Y:S05]  /*3ed0*/  BSYNC B1 ;  /* 0x0000000000017941 */ /* 0x000fea0003800000 */
.L_x_72:
        /* <DEDUP_REMOVED lines=10> */
.L_x_76:
[----:B------:R-:W1:Y:S02]  /*3f80*/  MUFU.RCP R168, R173 ;  /* 0x000000ad00a87308 */ /* 0x000e640000001000 */
[----:B-1----:R-:W-:-:S04]  /*3f90*/  FFMA R0, R173, R168, -1 ;  /* 0xbf800000ad007423 */ /* 0x002fc800000000a8 */
[----:B------:R-:W-:-:S04]  /*3fa0*/  FADD.FTZ R3, -R0, -RZ ;  /* 0x800000ff00037221 */ /* 0x000fc80000010100 */
[----:B------:R-:W-:-:S07]  /*3fb0*/  FFMA R168, R168, R3, R168 ;  /* 0x00000003a8a87223 */ /* 0x000fce00000000a8 */
.L_x_77:
[----:B------:R-:W-:Y:S05]  /*3fc0*/  BSYNC B1 ;  /* 0x0000000000017941 */ /* 0x000fea0003800000 */
.L_x_75:
        /* <DEDUP_REMOVED lines=10> */
.L_x_79:
[----:B------:R-:W1:Y:S02]  /*4070*/  MUFU.RCP R169, R174 ;  /* 0x000000ae00a97308 */ /* 0x000e640000001000 */
[----:B-1----:R-:W-:-:S04]  /*4080*/  FFMA R0, R174, R169, -1 ;  /* 0xbf800000ae007423 */ /* 0x002fc800000000a9 */
[----:B------:R-:W-:-:S04]  /*4090*/  FADD.FTZ R0, -R0, -RZ ;  /* 0x800000ff00007221 */ /* 0x000fc80000010100 */
[----:B------:R-:W-:-:S07]  /*40a0*/  FFMA R169, R169, R0, R169 ;  /* 0x00000000a9a97223 */ /* 0x000fce00000000a9 */
.L_x_80:
[----:B------:R-:W-:Y:S05]  /*40b0*/  BSYNC B1 ;  /* 0x0000000000017941 */ /* 0x000fea0003800000 */
.L_x_78:
        /* <DEDUP_REMOVED lines=10> */
.L_x_82:
[----:B------:R-:W1:Y:S02]  /*4160*/  MUFU.RCP R170, R11 ;  /* 0x0000000b00aa7308 */ /* 0x000e640000001000 */
[----:B-1----:R-:W-:-:S04]  /*4170*/  FFMA R0, R11, R170, -1 ;  /* 0xbf8000000b007423 */ /* 0x002fc800000000aa */
[----:B------:R-:W-:-:S04]  /*4180*/  FADD.FTZ R3, -R0, -RZ ;  /* 0x800000ff00037221 */ /* 0x000fc80000010100 */
[----:B------:R-:W-:-:S07]  /*4190*/  FFMA R170, R170, R3, R170 ;  /* 0x00000003aaaa7223 */ /* 0x000fce00000000aa */
.L_x_83:
[----:B------:R-:W-:Y:S05]  /*41a0*/  BSYNC B1 ;  /* 0x0000000000017941 */ /* 0x000fea0003800000 */
.L_x_81:
        /* <DEDUP_REMOVED lines=10> */
.L_x_85:
[----:B------:R-:W1:Y:S02]  /*4250*/  MUFU.RCP R11, R92 ;  /* 0x0000005c000b7308 */ /* 0x000e640000001000 */
[----:B-1----:R-:W-:-:S04]  /*4260*/  FFMA R0, R92, R11, -1 ;  /* 0xbf8000005c007423 */ /* 0x002fc8000000000b */
[----:B------:R-:W-:-:S04]  /*4270*/  FADD.FTZ R0, -R0, -RZ ;  /* 0x800000ff00007221 */ /* 0x000fc80000010100 */
[----:B------:R-:W-:-:S07]  /*4280*/  FFMA R11, R11, R0, R11 ;  /* 0x000000000b0b7223 */ /* 0x000fce000000000b */
.L_x_86:
[----:B------:R-:W-:Y:S05]  /*4290*/  BSYNC B1 ;  /* 0x0000000000017941 */ /* 0x000fea0003800000 */
.L_x_84:
        /* <DEDUP_REMOVED lines=10> */
.L_x_88:
[----:B------:R-:W1:Y:S02]  /*4340*/  MUFU.RCP R3, R94 ;  /* 0x0000005e00037308 */ /* 0x000e640000001000 */
[----:B-1----:R-:W-:-:S04]  /*4350*/  FFMA R0, R94, R3, -1 ;  /* 0xbf8000005e007423 */ /* 0x002fc80000000003 */
[----:B------:R-:W-:-:S04]  /*4360*/  FADD.FTZ R0, -R0, -RZ ;  /* 0x800000ff00007221 */ /* 0x000fc80000010100 */
[----:B------:R-:W-:-:S07]  /*4370*/  FFMA R172, R3, R0, R3 ;  /* 0x0000000003ac7223 */ /* 0x000fce0000000003 */
.L_x_89:
[----:B------:R-:W-:Y:S05]  /*4380*/  BSYNC B1 ;  /* 0x0000000000017941 */ /* 0x000fea0003800000 */
.L_x_87:
        /* <DEDUP_REMOVED lines=10> */
.L_x_91:
[----:B------:R-:W1:Y:S02]  /*4430*/  MUFU.RCP R3, R98 ;  /* 0x0000006200037308 */ /* 0x000e640000001000 */
[----:B-1----:R-:W-:-:S04]  /*4440*/  FFMA R0, R98, R3, -1 ;  /* 0xbf80000062007423 */ /* 0x002fc80000000003 */
[----:B------:R-:W-:-:S04]  /*4450*/  FADD.FTZ R0, -R0, -RZ ;  /* 0x800000ff00007221 */ /* 0x000fc80000010100 */
[----:B------:R-:W-:-:S07]  /*4460*/  FFMA R94, R3, R0, R3 ;  /* 0x00000000035e7223 */ /* 0x000fce0000000003 */
.L_x_92:
[----:B------:R-:W-:Y:S05]  /*4470*/  BSYNC B1 ;  /* 0x0000000000017941 */ /* 0x000fea0003800000 */
.L_x_90:
        /* <DEDUP_REMOVED lines=10> */
.L_x_94:
[----:B------:R-:W1:Y:S02]  /*4520*/  MUFU.RCP R171, R100 ;  /* 0x0000006400ab7308 */ /* 0x000e640000001000 */
[----:B-1----:R-:W-:-:S04]  /*4530*/  FFMA R0, R100, R171, -1 ;  /* 0xbf80000064007423 */ /* 0x002fc800000000ab */
[----:B------:R-:W-:-:S04]  /*4540*/  FADD.FTZ R0, -R0, -RZ ;  /* 0x800000ff00007221 */ /* 0x000fc80000010100 */
[----:B------:R-:W-:-:S07]  /*4550*/  FFMA R171, R171, R0, R171 ;  /* 0x00000000abab7223 */ /* 0x000fce00000000ab */
.L_x_95:
[----:B------:R-:W-:Y:S05]  /*4560*/  BSYNC B1 ;  /* 0x0000000000017941 */ /* 0x000fea0003800000 */
.L_x_93:
        /* <DEDUP_REMOVED lines=10> */
.L_x_97:
[----:B------:R-:W1:Y:S02]  /*4610*/  MUFU.RCP R98, R101 ;  /* 0x0000006500627308 */ /* 0x000e640000001000 */
[----:B-1----:R-:W-:-:S04]  /*4620*/  FFMA R0, R101, R98, -1 ;  /* 0xbf80000065007423 */ /* 0x002fc80000000062 */
[----:B------:R-:W-:-:S04]  /*4630*/  FADD.FTZ R3, -R0, -RZ ;  /* 0x800000ff00037221 */ /* 0x000fc80000010100 */
[----:B------:R-:W-:-:S07]  /*4640*/  FFMA R98, R98, R3, R98 ;  /* 0x0000000362627223 */ /* 0x000fce0000000062 */
.L_x_98:
[----:B------:R-:W-:Y:S05]  /*4650*/  BSYNC B1 ;  /* 0x0000000000017941 */ /* 0x000fea0003800000 */
.L_x_96:
        /* <DEDUP_REMOVED lines=8> */
[----:B------:R-:W-:Y:S05]  /*46e0*/  BRA `(.L_x_101) ;  /* 0x0000000000107947 */ /* 0x000fea0003800000 */
.L_x_100:
[----:B------:R-:W1:Y:S02]  /*46f0*/  MUFU.RCP R3, R102 ;  /* 0x0000006600037308 */ /* 0x000e640000001000 */
[----:B-1----:R-:W-:-:S04]  /*4700*/  FFMA R0, R102, R3, -1 ;  /* 0xbf80000066007423 */ /* 0x002fc80000000003 */
[----:B------:R-:W-:-:S04]  /*4710*/  FADD.FTZ R0, -R0, -RZ ;  /* 0x800000ff00007221 */ /* 0x000fc80000010100 */
[----:B------:R-:W-:-:S07]  /*4720*/  FFMA R0, R3, R0, R3 ;  /* 0x0000000003007223 */ /* 0x000fce0000000003 */
.L_x_101:
[----:B------:R-:W-:Y:S05]  /*4730*/  BSYNC B1 ;  /* 0x0000000000017941 */ /* 0x000fea0003800000 */
.L_x_99:
[C---:B------:R-:W-:Y:S01]  /*4740*/  IMAD.SHL.U32 R3, R18.reuse, 0x10, RZ ;  /* 0x0000001012037824 */ /* 0x040fe200078e00ff */
[----:B------:R-:W-:Y:S01]  /*4750*/  SHF.L.U32 R4, R18, 0x5, RZ ;  /* 0x0000000512047819 */ /* 0x000fe200000006ff */
[----:B------:R-:W-:Y:S05]  /*4760*/  WARPSYNC.ALL ;  /* 0x0000000000007948 */ /* 0x000fea0003800000 */
[----:B------:R-:W-:Y:S01]  /*4770*/  SHF.R.U32.HI R6, RZ, 0x1, R18 ;  /* 0x00000001ff067819 */ /* 0x000fe20000011612 */
[----:B------:R-:W-:Y:S01]  /*4780*/  BSSY B0, `(.L_x_102) ;  /* 0x0000023000007945 */ /* 0x000fe20003800000 */
[----:B------:R-:W-:Y:S02]  /*4790*/  LOP3.LUT R3, R3, 0xe00, RZ, 0xc0, !PT ;  /* 0x00000e0003037812 */ /* 0x000fe400078ec0ff */
[----:B------:R-:W-:-:S02]  /*47a0*/  LOP3.LUT R5, R4, 0xc0, RZ, 0xc0, !PT ;  /* 0x000000c004057812 */ /* 0x000fc400078ec0ff */
[----:B------:R-:W-:Y:S02]  /*47b0*/  SHF.L.U32 R8, R18, 0x2, RZ ;  /* 0x0000000212087819 */ /* 0x000fe400000006ff */
[----:B------:R-:W-:Y:S02]  /*47c0*/  LOP3.LUT R3, R3, 0x20, R4, 0xf8, !PT ;  /* 0x0000002003037812 */ /* 0x000fe400078ef804 */
[----:B------:R-:W-:Y:S02]  /*47d0*/  LOP3.LUT R5, R5, 0x8, R6, 0xf8, !PT ;  /* 0x0000000805057812 */ /* 0x000fe400078ef806 */
[----:B------:R-:W-:Y:S02]  /*47e0*/  LOP3.LUT R3, R3, 0x100, R4, 0xf8, !PT ;  /* 0x0000010003037812 */ /* 0x000fe400078ef804 */
[----:B------:R-:W-:Y:S02]  /*47f0*/  LOP3.LUT R8, R5, 0x18, R8, 0x78, !PT ;  /* 0x0000001805087812 */ /* 0x000fe400078e7808 */
[----:B------:R-:W-:-:S02]  /*4800*/  F2FP.BF16.F32.PACK_AB R9, R172, R11 ;  /* 0x0000000bac09723e */ /* 0x000fc400000010ff */
[----:B------:R-:W-:Y:S02]  /*4810*/  LOP3.LUT R3, R3, R8, RZ, 0xfc, !PT ;  /* 0x0000000803037212 */ /* 0x000fe400078efcff */
[----:B------:R-:W-:Y:S02]  /*4820*/  F2FP.BF16.F32.PACK_AB R4, R162, R103 ;  /* 0x00000067a204723e */ /* 0x000fe400000010ff */
[----:B------:R-:W-:Y:S02]  /*4830*/  LEA R92, R3, UR52, 0x1 ;  /* 0x00000034035c7c11 */ /* 0x000fe4000f8e08ff */
[----:B------:R-:W-:Y:S02]  /*4840*/  F2FP.BF16.F32.PACK_AB R5, R164, R163 ;  /* 0x000000a3a405723e */ /* 0x000fe400000010ff */
[----:B------:R-:W-:Y:S02]  /*4850*/  F2FP.BF16.F32.PACK_AB R6, R166, R165 ;  /* 0x000000a5a606723e */ /* 0x000fe400000010ff */
[----:B------:R-:W-:-:S02]  /*4860*/  F2FP.BF16.F32.PACK_AB R7, R168, R167 ;  /* 0x000000a7a807723e */ /* 0x000fc400000010ff */
[----:B------:R-:W-:Y:S02]  /*4870*/  F2FP.BF16.F32.PACK_AB R11, R0, R98 ;  /* 0x00000062000b723e */ /* 0x000fe400000010ff */
[----:B------:R-:W-:Y:S01]  /*4880*/  F2FP.BF16.F32.PACK_AB R8, R170, R169 ;  /* 0x000000a9aa08723e */ /* 0x000fe200000010ff */
[----:B------:R1:W-:Y:S01]  /*4890*/  STSM.16.M88.4 [R92+0x200], R4 ;  /* 0x000200045c007844 */ /* 0x0003e20000000200 */
[----:B------:R-:W-:Y:S02]  /*48a0*/  F2FP.BF16.F32.PACK_AB R10, R171, R94 ;  /* 0x0000005eab0a723e */ /* 0x000fe400000010ff */
[----:B------:R-:W-:-:S05]  /*48b0*/  LEA R0, R157, R92, 0x1 ;  /* 0x0000005c9d007211 */ /* 0x000fca00078e08ff */
[----:B------:R1:W-:Y:S01]  /*48c0*/  STSM.16.M88.4 [R0+0x200], R8 ;  /* 0x0002000800007844 */ /* 0x0003e20000000200 */
[----:B------:R-:W-:Y:S01]  /*48d0*/  @!PT LDS RZ, [RZ] ;  /* 0x00000000fffff984 */ /* 0x000fe20000000800 */
[----:B------:R-:W-:Y:S01]  /*48e0*/  @!PT LDS RZ, [RZ] ;  /* 0x00000000fffff984 */ /* 0x000fe20000000800 */
[----:B------:R-:W-:Y:S01]  /*48f0*/  @!PT LDS RZ, [RZ] ;  /* 0x00000000fffff984 */ /* 0x000fe20000000800 */
[----:B------:R-:W-:Y:S01]  /*4900*/  @!PT LDS RZ, [RZ] ;  /* 0x00000000fffff984 */ /* 0x000fe20000000800 */
[----:B------:R2:W-:Y:S06]  /*4910*/  MEMBAR.ALL.CTA ;  /* 0x0000000000007992 */ /* 0x0005ec0000008000 */
[----:B--2---:R-:W2:Y:S02]  /*4920*/  FENCE.VIEW.ASYNC.S ;  /* 0x00000000000073c6 */ /* 0x004ea40000000000 */
[----:B--2---:R-:W-:Y:S06]  /*4930*/  BAR.SYNC.DEFER_BLOCKING 0x1, 0x100 ;  /* 0x0044000000007b1d */ /* 0x004fec0000010000 */
[----:B------:R-:W-:Y:S05]  /*4940*/  @P5 BRA `(.L_x_103) ;  /* 0x0000000000185947 */ /* 0x000fea0003800000 */
[----:B------:R-:W-:Y:S02]  /*4950*/  UIADD3 UR4, UP0, UR54, 0x4f0, URZ ;  /* 0x000004f036047890 */ /* 0x000fe4000ff1e03f */
[----:B------:R-:W-:Y:S02]  /*4960*/  UIADD3 UR44, UR52, 0x200, URZ ;  /* 0x00000200342c7890 */ /* 0x000fe4000fffe03f */
[----:B------:R-:W-:-:S09]  /*4970*/  UIADD3.X UR5, URZ, UR55, URZ, UP0, !UPT ;  /* 0x000000373f057290 */ /* 0x000fd200087fe43f */
[----:B------:R2:W-:Y:S01]  /*4980*/  UTMASTG.3D [UR44], [UR4] ;  /* 0x0000002c040073b5 */ /* 0x0005e20008010000 */
[----:B------:R0:W-:Y:S01]  /*4990*/  UTMACMDFLUSH ;  /* 0x00000000000079b7 */ /* 0x0001e20000000000 */
[----:B--2---:R-:W-:-:S04]  /*49a0*/  DEPBAR.LE SB0, 0x1 ;  /* 0x000080400000791a */ /* 0x004fc80000000000 */
.L_x_103:
[----:B------:R-:W-:Y:S05]  /*49b0*/  BSYNC B0 ;  /* 0x0000000000007941 */ /* 0x000fea0003800000 */
.L_x_102:
[----:B------:R-:W-:Y:S01]  /*49c0*/  BAR.SYNC.DEFER_BLOCKING 0x1, 0x100 ;  /* 0x0044000000007b1d */ /* 0x000fe20000010000 */
[----:B------:R-:W-:Y:S01]  /*49d0*/  ISETP.NE.AND P2, PT, RZ, UR39, PT ;  /* 0x00000027ff007c0c */ /* 0x000fe2000bf45270 */
[----:B------:R-:W-:-:S05]  /*49e0*/  VIADD R101, R92, 0x200 ;  /* 0x000002005c657836 */ /* 0x000fca0000000000 */
[----:B------:R-:W-:-:S07]  /*49f0*/  LEA R94, R157, R101, 0x1 ;  /* 0x000000659d5e7211 */ /* 0x000fce00078e08ff */
[----:B------:R-:W-:Y:S05]  /*4a00*/  @!P2 BRA `(.L_x_104) ;  /* 0x000000000034a947 */ /* 0x000fea0003800000 */
[----:B------:R-:W-:Y:S04]  /*4a10*/  BSSY B0, `(.L_x_105) ;  /* 0x0000009000007945 */ /* 0x000fe80003800000 */
[----:B------:R-:W-:Y:S05]  /*4a20*/  @P0 BRA `(.L_x_106) ;  /* 0x00000000001c0947 */ /* 0x000fea0003800000 */
[----:B------:R-:W-:-:S13]  /*4a30*/  ISETP.NE.AND P2, PT, R160, 0x3, PT ;  /* 0x00000003a000780c */ /* 0x000fda0003f45270 */
[----:B------:R-:W-:Y:S05]  /*4a40*/  @!P2 BRA `(.L_x_107) ;  /* 0x000000000004a947 */ /* 0x000fea0003800000 */
[----:B------:R-:W-:Y:S01]  /*4a50*/  BPT.TRAP 0x1 ;  /* 0x000000040000795c */ /* 0x000fe20000300000 */
.L_x_107:
[----:B------:R-:W-:-:S04]  /*4a60*/  ULEA UR4, UR36, UR52, 0x3 ;  /* 0x0000003424047291 */ /* 0x000fc8000f8e183f */
[----:B------:R-:W-:-:S04]  /*4a70*/  UIADD3 UR4, UR4, 0x60, URZ ;  /* 0x0000006004047890 */ /* 0x000fc8000fffe03f */
[----:B------:R-:W-:-:S09]  /*4a80*/  UPRMT UR4, UR51, 0x654, UR4 ;  /* 0x0000065433047896 */ /* 0x000fd20008000004 */
[----:B------:R-:W-:Y:S03]  /*4a90*/  SYNCS.ARRIVE.TRANS64.RED.A1T0 RZ, [UR4], RZ ;  /* 0x000000ffffff79a7 */ /* 0x000fe60008100404 */
.L_x_106:
[----:B------:R-:W-:Y:S05]  /*4aa0*/  BSYNC B0 ;  /* 0x0000000000007941 */ /* 0x000fea0003800000 */
.L_x_105:
[----:B------:R-:W-:-:S04]  /*4ab0*/  UIADD3 UR36, UR36, 0x1, URZ ;  /* 0x0000000124247890 */ /* 0x000fc8000fffe03f */
[----:B------:R-:W-:-:S04]  /*4ac0*/  UISETP.NE.AND UP0, UPT, UR36, 0x4, UPT ;  /* 0x000000042400788c */ /* 0x000fc8000bf05270 */
[----:B------:R-:W-:-:S12]  /*4ad0*/  USEL UR36, UR36, URZ, UP0 ;  /* 0x0000003f24247287 */ /* 0x000fd80008000000 */
.L_x_104:
[----:B------:R-:W-:Y:S04]  /*4ae0*/  BSSY B0, `(.L_x_108) ;  /* 0x0000032000007945 */ /* 0x000fe80003800000 */
[----:B------:R-:W-:Y:S05]  /*4af0*/  @P0 BRA `(.L_x_109) ;  /* 0x0000000000c00947 */ /* 0x000fea0003800000 */
[----:B------:R-:W-:-:S13]  /*4b00*/  ISETP.NE.AND P2, PT, R160, 0x3, PT ;  /* 0x00000003a000780c */ /* 0x000fda0003f45270 */
[----:B------:R-:W-:Y:S05]  /*4b10*/  @!P2 BRA `(.L_x_110) ;  /* 0x000000000004a947 */ /* 0x000fea0003800000 */
[----:B------:R-:W-:Y:S01]  /*4b20*/  BPT.TRAP 0x1 ;  /* 0x000000040000795c */ /* 0x000fe20000300000 */
.L_x_110:
[----:B-1----:R-:W-:Y:S01]  /*4b30*/  LEA R0, R12, UR52, 0x3 ;  /* 0x000000340c007c11 */ /* 0x002fe2000f8e18ff */
[----:B------:R-:W-:Y:S01]  /*4b40*/  BSSY B1, `(.L_x_111) ;  /* 0x0000004000017945 */ /* 0x000fe20003800000 */
[----:B------:R-:W-:-:S04]  /*4b50*/  SHF.L.U32 R3, RZ, 0x1f, RZ ;  /* 0x0000001fff037819 */ /* 0x000fc800000006ff */
[----:B------:R-:W1:Y:S02]  /*4b60*/  SYNCS.PHASECHK.TRANS64.TRYWAIT P2, [R0+URZ+0x40], R3 ;  /* 0x00004003000075a7 */ /* 0x000e64000804017f */
[----:B-1----:R-:W-:Y:S05]  /*4b70*/  @!P2 BRA `(.L_x_112) ;  /* 0x0000010800b4a947 */ /* 0x002fea0003800000 */
.L_x_614:
[----:B------:R-:W-:Y:S05]  /*4b80*/  BSYNC B1 ;  /* 0x0000000000017941 */ /* 0x000fea0003800000 */
.L_x_111:
[----:B------:R-:W-:Y:S05]  /*4b90*/  @P1 BRA `(.L_x_113) ;  /* 0x0000000000941947 */ /* 0x000fea0003800000 */
[----:B-1----:R-:W-:Y:S01]  /*4ba0*/  LEA R0, R12, R101, 0xd ;  /* 0x000000650c007211 */ /* 0x002fe200078e68ff */
[----:B------:R-:W-:Y:S05]  /*4bb0*/  WARPSYNC.ALL ;  /* 0x0000000000007948 */ /* 0x000fea0003800000 */
[----:B------:R-:W-:Y:S01]  /*4bc0*/  LEA R8, R157, R0, 0x1 ;  /* 0x000000009d087211 */ /* 0x000fe200078e08ff */
[----:B------:R-:W1:Y:S05]  /*4bd0*/  LDSM.16.M88.4 R4, [R0] ;  /* 0x000000000004783b */ /* 0x000e6a0000000200 */
[----:B------:R-:W2:Y:S01]  /*4be0*/  LDSM.16.M88.4 R8, [R8] ;  /* 0x000000000808783b */ /* 0x000ea20000000200 */
[----:B-1----:R-:W-:Y:S01]  /*4bf0*/  IMAD.U32 R14, R4, 0x10000, RZ ;  /* 0x00010000040e7824 */ /* 0x002fe200078e00ff */
[----:B------:R-:W-:-:S02]  /*4c00*/  SHF.L.U32 R20, R5, 0x10, RZ ;  /* 0x0000001005147819 */ /* 0x000fc400000006ff */
[----:B------:R-:W-:Y:S01]  /*4c10*/  LOP3.LUT R88, R5, 0xffff0000, RZ, 0xc0, !PT ;  /* 0xffff000005587812 */ /* 0x000fe200078ec0ff */
[C---:B------:R-:W-:Y:S01]  /*4c20*/  FMUL R13, R155.reuse, R14 ;  /* 0x0000000e9b0d7220 */ /* 0x040fe20000400000 */
[----:B------:R-:W-:Y:S01]  /*4c30*/  SHF.L.U32 R90, R6, 0x10, RZ ;  /* 0x00000010065a7819 */ /* 0x000fe200000006ff */
[C---:B--2---:R-:W-:Y:S01]  /*4c40*/  IMAD.U32 R0, R8.reuse, 0x10000, RZ ;  /* 0x0001000008007824 */ /* 0x044fe200078e00ff */
[----:B------:R-:W-:Y:S01]  /*4c50*/  LOP3.LUT R100, R8, 0xffff0000, RZ, 0xc0, !PT ;  /* 0xffff000008647812 */ /* 0x000fe200078ec0ff */
[C---:B------:R-:W-:Y:S01]  /*4c60*/  FMUL R15, R155.reuse, R20 ;  /* 0x000000149b0f7220 */ /* 0x040fe20000400000 */
[----:B------:R-:W-:Y:S01]  /*4c70*/  SHF.L.U32 R162, R10, 0x10, RZ ;  /* 0x000000100aa27819 */ /* 0x000fe200000006ff */
[C---:B------:R-:W-:Y:S01]  /*4c80*/  FMUL R21, R155.reuse, R88 ;  /* 0x000000589b157220 */ /* 0x040fe20000400000 */
[----:B------:R-:W-:Y:S01]  /*4c90*/  LOP3.LUT R4, R4, 0xffff0000, RZ, 0xc0, !PT ;  /* 0xffff000004047812 */ /* 0x000fe200078ec0ff */
[C---:B------:R-:W-:Y:S01]  /*4ca0*/  FMUL R23, R155.reuse, R90 ;  /* 0x0000005a9b177220 */ /* 0x040fe20000400000 */
[----:B------:R-:W-:Y:S01]  /*4cb0*/  LOP3.LUT R6, R6, 0xffff0000, RZ, 0xc0, !PT ;  /* 0xffff000006067812 */ /* 0x000fe200078ec0ff */
[----:B------:R-:W-:Y:S01]  /*4cc0*/  FMUL R161, R155, R0 ;  /* 0x000000009ba17220 */ /* 0x000fe20000400000 */
[----:B------:R-:W-:Y:S01]  /*4cd0*/  SHF.L.U32 R96, R7, 0x10, RZ ;  /* 0x0000001007607819 */ /* 0x000fe200000006ff */
[----:B------:R-:W-:Y:S01]  /*4ce0*/  FMUL R14, R155, R4 ;  /* 0x000000049b0e7220 */ /* 0x000fe20000400000 */
[----:B------:R-:W-:Y:S01]  /*4cf0*/  LOP3.LUT R98, R7, 0xffff0000, RZ, 0xc0, !PT ;  /* 0xffff000007627812 */ /* 0x000fe200078ec0ff */
[----:B------:R-:W-:Y:S01]  /*4d00*/  FMUL R89, R155, R6 ;  /* 0x000000069b597220 */ /* 0x000fe20000400000 */
[----:B------:R-:W-:Y:S01]  /*4d10*/  SHF.L.U32 R8, R9, 0x10, RZ ;  /* 0x0000001009087819 */ /* 0x000fe200000006ff */
[----:B------:R-:W-:Y:S01]  /*4d20*/  FMUL R91, R155, R96 ;  /* 0x000000609b5b7220 */ /* 0x000fe20000400000 */
[----:B------:R-:W-:Y:S01]  /*4d30*/  LOP3.LUT R102, R9, 0xffff0000, RZ, 0xc0, !PT ;  /* 0xffff000009667812 */ /* 0x000fe200078ec0ff */
[C---:B------:R-:W-:Y:S01]  /*4d40*/  FMUL R159, R155.reuse, R98 ;  /* 0x000000629b9f7220 */ /* 0x040fe20000400000 */
[----:B------:R-:W-:Y:S01]  /*4d50*/  LOP3.LUT R10, R10, 0xffff0000, RZ, 0xc0, !PT ;  /* 0xffff00000a0a7812 */ /* 0x000fe200078ec0ff */
[----:B------:R-:W-:Y:S01]  /*4d60*/  FMUL R95, R155, R100 ;  /* 0x000000649b5f7220 */ /* 0x000fe20000400000 */
[----:B------:R-:W-:Y:S01]  /*4d70*/  SHF.L.U32 R164, R11, 0x10, RZ ;  /* 0x000000100ba47819 */ /* 0x000fe200000006ff */
[----:B------:R-:W-:Y:S01]  /*4d80*/  FMUL R93, R155, R8 ;  /* 0x000000089b5d7220 */ /* 0x000fe20000400000 */
[----:B------:R-:W-:Y:S01]  /*4d90*/  LOP3.LUT R166, R11, 0xffff0000, RZ, 0xc0, !PT ;  /* 0xffff00000ba67812 */ /* 0x000fe200078ec0ff */
[C---:B------:R-:W-:Y:S01]  /*4da0*/  FMUL R20, R155.reuse, R102 ;  /* 0x000000669b147220 */ /* 0x040fe20000400000 */
[C---:B------:R-:W-:Y:S01]  /*4db0*/  FMUL R97, R155.reuse, R162 ;  /* 0x000000a29b617220 */ /* 0x040fe20000400000 */
[C---:B------:R-:W-:Y:S01]  /*4dc0*/  FMUL R88, R155.reuse, R10 ;  /* 0x0000000a9b587220 */ /* 0x040fe20000400000 */
[C---:B------:R-:W-:Y:S01]  /*4dd0*/  FMUL R99, R155.reuse, R164 ;  /* 0x000000a49b637220 */ /* 0x040fe20000400000 */
[----:B------:R-:W-:-:S07]  /*4de0*/  FMUL R90, R155, R166 ;  /* 0x000000a69b5a7220 */ /* 0x000fce0000400000 */
.L_x_113:
[----:B------:R-:W-:-:S07]  /*4df0*/  VIADD R12, R12, 0x1 ;  /* 0x000000010c0c7836 */ /* 0x000fce0000000000 */
.L_x_109:
[----:B------:R-:W-:Y:S05]  /*4e00*/  BSYNC B0 ;  /* 0x0000000000007941 */ /* 0x000fea0003800000 */
.L_x_108:
[----:B-1----:R-:W-:Y:S01]  /*4e10*/  MOV R0, 0x3bbb989d ;  /* 0x3bbb989d00007802 */ /* 0x002fe20000000f00 */
[C---:B------:R-:W-:Y:S01]  /*4e20*/  FFMA R7, R156.reuse, R24, R13 ;  /* 0x000000189c077223 */ /* 0x040fe2000000000d */
[----:B------:R-:W-:Y:S01]  /*4e30*/  MOV R3, 0x437c0000 ;  /* 0x437c000000037802 */ /* 0x000fe20000000f00 */
[C---:B------:R-:W-:Y:S01]  /*4e40*/  FFMA R25, R156.reuse, R25, R14 ;  /* 0x000000199c197223 */ /* 0x040fe2000000000e */
[C---:B------:R-:W-:Y:S01]  /*4e50*/  FFMA R11, R156.reuse, R26, R15 ;  /* 0x0000001a9c0b7223 */ /* 0x040fe2000000000f */
[-C--:B------:R-:W-:Y:S01]  /*4e60*/  FFMA.SAT R4, -R7, R0.reuse, 0.5 ;  /* 0x3f00000007047423 */ /* 0x080fe20000002100 */
[----:B------:R-:W-:Y:S01]  /*4e70*/  FFMA R27, R156, R27, R21 ;  /* 0x0000001b9c1b7223 */ /* 0x000fe20000000015 */
[-C--:B------:R-:W-:Y:S01]  /*4e80*/  FFMA.SAT R8, -R25, R0.reuse, 0.5 ;  /* 0x3f00000019087423 */ /* 0x080fe20000002100 */
[----:B------:R-:W-:Y:S01]  /*4e90*/  FFMA.SAT R10, -R11, R0, 0.5 ;  /* 0x3f0000000b0a7423 */ /* 0x000fe20000002100 */
[-C--:B------:R-:W-:Y:S01]  /*4ea0*/  FFMA.RM R4, R4, R3.reuse, 12582913 ;  /* 0x4b40000104047423 */ /* 0x080fe20000004003 */
[----:B------:R-:W-:Y:S01]  /*4eb0*/  FFMA R103, R156, R28, R23 ;  /* 0x0000001c9c677223 */ /* 0x000fe20000000017 */
[----:B------:R-:W-:Y:S01]  /*4ec0*/  FFMA.RM R5, R8, R3, 12582913 ;  /* 0x4b40000108057423 */ /* 0x000fe20000004003 */
[-C--:B------:R-:W-:Y:S01]  /*4ed0*/  FFMA.SAT R24, -R27, R0.reuse, 0.5 ;  /* 0x3f0000001b187423 */ /* 0x080fe20000002100 */
[----:B------:R-:W-:Y:S01]  /*4ee0*/  FADD R6, R4, -12583039 ;  /* 0xcb40007f04067421 */ /* 0x000fe20000000000 */
[-C--:B------:R-:W-:Y:S01]  /*4ef0*/  FFMA.SAT R26, -R103, R0.reuse, 0.5 ;  /* 0x3f000000671a7423 */ /* 0x080fe20000002100 */
[----:B------:R-:W-:Y:S01]  /*4f00*/  FADD R8, R5, -12583039 ;  /* 0xcb40007f05087421 */ /* 0x000fe20000000000 */
[C---:B------:R-:W-:Y:S01]  /*4f10*/  FFMA R29, R156.reuse, R29, R89 ;  /* 0x0000001d9c1d7223 */ /* 0x040fe20000000059 */
[----:B------:R-:W-:Y:S01]  /*4f20*/  FFMA R6, -R7, 1.4426950216293334961, -R6 ;  /* 0x3fb8aa3b07067823 */ /* 0x000fe20000000906 */
[----:B------:R-:W-:Y:S01]  /*4f30*/  FFMA R31, R156, R31, R159 ;  /* 0x0000001f9c1f7223 */ /* 0x000fe2000000009f */
[----:B------:R-:W-:Y:S01]  /*4f40*/  FFMA R8, -R25, 1.4426950216293334961, -R8 ;  /* 0x3fb8aa3b19087823 */ /* 0x000fe20000000908 */
[----:B------:R-:W-:Y:S01]  /*4f50*/  FFMA.SAT R28, -R29, R0, 0.5 ;  /* 0x3f0000001d1c7423 */ /* 0x000fe20000002100 */
[----:B------:R-:W-:Y:S01]  /*4f60*/  FFMA R7, -R7, 1.925963033500011079e-08, R6 ;  /* 0x32a5706007077823 */ /* 0x000fe20000000106 */
[-C--:B------:R-:W-:Y:S01]  /*4f70*/  FFMA.RM R6, R10, R3.reuse, 12582913 ;  /* 0x4b4000010a067423 */ /* 0x080fe20000004003 */
[----:B------:R-:W-:Y:S01]  /*4f80*/  FFMA R9, -R25, 1.925963033500011079e-08, R8 ;  /* 0x32a5706019097823 */ /* 0x000fe20000000108 */
[-C--:B------:R-:W-:Y:S01]  /*4f90*/  FFMA.RM R8, R24, R3.reuse, 12582913 ;  /* 0x4b40000118087423 */ /* 0x080fe20000004003 */
[-C--:B------:R-:W-:Y:S01]  /*4fa0*/  FFMA.RM R25, R28, R3.reuse, 12582913 ;  /* 0x4b4000011c197423 */ /* 0x080fe20000004003 */
[----:B------:R-:W-:Y:S01]  /*4fb0*/  FADD R10, R6, -12583039 ;  /* 0xcb40007f060a7421 */ /* 0x000fe20000000000 */
[----:B------:R-:W-:Y:S01]  /*4fc0*/  FFMA R163, R156, R30, R91 ;  /* 0x0000001e9ca37223 */ /* 0x000fe2000000005b */
[----:B------:R-:W-:Y:S01]  /*4fd0*/  FADD R24, R8, -12583039 ;  /* 0xcb40007f08187421 */ /* 0x000fe20000000000 */
[----:B------:R-:W-:Y:S01]  /*4fe0*/  FADD R30, R25, -12583039 ;  /* 0xcb40007f191e7421 */ /* 0x000fe20000000000 */
[----:B------:R-:W-:Y:S01]  /*4ff0*/  FFMA R10, -R11, 1.4426950216293334961, -R10 ;  /* 0x3fb8aa3b0b0a7823 */ /* 0x000fe2000000090a */
[----:B------:R-:W-:Y:S01]  /*5000*/  FFMA.SAT R28, -R163, R0, 0.5 ;  /* 0x3f000000a31c7423 */ /* 0x000fe20000002100 */
[----:B------:R-:W-:Y:S01]  /*5010*/  FFMA R24, -R27, 1.4426950216293334961, -R24 ;  /* 0x3fb8aa3b1b187823 */ /* 0x000fe20000000918 */
[----:B------:R-:W-:Y:S01]  /*5020*/  FFMA R30, -R29, 1.4426950216293334961, -R30 ;  /* 0x3fb8aa3b1d1e7823 */ /* 0x000fe2000000091e */
[----:B------:R-:W-:Y:S01]  /*5030*/  FFMA R11, -R11, 1.925963033500011079e-08, R10 ;  /* 0x32a570600b0b7823 */ /* 0x000fe2000000010a */
[----:B------:R-:W-:Y:S01]  /*5040*/  FFMA.RM R10, R26, R3, 12582913 ;  /* 0x4b4000011a0a7423 */ /* 0x000fe20000004003 */
[----:B------:R-:W-:Y:S01]  /*5050*/  FFMA R24, -R27, 1.925963033500011079e-08, R24 ;  /* 0x32a570601b187823 */ /* 0x000fe20000000118 */
[----:B------:R-:W-:Y:S01]  /*5060*/  FFMA R30, -R29, 1.925963033500011079e-08, R30 ;  /* 0x32a570601d1e7823 */ /* 0x000fe2000000011e */
[----:B------:R-:W-:Y:S01]  /*5070*/  FFMA R29, R156, R32, R161 ;  /* 0x000000209c1d7223 */ /* 0x000fe200000000a1 */
[----:B------:R-:W-:Y:S01]  /*5080*/  FADD R26, R10, -12583039 ;  /* 0xcb40007f0a1a7421 */ /* 0x000fe20000000000 */
[----:B------:R-:W-:Y:S01]  /*5090*/  FFMA R35, R156, R35, R20 ;  /* 0x000000239c237223 */ /* 0x000fe20000000014 */
[-C--:B------:R-:W-:Y:S01]  /*50a0*/  FFMA.RM R28, R28, R3.reuse, 12582913 ;  /* 0x4b4000011c1c7423 */ /* 0x080fe20000004003 */
[-C--:B------:R-:W-:Y:S01]  /*50b0*/  FFMA.SAT R32, -R29, R0.reuse, 0.5 ;  /* 0x3f0000001d207423 */ /* 0x080fe20000002100 */
[----:B------:R-:W-:Y:S01]  /*50c0*/  FFMA R26, -R103, 1.4426950216293334961, -R26 ;  /* 0x3fb8aa3b671a7823 */ /* 0x000fe2000000091a */
[-C--:B------:R-:W-:Y:S01]  /*50d0*/  FFMA.SAT R162, -R35, R0.reuse, 0.5 ;  /* 0x3f00000023a27423 */ /* 0x080fe20000002100 */
[----:B------:R-:W-:Y:S01]  /*50e0*/  FADD R96, R28, -12583039 ;  /* 0xcb40007f1c607421 */ /* 0x000fe20000000000 */
[-C--:B------:R-:W-:Y:S01]  /*50f0*/  FFMA.RM R32, R32, R3.reuse, 12582913 ;  /* 0x4b40000120207423 */ /* 0x080fe20000004003 */
[----:B------:R-:W-:Y:S01]  /*5100*/  FFMA R27, -R103, 1.925963033500011079e-08, R26 ;  /* 0x32a57060671b7823 */ /* 0x000fe2000000011a */
[-C--:B------:R-:W-:Y:S01]  /*5110*/  FFMA.SAT R26, -R31, R0.reuse, 0.5 ;  /* 0x3f0000001f1a7423 */ /* 0x080fe20000002100 */
[----:B------:R-:W-:Y:S01]  /*5120*/  FFMA.RM R164, R162, R3, 12582913 ;  /* 0x4b400001a2a47423 */ /* 0x000fe20000004003 */
[C---:B------:R-:W-:Y:S01]  /*5130*/  FFMA R33, R156.reuse, R33, R95 ;  /* 0x000000219c217223 */ /* 0x040fe2000000005f */
[----:B------:R-:W-:Y:S01]  /*5140*/  FFMA R37, R156, R37, R88 ;  /* 0x000000259c257223 */ /* 0x000fe20000000058 */
[-C--:B------:R-:W-:Y:S01]  /*5150*/  FFMA.RM R26, R26, R3.reuse, 12582913 ;  /* 0x4b4000011a1a7423 */ /* 0x080fe20000004003 */
[----:B------:R-:W-:Y:S01]  /*5160*/  FFMA R96, -R163, 1.4426950216293334961, -R96 ;  /* 0x3fb8aa3ba3607823 */ /* 0x000fe20000000960 */
[----:B------:R-:W-:Y:S01]  /*5170*/  FFMA.SAT R100, -R33, R0, 0.5 ;  /* 0x3f00000021647423 */ /* 0x000fe20000002100 */
[----:B------:R-:W1:Y:S01]  /*5180*/  MUFU.EX2 R7, R7 ;  /* 0x0000000700077308 */ /* 0x000e620000000800 */
[----:B------:R-:W-:Y:S01]  /*5190*/  FADD R98, R26, -12583039 ;  /* 0xcb40007f1a627421 */ /* 0x000fe20000000000 */
[----:B------:R-:W-:Y:S01]  /*51a0*/  FFMA R96, -R163, 1.925963033500011079e-08, R96 ;  /* 0x32a57060a3607823 */ /* 0x000fe20000000160 */
[----:B------:R-:W-:Y:S01]  /*51b0*/  FFMA.RM R100, R100, R3, 12582913 ;  /* 0x4b40000164647423 */ /* 0x000fe20000004003 */
[----:B------:R-:W-:Y:S01]  /*51c0*/  FFMA R39, R156, R39, R90 ;  /* 0x000000279c277223 */ /* 0x000fe2000000005a */
[C---:B------:R-:W-:Y:S01]  /*51d0*/  FFMA R98, -R31.reuse, 1.4426950216293334961, -R98 ;  /* 0x3fb8aa3b1f627823 */ /* 0x040fe20000000962 */
[----:B------:R-:W-:Y:S01]  /*51e0*/  SHF.L.U32 R4, R4, 0x17, RZ ;  /* 0x0000001704047819 */ /* 0x000fe200000006ff */
[----:B------:R-:W-:Y:S01]  /*51f0*/  FADD R166, R164, -12583039 ;  /* 0xcb40007fa4a67421 */ /* 0x000fe20000000000 */
[----:B------:R-:W2:Y:S01]  /*5200*/  MUFU.EX2 R9, R9 ;  /* 0x0000000900097308 */ /* 0x000ea20000000800 */
[----:B------:R-:W-:Y:S01]  /*5210*/  FFMA R98, -R31, 1.925963033500011079e-08, R98 ;  /* 0x32a570601f627823 */ /* 0x000fe20000000162 */
[----:B------:R-:W-:Y:S01]  /*5220*/  FFMA R31, R156, R34, R93 ;  /* 0x000000229c1f7223 */ /* 0x000fe2000000005d */
[----:B------:R-:W-:Y:S01]  /*5230*/  FADD R34, R32, -12583039 ;  /* 0xcb40007f20227421 */ /* 0x000fe20000000000 */
[-C--:B------:R-:W-:Y:S01]  /*5240*/  FFMA.SAT R168, -R39, R0.reuse, 0.5 ;  /* 0x3f00000027a87423 */ /* 0x080fe20000002100 */
[----:B------:R-:W-:Y:S01]  /*5250*/  FFMA R166, -R35, 1.4426950216293334961, -R166 ;  /* 0x3fb8aa3b23a67823 */ /* 0x000fe200000009a6 */
[----:B------:R-:W-:Y:S01]  /*5260*/  FFMA.SAT R102, -R31, R0, 0.5 ;  /* 0x3f0000001f667423 */ /* 0x000fe20000002100 */
[C---:B------:R-:W-:Y:S01]  /*5270*/  FFMA R34, -R29.reuse, 1.4426950216293334961, -R34 ;  /* 0x3fb8aa3b1d227823 */ /* 0x040fe20000000922 */
[----:B------:R3:W-:Y:S01]  /*5280*/  MUFU.EX2 R103, R96 ;  /* 0x0000006000677308 */ /* 0x0007e20000000800 */
[-C--:B------:R-:W-:Y:S01]  /*5290*/  FFMA.RM R168, R168, R3.reuse, 12582913 ;  /* 0x4b400001a8a87423 */ /* 0x080fe20000004003 */
[----:B------:R-:W-:Y:S01]  /*52a0*/  FFMA.RM R102, R102, R3, 12582913 ;  /* 0x4b40000166667423 */ /* 0x000fe20000004003 */
[----:B------:R-:W-:Y:S01]  /*52b0*/  FFMA R34, -R29, 1.925963033500011079e-08, R34 ;  /* 0x32a570601d227823 */ /* 0x000fe20000000122 */
[----:B------:R-:W-:Y:S01]  /*52c0*/  FFMA R29, R156, R36, R97 ;  /* 0x000000249c1d7223 */ /* 0x000fe20000000061 */
[----:B------:R-:W-:Y:S01]  /*52d0*/  FADD R170, R168, -12583039 ;  /* 0xcb40007fa8aa7421 */ /* 0x000fe20000000000 */
[----:B------:R-:W-:Y:S01]  /*52e0*/  FADD R162, R102, -12583039 ;  /* 0xcb40007f66a27421 */ /* 0x000fe20000000000 */
[----:B-1----:R-:W-:Y:S01]  /*52f0*/  FFMA R7, R4, R7, 1 ;  /* 0x3f80000004077423 */ /* 0x002fe20000000007 */
[----:B------:R1:W-:Y:S01]  /*5300*/  MUFU.EX2 R165, R34 ;  /* 0x0000002200a57308 */ /* 0x0003e20000000800 */
[----:B------:R-:W-:Y:S01]  /*5310*/  FFMA.SAT R36, -R29, R0, 0.5 ;  /* 0x3f0000001d247423 */ /* 0x000fe20000002100 */
[----:B------:R-:W-:Y:S01]  /*5320*/  FFMA R162, -R31, 1.4426950216293334961, -R162 ;  /* 0x3fb8aa3b1fa27823 */ /* 0x000fe200000009a2 */
[----:B---3--:R-:W-:Y:S01]  /*5330*/  FADD R96, R100, -12583039 ;  /* 0xcb40007f64607421 */ /* 0x008fe20000000000 */
[----:B------:R-:W-:Y:S01]  /*5340*/  FFMA R170, -R39, 1.4426950216293334961, -R170 ;  /* 0x3fb8aa3b27aa7823 */ /* 0x000fe200000009aa */
[-C--:B------:R-:W-:Y:S01]  /*5350*/  FFMA.RM R36, R36, R3.reuse, 12582913 ;  /* 0x4b40000124247423 */ /* 0x080fe20000004003 */
[----:B------:R-:W-:Y:S01]  /*5360*/  FFMA R162, -R31, 1.925963033500011079e-08, R162 ;  /* 0x32a570601fa27823 */ /* 0x000fe200000001a2 */
[----:B------:R-:W-:Y:S01]  /*5370*/  FFMA R31, R156, R38, R99 ;  /* 0x000000269c1f7223 */ /* 0x000fe20000000063 */
[----:B------:R3:W-:Y:S01]  /*5380*/  MUFU.EX2 R163, R98 ;  /* 0x0000006200a37308 */ /* 0x0007e20000000800 */
[-C--:B-1----:R-:W-:Y:S01]  /*5390*/  FFMA.SAT R34, -R37, R0.reuse, 0.5 ;  /* 0x3f00000025227423 */ /* 0x082fe20000002100 */
[----:B------:R-:W-:Y:S01]  /*53a0*/  FFMA R96, -R33, 1.4426950216293334961, -R96 ;  /* 0x3fb8aa3b21607823 */ /* 0x000fe20000000960 */
[----:B------:R-:W-:Y:S01]  /*53b0*/  FFMA R166, -R35, 1.925963033500011079e-08, R166 ;  /* 0x32a5706023a67823 */ /* 0x000fe200000001a6 */
[----:B------:R-:W-:Y:S01]  /*53c0*/  FFMA R170, -R39, 1.925963033500011079e-08, R170 ;  /* 0x32a5706027aa7823 */ /* 0x000fe200000001aa */
[----:B------:R-:W-:Y:S01]  /*53d0*/  FFMA.RM R38, R34, R3, 12582913 ;  /* 0x4b40000122267423 */ /* 0x000fe20000004003 */
[----:B------:R-:W-:Y:S01]  /*53e0*/  FADD R34, R36, -12583039 ;  /* 0xcb40007f24227421 */ /* 0x000fe20000000000 */
[----:B------:R-:W-:Y:S01]  /*53f0*/  FFMA R96, -R33, 1.925963033500011079e-08, R96 ;  /* 0x32a5706021607823 */ /* 0x000fe20000000160 */
[----:B------:R-:W1:Y:S01]  /*5400*/  MUFU.EX2 R24, R24 ;  /* 0x0000001800187308 */ /* 0x000e620000000800 */
[----:B---3--:R-:W-:Y:S01]  /*5410*/  FFMA.SAT R98, -R31, R0, 0.5 ;  /* 0x3f0000001f627423 */ /* 0x008fe20000002100 */
[----:B------:R-:W-:Y:S01]  /*5420*/  FADD R0, R38, -12583039 ;  /* 0xcb40007f26007421 */ /* 0x000fe20000000000 */
[----:B------:R-:W-:Y:S01]  /*5430*/  FFMA R34, -R29, 1.4426950216293334961, -R34 ;  /* 0x3fb8aa3b1d227823 */ /* 0x000fe20000000922 */
[----:B------:R-:W-:-:S02]  /*5440*/  IMAD.SHL.U32 R25, R25, 0x800000, RZ ;  /* 0x0080000019197824 */ /* 0x000fc400078e00ff */
[----:B------:R-:W-:Y:S01]  /*5450*/  FFMA.RM R98, R98, R3, 12582913 ;  /* 0x4b40000162627423 */ /* 0x000fe20000004003 */
[----:B------:R-:W-:Y:S01]  /*5460*/  FFMA R0, -R37, 1.4426950216293334961, -R0 ;  /* 0x3fb8aa3b25007823 */ /* 0x000fe20000000900 */
[----:B------:R-:W-:Y:S01]  /*5470*/  FFMA R34, -R29, 1.925963033500011079e-08, R34 ;  /* 0x32a570601d227823 */ /* 0x000fe20000000122 */
[----:B------:R-:W3:Y:S01]  /*5480*/  MUFU.EX2 R30, R30 ;  /* 0x0000001e001e7308 */ /* 0x000ee20000000800 */
[----:B------:R-:W-:Y:S01]  /*5490*/  SHF.L.U32 R3, R8, 0x17, RZ ;  /* 0x0000001708037819 */ /* 0x000fe200000006ff */
[----:B------:R-:W-:Y:S01]  /*54a0*/  FFMA R37, -R37, 1.925963033500011079e-08, R0 ;  /* 0x32a5706025257823 */ /* 0x000fe20000000100 */
[----:B------:R-:W-:Y:S01]  /*54b0*/  IMAD.SHL.U32 R0, R5, 0x800000, RZ ;  /* 0x0080000005007824 */ /* 0x000fe200078e00ff */
[----:B------:R-:W-:Y:S01]  /*54c0*/  SHF.L.U32 R38, R38, 0x17, RZ ;  /* 0x0000001726267819 */ /* 0x000fe200000006ff */
[----:B------:R-:W-:Y:S01]  /*54d0*/  BSSY B1, `(.L_x_114) ;  /* 0x0000034000017945 */ /* 0x000fe20003800000 */
[----:B------:R-:W-:Y:S01]  /*54e0*/  SHF.L.U32 R6, R6, 0x17, RZ ;  /* 0x0000001706067819 */ /* 0x000fe200000006ff */
[----:B--2---:R-:W-:Y:S01]  /*54f0*/  FFMA R29, R0, R9, 1 ;  /* 0x3f800000001d7423 */ /* 0x004fe20000000009 */
[----:B------:R2:W4:Y:S01]  /*5500*/  MUFU.EX2 R33, R162 ;  /* 0x000000a200217308 */ /* 0x0005220000000800 */
[----:B------:R-:W-:Y:S01]  /*5510*/  IADD3 R0, R7, 0x1800000, RZ ;  /* 0x0180000007007810 */ /* 0x000fe20007ffe0ff */
[----:B-1----:R-:W-:Y:S01]  /*5520*/  FFMA R24, R3, R24, 1 ;  /* 0x3f80000003187423 */ /* 0x002fe20000000018 */
[----:B------:R-:W-:-:S02]  /*5530*/  SHF.L.U32 R10, R10, 0x17, RZ ;  /* 0x000000170a0a7819 */ /* 0x000fc400000006ff */
[----:B------:R-:W-:Y:S02]  /*5540*/  LOP3.LUT R0, R0, 0x7f800000, RZ, 0xc0, !PT ;  /* 0x7f80000000007812 */ /* 0x000fe400078ec0ff */
[----:B------:R-:W-:Y:S01]  /*5550*/  SHF.L.U32 R28, R28, 0x17, RZ ;  /* 0x000000171c1c7819 */ /* 0x000fe200000006ff */
[----:B------:R1:W5:Y:S01]  /*5560*/  MUFU.EX2 R35, R34 ;  /* 0x0000002200237308 */ /* 0x0003620000000800 */
[----:B--2---:R-:W-:Y:S01]  /*5570*/  FADD R162, R98, -12583039 ;  /* 0xcb40007f62a27421 */ /* 0x004fe20000000000 */
[----:B------:R-:W-:Y:S01]  /*5580*/  ISETP.GT.U32.AND P2, PT, R0, 0x1ffffff, PT ;  /* 0x01ffffff0000780c */ /* 0x000fe20003f44070 */
[----:B---3--:R-:W-:Y:S01]  /*5590*/  FFMA R25, R25, R30, 1 ;  /* 0x3f80000019197423 */ /* 0x008fe2000000001e */
[----:B------:R-:W-:Y:S01]  /*55a0*/  SHF.L.U32 R30, R32, 0x17, RZ ;  /* 0x00000017201e7819 */ /* 0x000fe200000006ff */
[C---:B------:R-:W-:Y:S01]  /*55b0*/  FFMA R162, -R31.reuse, 1.4426950216293334961, -R162 ;  /* 0x3fb8aa3b1fa27823 */ /* 0x040fe200000009a2 */
[----:B------:R-:W-:Y:S01]  /*55c0*/  SHF.L.U32 R32, R102, 0x17, RZ ;  /* 0x0000001766207819 */ /* 0x000fe200000006ff */
[----:B------:R-:W-:Y:S01]  /*55d0*/  FFMA R28, R28, R103, 1 ;  /* 0x3f8000001c1c7423 */ /* 0x000fe20000000067 */
[----:B------:R-:W2:Y:S01]  /*55e0*/  MUFU.EX2 R37, R37 ;  /* 0x0000002500257308 */ /* 0x000ea20000000800 */
[----:B------:R-:W-:Y:S01]  /*55f0*/  FFMA R162, -R31, 1.925963033500011079e-08, R162 ;  /* 0x32a570601fa27823 */ /* 0x000fe200000001a2 */
[----:B-1----:R-:W-:-:S02]  /*5600*/  IMAD.SHL.U32 R34, R36, 0x800000, RZ ;  /* 0x0080000024227824 */ /* 0x002fc400078e00ff */
[----:B----4-:R-:W-:Y:S01]  /*5610*/  FFMA R32, R32, R33, 1 ;  /* 0x3f80000020207423 */ /* 0x010fe20000000021 */
[----:B------:R-:W-:Y:S01]  /*5620*/  SHF.L.U32 R26, R26, 0x17, RZ ;  /* 0x000000171a1a7819 */ /* 0x000fe200000006ff */
[----:B------:R-:W-:Y:S01]  /*5630*/  IMAD.SHL.U32 R31, R100, 0x800000, RZ ;  /* 0x00800000641f7824 */ /* 0x000fe200078e00ff */
[----:B------:R-:W-:Y:S01]  /*5640*/  SHF.L.U32 R33, R164, 0x17, RZ ;  /* 0x00000017a4217819 */ /* 0x000fe200000006ff */
[----:B------:R-:W-:Y:S01]  /*5650*/  FFMA R30, R30, R165, 1 ;  /* 0x3f8000001e1e7423 */ /* 0x000fe200000000a5 */
[----:B------:R-:W1:Y:S01]  /*5660*/  MUFU.EX2 R11, R11 ;  /* 0x0000000b000b7308 */ /* 0x000e620000000800 */
[----:B------:R-:W-:Y:S01]  /*5670*/  SHF.L.U32 R36, R98, 0x17, RZ ;  /* 0x0000001762247819 */ /* 0x000fe200000006ff */
[----:B-----5:R-:W-:Y:S01]  /*5680*/  FFMA R34, R34, R35, 1 ;  /* 0x3f80000022227423 */ /* 0x020fe20000000023 */
[----:B------:R-:W-:Y:S01]  /*5690*/  SHF.L.U32 R168, R168, 0x17, RZ ;  /* 0x00000017a8a87819 */ /* 0x000fe200000006ff */
[----:B------:R-:W-:-:S04]  /*56a0*/  FFMA R26, R26, R163, 1 ;  /* 0x3f8000001a1a7423 */ /* 0x000fc800000000a3 */
[----:B------:R-:W3:Y:S01]  /*56b0*/  MUFU.EX2 R27, R27 ;  /* 0x0000001b001b7308 */ /* 0x000ee20000000800 */
[----:B--2---:R-:W-:-:S07]  /*56c0*/  FFMA R35, R38, R37, 1 ;  /* 0x3f80000026237423 */ /* 0x004fce0000000025 */
[----:B------:R-:W2:Y:S01]  /*56d0*/  MUFU.EX2 R96, R96 ;  /* 0x0000006000607308 */ /* 0x000ea20000000800 */
[----:B-1----:R-:W-:-:S07]  /*56e0*/  FFMA R11, R6, R11, 1 ;  /* 0x3f800000060b7423 */ /* 0x002fce000000000b */
[----:B------:R-:W1:Y:S01]  /*56f0*/  MUFU.EX2 R166, R166 ;  /* 0x000000a600a67308 */ /* 0x000e620000000800 */
[----:B---3--:R-:W-:-:S07]  /*5700*/  FFMA R27, R10, R27, 1 ;  /* 0x3f8000000a1b7423 */ /* 0x008fce000000001b */
[----:B------:R-:W3:Y:S01]  /*5710*/  MUFU.EX2 R3, R162 ;  /* 0x000000a200037308 */ /* 0x000ee20000000800 */
[----:B--2---:R-:W-:-:S07]  /*5720*/  FFMA R31, R31, R96, 1 ;  /* 0x3f8000001f1f7423 */ /* 0x004fce0000000060 */
[----:B------:R-:W2:Y:S01]  /*5730*/  MUFU.EX2 R5, R170 ;  /* 0x000000aa00057308 */ /* 0x000ea20000000800 */
[----:B-1----:R-:W-:Y:S01]  /*5740*/  FFMA R33, R33, R166, 1 ;  /* 0x3f80000021217423 */ /* 0x002fe200000000a6 */
[----:B---3--:R-:W-:Y:S01]  /*5750*/  FFMA R36, R36, R3, 1 ;  /* 0x3f80000024247423 */ /* 0x008fe20000000003 */
[----:B--2---:R-:W-:Y:S01]  /*5760*/  FFMA R37, R168, R5, 1 ;  /* 0x3f800000a8257423 */ /* 0x004fe20000000005 */
[----:B------:R-:W-:Y:S06]  /*5770*/  @P2 BRA `(.L_x_115) ;  /* 0x0000000000142947 */ /* 0x000fec0003800000 */
[----:B------:R-:W-:Y:S01]  /*5780*/  IMAD.MOV.U32 R0, RZ, RZ, R7 ;  /* 0x000000ffff007224 */ /* 0x000fe200078e0007 */
[----:B------:R-:W-:-:S07]  /*5790*/  MOV R4, 0x57b0 ;  /* 0x000057b000047802 */ /* 0x000fce0000000f00 */
[----:B------:R-:W-:Y:S05]  /*57a0*/  CALL.REL.NOINC `($__internal_0_$__cuda_sm20_rcp_rn_f32_slowpath) ;  /* 0x0000010400d87944 */ /* 0x000fea0003c00000 */
[----:B------:R-:W-:Y:S01]  /*57b0*/  MOV R38, R0 ;  /* 0x0000000000267202 */ /* 0x000fe20000000f00 */
[----:B------:R-:W-:Y:S06]  /*57c0*/  BRA `(.L_x_116) ;  /* 0x0000000000107947 */ /* 0x000fec0003800000 */
.L_x_115:
[----:B------:R-:W1:Y:S02]  /*57d0*/  MUFU.RCP R38, R7 ;  /* 0x0000000700267308 */ /* 0x000e640000001000 */
[----:B-1----:R-:W-:-:S04]  /*57e0*/  FFMA R0, R7, R38, -1 ;  /* 0xbf80000007007423 */ /* 0x002fc80000000026 */
[----:B------:R-:W-:-:S04]  /*57f0*/  FADD.FTZ R3, -R0, -RZ ;  /* 0x800000ff00037221 */ /* 0x000fc80000010100 */
[----:B------:R-:W-:-:S07]  /*5800*/  FFMA R38, R38, R3, R38 ;  /* 0x0000000326267223 */ /* 0x000fce0000000026 */
.L_x_116:
[----:B------:R-:W-:Y:S05]  /*5810*/  BSYNC B1 ;  /* 0x0000000000017941 */ /* 0x000fea0003800000 */
.L_x_114:
        /* <DEDUP_REMOVED lines=10> */
.L_x_118:
[----:B------:R-:W1:Y:S02]  /*58c0*/  MUFU.RCP R0, R29 ;  /* 0x0000001d00007308 */ /* 0x000e640000001000 */
[----:B-1----:R-:W-:-:S04]  /*58d0*/  FFMA R3, R29, R0, -1 ;  /* 0xbf8000001d037423 */ /* 0x002fc80000000000 */
[----:B------:R-:W-:-:S04]  /*58e0*/  FADD.FTZ R3, -R3, -RZ ;  /* 0x800000ff03037221 */ /* 0x000fc80000010100 */
[----:B------:R-:W-:-:S07]  /*58f0*/  FFMA R39, R0, R3, R0 ;  /* 0x0000000300277223 */ /* 0x000fce0000000000 */
.L_x_119:
[----:B------:R-:W-:Y:S05]  /*5900*/  BSYNC B1 ;  /* 0x0000000000017941 */ /* 0x000fea0003800000 */
.L_x_117:
        /* <DEDUP_REMOVED lines=10> */
.L_x_121:
[----:B------:R-:W1:Y:S02]  /*59b0*/  MUFU.RCP R0, R11 ;  /* 0x0000000b00007308 */ /* 0x000e640000001000 */
[----:B-1----:R-:W-:-:S04]  /*59c0*/  FFMA R3, R11, R0, -1 ;  /* 0xbf8000000b037423 */ /* 0x002fc80000000000 */
[----:B------:R-:W-:-:S04]  /*59d0*/  FADD.FTZ R3, -R3, -RZ ;  /* 0x800000ff03037221 */ /* 0x000fc80000010100 */
[----:B------:R-:W-:-:S07]  /*59e0*/  FFMA R29, R0, R3, R0 ;  /* 0x00000003001d7223 */ /* 0x000fce0000000000 */
.L_x_122:
[----:B------:R-:W-:Y:S05]  /*59f0*/  BSYNC B1 ;  /* 0x0000000000017941 */ /* 0x000fea0003800000 */
.L_x_120:
        /* <DEDUP_REMOVED lines=10> */
.L_x_124:
[----:B------:R-:W1:Y:S02]  /*5aa0*/  MUFU.RCP R3, R24 ;  /* 0x0000001800037308 */ /* 0x000e640000001000 */
[----:B-1----:R-:W-:-:S04]  /*5ab0*/  FFMA R0, R24, R3, -1 ;  /* 0xbf80000018007423 */ /* 0x002fc80000000003 */
[----:B------:R-:W-:-:S04]  /*5ac0*/  FADD.FTZ R0, -R0, -RZ ;  /* 0x800000ff00007221 */ /* 0x000fc80000010100 */
[----:B------:R-:W-:-:S07]  /*5ad0*/  FFMA R98, R3, R0, R3 ;  /* 0x0000000003627223 */ /* 0x000fce0000000003 */
.L_x_125:
[----:B------:R-:W-:Y:S05]  /*5ae0*/  BSYNC B1 ;  /* 0x0000000000017941 */ /* 0x000fea0003800000 */
.L_x_123:
        /* <DEDUP_REMOVED lines=10> */
.L_x_127:
[----:B------:R-:W1:Y:S02]  /*5b90*/  MUFU.RCP R0, R27 ;  /* 0x0000001b00007308 */ /* 0x000e640000001000 */
[----:B-1----:R-:W-:-:S04]  /*5ba0*/  FFMA R3, R27, R0, -1 ;  /* 0xbf8000001b037423 */ /* 0x002fc80000000000 */
[----:B------:R-:W-:-:S04]  /*5bb0*/  FADD.FTZ R3, -R3, -RZ ;  /* 0x800000ff03037221 */ /* 0x000fc80000010100 */
[----:B------:R-:W-:-:S07]  /*5bc0*/  FFMA R11, R0, R3, R0 ;  /* 0x00000003000b7223 */ /* 0x000fce0000000000 */
.L_x_128:
[----:B------:R-:W-:Y:S05]  /*5bd0*/  BSYNC B1 ;  /* 0x0000000000017941 */ /* 0x000fea0003800000 */
.L_x_126:
        /* <DEDUP_REMOVED lines=10> */
.L_x_130:
[----:B------:R-:W1:Y:S02]  /*5c80*/  MUFU.RCP R24, R25 ;  /* 0x0000001900187308 */ /* 0x000e640000001000 */
[----:B-1----:R-:W-:-:S04]  /*5c90*/  FFMA R0, R25, R24, -1 ;  /* 0xbf80000019007423 */ /* 0x002fc80000000018 */
[----:B------:R-:W-:-:S04]  /*5ca0*/  FADD.FTZ R3, -R0, -RZ ;  /* 0x800000ff00037221 */ /* 0x000fc80000010100 */
[----:B------:R-:W-:-:S07]  /*5cb0*/  FFMA R24, R24, R3, R24 ;  /* 0x0000000318187223 */ /* 0x000fce0000000018 */
.L_x_131:
[----:B------:R-:W-:Y:S05]  /*5cc0*/  BSYNC B1 ;  /* 0x0000000000017941 */ /* 0x000fea0003800000 */
.L_x_129:
        /* <DEDUP_REMOVED lines=10> */
.L_x_133:
[----:B------:R-:W1:Y:S02]  /*5d70*/  MUFU.RCP R25, R28 ;  /* 0x0000001c00197308 */ /* 0x000e640000001000 */
[----:B-1----:R-:W-:-:S04]  /*5d80*/  FFMA R0, R28, R25, -1 ;  /* 0xbf8000001c007423 */ /* 0x002fc80000000019 */
[----:B------:R-:W-:-:S04]  /*5d90*/  FADD.FTZ R0, -R0, -RZ ;  /* 0x800000ff00007221 */ /* 0x000fc80000010100 */
[----:B------:R-:W-:-:S07]  /*5da0*/  FFMA R25, R25, R0, R25 ;  /* 0x0000000019197223 */ /* 0x000fce0000000019 */
.L_x_134:
[----:B------:R-:W-:Y:S05]  /*5db0*/  BSYNC B1 ;  /* 0x0000000000017941 */ /* 0x000fea0003800000 */
.L_x_132:
        /* <DEDUP_REMOVED lines=10> */
.L_x_136:
[----:B------:R-:W1:Y:S02]  /*5e60*/  MUFU.RCP R3, R26 ;  /* 0x0000001a00037308 */ /* 0x000e640000001000 */
[----:B-1----:R-:W-:-:S04]  /*5e70*/  FFMA R0, R26, R3, -1 ;  /* 0xbf8000001a007423 */ /* 0x002fc80000000003 */
[----:B------:R-:W-:-:S04]  /*5e80*/  FADD.FTZ R0, -R0, -RZ ;  /* 0x800000ff00007221 */ /* 0x000fc80000010100 */
[----:B------:R-:W-:-:S07]  /*5e90*/  FFMA R28, R3, R0, R3 ;  /* 0x00000000031c7223 */ /* 0x000fce0000000003 */
.L_x_137:
[----:B------:R-:W-:Y:S05]  /*5ea0*/  BSYNC B1 ;  /* 0x0000000000017941 */ /* 0x000fea0003800000 */
.L_x_135:
        /* <DEDUP_REMOVED lines=10> */
.L_x_139:
[----:B------:R-:W1:Y:S02]  /*5f50*/  MUFU.RCP R3, R30 ;  /* 0x0000001e00037308 */ /* 0x000e640000001000 */
[----:B-1----:R-:W-:-:S04]  /*5f60*/  FFMA R0, R30, R3, -1 ;  /* 0xbf8000001e007423 */ /* 0x002fc80000000003 */
[----:B------:R-:W-:-:S04]  /*5f70*/  FADD.FTZ R0, -R0, -RZ ;  /* 0x800000ff00007221 */ /* 0x000fc80000010100 */
[----:B------:R-:W-:-:S07]  /*5f80*/  FFMA R26, R3, R0, R3 ;  /* 0x00000000031a7223 */ /* 0x000fce0000000003 */
.L_x_140:
[----:B------:R-:W-:Y:S05]  /*5f90*/  BSYNC B1 ;  /* 0x0000000000017941 */ /* 0x000fea0003800000 */
.L_x_138:
        /* <DEDUP_REMOVED lines=10> */
.L_x_142:
[----:B------:R-:W1:Y:S02]  /*6040*/  MUFU.RCP R0, R31 ;  /* 0x0000001f00007308 */ /* 0x000e640000001000 */
[----:B-1----:R-:W-:-:S04]  /*6050*/  FFMA R3, R31, R0, -1 ;  /* 0xbf8000001f037423 */ /* 0x002fc80000000000 */
[----:B------:R-:W-:-:S04]  /*6060*/  FADD.FTZ R3, -R3, -RZ ;  /* 0x800000ff03037221 */ /* 0x000fc80000010100 */
[----:B------:R-:W-:-:S07]  /*6070*/  FFMA R27, R0, R3, R0 ;  /* 0x00000003001b7223 */ /* 0x000fce0000000000 */
.L_x_143:
[----:B------:R-:W-:Y:S05]  /*6080*/  BSYNC B1 ;  /* 0x0000000000017941 */ /* 0x000fea0003800000 */
.L_x_141:
        /* <DEDUP_REMOVED lines=10> */
.L_x_145:
[----:B------:R-:W1:Y:S02]  /*6130*/  MUFU.RCP R3, R32 ;  /* 0x0000002000037308 */ /* 0x000e640000001000 */
[----:B-1----:R-:W-:-:S04]  /*6140*/  FFMA R0, R32, R3, -1 ;  /* 0xbf80000020007423 */ /* 0x002fc80000000003 */
[----:B------:R-:W-:-:S04]  /*6150*/  FADD.FTZ R0, -R0, -RZ ;  /* 0x800000ff00007221 */ /* 0x000fc80000010100 */
[----:B------:R-:W-:-:S07]  /*6160*/  FFMA R30, R3, R0, R3 ;  /* 0x00000000031e7223 */ /* 0x000fce0000000003 */
.L_x_146:
[----:B------:R-:W-:Y:S05]  /*6170*/  BSYNC B1 ;  /* 0x0000000000017941 */ /* 0x000fea0003800000 */
.L_x_144:
        /* <DEDUP_REMOVED lines=10> */
.L_x_148:
[----:B------:R-:W1:Y:S02]  /*6220*/  MUFU.RCP R0, R33 ;  /* 0x0000002100007308 */ /* 0x000e640000001000 */
[----:B-1----:R-:W-:-:S04]  /*6230*/  FFMA R3, R33, R0, -1 ;  /* 0xbf80000021037423 */ /* 0x002fc80000000000 */
[----:B------:R-:W-:-:S04]  /*6240*/  FADD.FTZ R3, -R3, -RZ ;  /* 0x800000ff03037221 */ /* 0x000fc80000010100 */
[----:B------:R-:W-:-:S07]  /*6250*/  FFMA R31, R0, R3, R0 ;  /* 0x00000003001f7223 */ /* 0x000fce0000000000 */
.L_x_149:
[----:B------:R-:W-:Y:S05]  /*6260*/  BSYNC B1 ;  /* 0x0000000000017941 */ /* 0x000fea0003800000 */
.L_x_147:
        /* <DEDUP_REMOVED lines=10> */
.L_x_151:
[----:B------:R-:W1:Y:S02]  /*6310*/  MUFU.RCP R3, R34 ;  /* 0x0000002200037308 */ /* 0x000e640000001000 */
[----:B-1----:R-:W-:-:S04]  /*6320*/  FFMA R0, R34, R3, -1 ;  /* 0xbf80000022007423 */ /* 0x002fc80000000003 */
[----:B------:R-:W-:-:S04]  /*6330*/  FADD.FTZ R0, -R0, -RZ ;  /* 0x800000ff00007221 */ /* 0x000fc80000010100 */
[----:B------:R-:W-:-:S07]  /*6340*/  FFMA R32, R3, R0, R3 ;  /* 0x0000000003207223 */ /* 0x000fce0000000003 */
.L_x_152:
[----:B------:R-:W-:Y:S05]  /*6350*/  BSYNC B1 ;  /* 0x0000000000017941 */ /* 0x000fea0003800000 */
.L_x_150:
        /* <DEDUP_REMOVED lines=10> */
.L_x_154:
[----:B------:R-:W1:Y:S02]  /*6400*/  MUFU.RCP R0, R35 ;  /* 0x0000002300007308 */ /* 0x000e640000001000 */
[----:B-1----:R-:W-:-:S04]  /*6410*/  FFMA R3, R35, R0, -1 ;  /* 0xbf80000023037423 */ /* 0x002fc80000000000 */
[----:B------:R-:W-:-:S04]  /*6420*/  FADD.FTZ R3, -R3, -RZ ;  /* 0x800000ff03037221 */ /* 0x000fc80000010100 */
[----:B------:R-:W-:-:S07]  /*6430*/  FFMA R33, R0, R3, R0 ;  /* 0x0000000300217223 */ /* 0x000fce0000000000 */
.L_x_155:
[----:B------:R-:W-:Y:S05]  /*6440*/  BSYNC B1 ;  /* 0x0000000000017941 */ /* 0x000fea0003800000 */
.L_x_153:
        /* <DEDUP_REMOVED lines=10> */
.L_x_157:
[----:B------:R-:W1:Y:S02]  /*64f0*/  MUFU.RCP R3, R36 ;  /* 0x0000002400037308 */ /* 0x000e640000001000 */
[----:B-1----:R-:W-:-:S04]  /*6500*/  FFMA R0, R36, R3, -1 ;  /* 0xbf80000024007423 */ /* 0x002fc80000000003 */
[----:B------:R-:W-:-:S04]  /*6510*/  FADD.FTZ R0, -R0, -RZ ;  /* 0x800000ff00007221 */ /* 0x000fc80000010100 */
[----:B------:R-:W-:-:S07]  /*6520*/  FFMA R34, R3, R0, R3 ;  /* 0x0000000003227223 */ /* 0x000fce0000000003 */
.L_x_158:
[----:B------:R-:W-:Y:S05]  /*6530*/  BSYNC B1 ;  /* 0x0000000000017941 */ /* 0x000fea0003800000 */
.L_x_156:
[----:B------:R-:W-:-:S05]  /*6540*/  VIADD R0, R37, 0x1800000 ;  /* 0x0180000025007836 */ /* 0x000fca0000000000 */
[----:B------:R-:W-:-:S04]  /*6550*/  LOP3.LUT R0, R0, 0x7f800000, RZ, 0xc0, !PT ;  /* 0x7f80000000007812 */ /* 0x000fc800078ec0ff */
[----:B------:R-:W-:-:S13]  /*6560*/  ISETP.GT.U32.AND P2, PT, R0, 0x1ffffff, PT ;  /* 0x01ffffff0000780c */ /* 0x000fda0003f44070 */
[----:B------:R-:W-:Y:S05]  /*6570*/  @P2 BRA `(.L_x_159) ;  /* 0x0000000000102947 */ /* 0x000fea0003800000 */
[----:B------:R-:W-:Y:S02]  /*6580*/  MOV R0, R37 ;  /* 0x0000002500007202 */ /* 0x000fe40000000f00 */
[----:B------:R-:W-:-:S07]  /*6590*/  MOV R4, 0x65b0 ;  /* 0x000065b000047802 */ /* 0x000fce0000000f00 */
[----:B------:R-:W-:Y:S05]  /*65a0*/  CALL.REL.NOINC `($__internal_0_$__cuda_sm20_rcp_rn_f32_slowpath) ;  /* 0x000000f800587944 */ /* 0x000fea0003c00000 */
[----:B------:R-:W-:Y:S05]  /*65b0*/  BRA `(.L_x_160) ;  /* 0x0000000000107947 */ /* 0x000fea0003800000 */
.L_x_159:
[----:B------:R-:W1:Y:S02]  /*65c0*/  MUFU.RCP R0, R37 ;  /* 0x0000002500007308 */ /* 0x000e640000001000 */
[----:B-1----:R-:W-:-:S04]  /*65d0*/  FFMA R3, R37, R0, -1 ;  /* 0xbf80000025037423 */ /* 0x002fc80000000000 */
[----:B------:R-:W-:-:S04]  /*65e0*/  FADD.FTZ R3, -R3, -RZ ;  /* 0x800000ff03037221 */ /* 0x000fc80000010100 */
[----:B------:R-:W-:-:S07]  /*65f0*/  FFMA R0, R0, R3, R0 ;  /* 0x0000000300007223 */ /* 0x000fce0000000000 */
.L_x_160:
[----:B------:R-:W-:Y:S01]  /*6600*/  F2FP.BF16.F32.PACK_AB R6, R24, R11 ;  /* 0x0000000b1806723e */ /* 0x000fe200000010ff */
[----:B------:R-:W-:Y:S05]  /*6610*/  WARPSYNC.ALL ;  /* 0x0000000000007948 */ /* 0x000fea0003800000 */
[----:B------:R-:W-:Y:S01]  /*6620*/  F2FP.BF16.F32.PACK_AB R4, R39, R38 ;  /* 0x000000262704723e */ /* 0x000fe200000010ff */
[----:B------:R-:W-:Y:S01]  /*6630*/  BSSY B0, `(.L_x_161) ;  /* 0x000001b000007945 */ /* 0x000fe20003800000 */
[----:B------:R-:W-:Y:S02]  /*6640*/  F2FP.BF16.F32.PACK_AB R5, R98, R29 ;  /* 0x0000001d6205723e */ /* 0x000fe400000010ff */
[----:B------:R-:W-:-:S02]  /*6650*/  F2FP.BF16.F32.PACK_AB R7, R28, R25 ;  /* 0x000000191c07723e */ /* 0x000fc400000010ff */
[----:B------:R-:W-:Y:S02]  /*6660*/  F2FP.BF16.F32.PACK_AB R11, R0, R34 ;  /* 0x00000022000b723e */ /* 0x000fe400000010ff */
[----:B------:R-:W-:Y:S01]  /*6670*/  F2FP.BF16.F32.PACK_AB R8, R27, R26 ;  /* 0x0000001a1b08723e */ /* 0x000fe200000010ff */
[----:B------:R1:W-:Y:S01]  /*6680*/  STSM.16.M88.4 [R92+0x2200], R4 ;  /* 0x002200045c007844 */ /* 0x0003e20000000200 */
[----:B------:R-:W-:Y:S02]  /*6690*/  F2FP.BF16.F32.PACK_AB R9, R31, R30 ;  /* 0x0000001e1f09723e */ /* 0x000fe400000010ff */
        /* <DEDUP_REMOVED lines=13> */
[----:B------:R-:W-:Y:S02]  /*6770*/  UIADD3 UR4, UR52, 0x2200, URZ ;  /* 0x0000220034047890 */ /* 0x000fe4000fffe03f */
[----:B------:R-:W-:Y:S01]  /*6780*/  UIADD3.X UR9, URZ, UR55, URZ, UP0, !UPT ;  /* 0x000000373f097290 */ /* 0x000fe200087fe43f */
[----:B------:R-:W-:Y:S01]  /*6790*/  UMOV UR5, UR45 ;  /* 0x0000002d00057c82 */ /* 0x000fe20008000000 */
[----:B------:R-:W-:-:S07]  /*67a0*/  UMOV UR7, UR47 ;  /* 0x0000002f00077c82 */ /* 0x000fce0008000000 */
[----:B------:R2:W-:Y:S01]  /*67b0*/  UTMASTG.3D [UR4], [UR8] ;  /* 0x00000004080073b5 */ /* 0x0005e20008010000 */
[----:B------:R0:W-:Y:S01]  /*67c0*/  UTMACMDFLUSH ;  /* 0x00000000000079b7 */ /* 0x0001e20000000000 */
[----:B--2---:R-:W-:-:S04]  /*67d0*/  DEPBAR.LE SB0, 0x1 ;  /* 0x000080400000791a */ /* 0x004fc80000000000 */
.L_x_162:
[----:B------:R-:W-:Y:S05]  /*67e0*/  BSYNC B0 ;  /* 0x0000000000007941 */ /* 0x000fea0003800000 */
.L_x_161:
[----:B------:R-:W-:Y:S01]  /*67f0*/  IADD3 R24, R92, 0x2200, RZ ;  /* 0x000022005c187810 */ /* 0x000fe20007ffe0ff */
[----:B------:R-:W-:Y:S04]  /*6800*/  BAR.SYNC.DEFER_BLOCKING 0x1, 0x100 ;  /* 0x0044000000007b1d */ /* 0x000fe80000010000 */
[----:B------:R-:W-:Y:S02]  /*6810*/  IMAD R24, R157, 0x2, R24 ;  /* 0x000000029d187824 */ /* 0x000fe400078e0218 */
[----:B------:R-:W-:Y:S04]  /*6820*/  BSSY B0, `(.L_x_163) ;  /* 0x0000009000007945 */ /* 0x000fe80003800000 */
[----:B------:R-:W-:Y:S05]  /*6830*/  @P0 BRA `(.L_x_164) ;  /* 0x00000000001c0947 */ /* 0x000fea0003800000 */
[----:B------:R-:W-:-:S13]  /*6840*/  ISETP.NE.AND P2, PT, R160, 0x3, PT ;  /* 0x00000003a000780c */ /* 0x000fda0003f45270 */
[----:B------:R-:W-:Y:S05]  /*6850*/  @!P2 BRA `(.L_x_165) ;  /* 0x000000000004a947 */ /* 0x000fea0003800000 */
[----:B------:R-:W-:Y:S01]  /*6860*/  BPT.TRAP 0x1 ;  /* 0x000000040000795c */ /* 0x000fe20000300000 */
.L_x_165:
[----:B------:R-:W-:-:S04]  /*6870*/  ULEA UR4, UR36, UR52, 0x3 ;  /* 0x0000003424047291 */ /* 0x000fc8000f8e183f */
[----:B------:R-:W-:-:S04]  /*6880*/  UIADD3 UR4, UR4, 0x60, URZ ;  /* 0x0000006004047890 */ /* 0x000fc8000fffe03f */
[----:B------:R-:W-:-:S09]  /*6890*/  UPRMT UR4, UR51, 0x654, UR4 ;  /* 0x0000065433047896 */ /* 0x000fd20008000004 */
[----:B------:R-:W-:Y:S03]  /*68a0*/  SYNCS.ARRIVE.TRANS64.RED.A1T0 RZ, [UR4], RZ ;  /* 0x000000ffffff79a7 */ /* 0x000fe60008100404 */
.L_x_164:
[----:B------:R-:W-:Y:S05]  /*68b0*/  BSYNC B0 ;  /* 0x0000000000007941 */ /* 0x000fea0003800000 */
.L_x_163:
[----:B------:R-:W-:Y:S01]  /*68c0*/  UIADD3 UR36, UR36, 0x1, URZ ;  /* 0x0000000124247890 */ /* 0x000fe2000fffe03f */
[----:B------:R-:W-:Y:S01]  /*68d0*/  BSSY B0, `(.L_x_166) ;  /* 0x0000038000007945 */ /* 0x000fe20003800000 */
[----:B------:R-:W-:Y:S02]  /*68e0*/  MOV R25, RZ ;  /* 0x000000ff00197202 */ /* 0x000fe40000000f00 */
[----:B------:R-:W-:-:S04]  /*68f0*/  UISETP.NE.AND UP0, UPT, UR36, 0x4, UPT ;  /* 0x000000042400788c */ /* 0x000fc8000bf05270 */
[----:B------:R-:W-:Y:S01]  /*6900*/  USEL UR36, UR36, URZ, UP0 ;  /* 0x0000003f24247287 */ /* 0x000fe20008000000 */
[----:B------:R-:W-:Y:S11]  /*6910*/  @P0 BRA `(.L_x_167) ;  /* 0x0000000000cc0947 */ /* 0x000ff60003800000 */
[----:B------:R-:W-:-:S13]  /*6920*/  ISETP.NE.AND P2, PT, R160, 0x3, PT ;  /* 0x00000003a000780c */ /* 0x000fda0003f45270 */
[----:B------:R-:W-:Y:S05]  /*6930*/  @!P2 BRA `(.L_x_168) ;  /* 0x000000000004a947 */ /* 0x000fea0003800000 */
[----:B------:R-:W-:Y:S01]  /*6940*/  BPT.TRAP 0x1 ;  /* 0x000000040000795c */ /* 0x000fe20000300000 */
.L_x_168:
[C---:B-1----:R-:W-:Y:S01]  /*6950*/  LEA R0, R12.reuse, UR52, 0x3 ;  /* 0x000000340c007c11 */ /* 0x042fe2000f8e18ff */
[----:B------:R-:W-:Y:S01]  /*6960*/  BSSY B1, `(.L_x_169) ;  /* 0x0000006000017945 */ /* 0x000fe20003800000 */
[----:B------:R-:W-:Y:S02]  /*6970*/  SHF.L.U32 R3, RZ, 0x1f, RZ ;  /* 0x0000001fff037819 */ /* 0x000fe400000006ff */
[----:B------:R-:W-:Y:S02]  /*6980*/  IADD3 R27, R12, 0x1, RZ ;  /* 0x000000010c1b7810 */ /* 0x000fe40007ffe0ff */
[----:B------:R-:W1:Y:S02]  /*6990*/  SYNCS.PHASECHK.TRANS64.TRYWAIT P2, [R0+URZ+0x40], R3 ;  /* 0x00004003000075a7 */ /* 0x000e64000804017f */
[----:B------:R-:W-:Y:S01]  /*69a0*/  ISETP.NE.AND P3, PT, R27, 0x4, PT ;  /* 0x000000041b00780c */ /* 0x000fe20003f65270 */
[----:B-1----:R-:W-:-:S12]  /*69b0*/  @!P2 BRA `(.L_x_170) ;  /* 0x000000ec0038a947 */ /* 0x002fd80003800000 */
.L_x_615:
[----:B------:R-:W-:Y:S05]  /*69c0*/  BSYNC B1 ;  /* 0x0000000000017941 */ /* 0x000fea0003800000 */
.L_x_169:
[----:B------:R-:W-:Y:S05]  /*69d0*/  @P1 BRA `(.L_x_171) ;  /* 0x0000000000941947 */ /* 0x000fea0003800000 */
[----:B------:R-:W-:Y:S01]  /*69e0*/  LEA R14, R12, R101, 0xd ;  /* 0x000000650c0e7211 */ /* 0x000fe200078e68ff */
[----:B------:R-:W-:Y:S05]  /*69f0*/  WARPSYNC.ALL ;  /* 0x0000000000007948 */ /* 0x000fea0003800000 */
[----:B------:R-:W-:Y:S01]  /*6a00*/  IMAD R5, R157, 0x2, R14 ;  /* 0x000000029d057824 */ /* 0x000fe200078e020e */
[----:B------:R-:W1:Y:S05]  /*6a10*/  LDSM.16.M88.4 R8, [R14] ;  /* 0x000000000e08783b */ /* 0x000e6a0000000200 */
[----:B------:R-:W2:Y:S01]  /*6a20*/  LDSM.16.M88.4 R4, [R5] ;  /* 0x000000000504783b */ /* 0x000ea20000000200 */
[----:B-1----:R-:W-:Y:S01]  /*6a30*/  SHF.L.U32 R0, R8, 0x10, RZ ;  /* 0x0000001008007819 */ /* 0x002fe200000006ff */
[----:B------:R-:W-:Y:S01]  /*6a40*/  IMAD.U32 R28, R11, 0x10000, RZ ;  /* 0x000100000b1c7824 */ /* 0x000fe200078e00ff */
[----:B------:R-:W-:-:S02]  /*6a50*/  LOP3.LUT R20, R9, 0xffff0000, RZ, 0xc0, !PT ;  /* 0xffff000009147812 */ /* 0x000fc400078ec0ff */
[----:B------:R-:W-:Y:S01]  /*6a60*/  SHF.L.U32 R26, R10, 0x10, RZ ;  /* 0x000000100a1a7819 */ /* 0x000fe200000006ff */
[----:B--2---:R-:W-:Y:S01]  /*6a70*/  IMAD.U32 R90, R7, 0x10000, RZ ;  /* 0x00010000075a7824 */ /* 0x004fe200078e00ff */
[----:B------:R-:W-:Y:S01]  /*6a80*/  SHF.L.U32 R32, R4, 0x10, RZ ;  /* 0x0000001004207819 */ /* 0x000fe200000006ff */
[C---:B------:R-:W-:Y:S01]  /*6a90*/  FMUL R21, R155.reuse, R20 ;  /* 0x000000149b157220 */ /* 0x040fe20000400000 */
[----:B------:R-:W-:Y:S01]  /*6aa0*/  SHF.L.U32 R38, R6, 0x10, RZ ;  /* 0x0000001006267819 */ /* 0x000fe200000006ff */
[C---:B------:R-:W-:Y:S01]  /*6ab0*/  FMUL R99, R155.reuse, R90 ;  /* 0x0000005a9b637220 */ /* 0x040fe20000400000 */
[----:B------:R-:W-:Y:S01]  /*6ac0*/  LOP3.LUT R8, R8, 0xffff0000, RZ, 0xc0, !PT ;  /* 0xffff000008087812 */ /* 0x000fe200078ec0ff */
[----:B------:R-:W-:Y:S01]  /*6ad0*/  FMUL R13, R155, R0 ;  /* 0x000000009b0d7220 */ /* 0x000fe20000400000 */
[----:B------:R-:W-:Y:S01]  /*6ae0*/  SHF.L.U32 R12, R9, 0x10, RZ ;  /* 0x00000010090c7819 */ /* 0x000fe200000006ff */
[C---:B------:R-:W-:Y:S01]  /*6af0*/  FMUL R23, R155.reuse, R26 ;  /* 0x0000001a9b177220 */ /* 0x040fe20000400000 */
[----:B------:R-:W-:Y:S01]  /*6b00*/  LOP3.LUT R10, R10, 0xffff0000, RZ, 0xc0, !PT ;  /* 0xffff00000a0a7812 */ /* 0x000fe200078ec0ff */
        /* <DEDUP_REMOVED lines=11> */
[----:B------:R-:W-:Y:S01]  /*6bc0*/  LOP3.LUT R96, R7, 0xffff0000, RZ, 0xc0, !PT ;  /* 0xffff000007607812 */ /* 0x000fe200078ec0ff */
[C---:B------:R-:W-:Y:S01]  /*6bd0*/  FMUL R95, R155.reuse, R4 ;  /* 0x000000049b5f7220 */ /* 0x040fe20000400000 */
[C---:B------:R-:W-:Y:S01]  /*6be0*/  FMUL R93, R155.reuse, R34 ;  /* 0x000000229b5d7220 */ /* 0x040fe20000400000 */
[C---:B------:R-:W-:Y:S01]  /*6bf0*/  FMUL R20, R155.reuse, R36 ;  /* 0x000000249b147220 */ /* 0x040fe20000400000 */
[C---:B------:R-:W-:Y:S01]  /*6c00*/  FMUL R97, R155.reuse, R38 ;  /* 0x000000269b617220 */ /* 0x040fe20000400000 */
[C---:B------:R-:W-:Y:S01]  /*6c10*/  FMUL R88, R155.reuse, R6 ;  /* 0x000000069b587220 */ /* 0x040fe20000400000 */
[----:B------:R-:W-:-:S07]  /*6c20*/  FMUL R90, R155, R96 ;  /* 0x000000609b5a7220 */ /* 0x000fce0000400000 */
.L_x_171:
[----:B------:R-:W-:Y:S02]  /*6c30*/  SEL R25, RZ, 0x1, P3 ;  /* 0x00000001ff197807 */ /* 0x000fe40001800000 */
[----:B------:R-:W-:-:S07]  /*6c40*/  SEL R12, R27, RZ, P3 ;  /* 0x000000ff1b0c7207 */ /* 0x000fce0001800000 */
.L_x_167:
[----:B------:R-:W-:Y:S05]  /*6c50*/  BSYNC B0 ;  /* 0x0000000000007941 */ /* 0x000fea0003800000 */
.L_x_166:
[----:B------:R-:W-:Y:S01]  /*6c60*/  MOV R162, 0x3bbb989d ;  /* 0x3bbb989d00a27802 */ /* 0x000fe20000000f00 */
[C---:B------:R-:W-:Y:S01]  /*6c70*/  FFMA R111, R156.reuse, R111, R159 ;  /* 0x0000006f9c6f7223 */ /* 0x040fe2000000009f */
[----:B-1----:R-:W-:Y:S01]  /*6c80*/  MOV R5, 0x437c0000 ;  /* 0x437c000000057802 */ /* 0x002fe20000000f00 */
[C---:B------:R-:W-:Y:S01]  /*6c90*/  FFMA R104, R156.reuse, R104, R13 ;  /* 0x000000689c687223 */ /* 0x040fe2000000000d */
[C---:B------:R-:W-:Y:S01]  /*6ca0*/  FFMA R112, R156.reuse, R112, R161 ;  /* 0x000000709c707223 */ /* 0x040fe200000000a1 */
[-C--:B------:R-:W-:Y:S01]  /*6cb0*/  FFMA.SAT R34, -R111, R162.reuse, 0.5 ;  /* 0x3f0000006f227423 */ /* 0x080fe200000021a2 */
[C---:B------:R-:W-:Y:S01]  /*6cc0*/  FFMA R105, R156.reuse, R105, R14 ;  /* 0x000000699c697223 */ /* 0x040fe2000000000e */
[----:B------:R-:W-:Y:S01]  /*6cd0*/  FFMA R109, R156, R109, R89 ;  /* 0x0000006d9c6d7223 */ /* 0x000fe20000000059 */
[-C--:B------:R-:W-:Y:S01]  /*6ce0*/  FFMA.SAT R0, -R104, R162.reuse, 0.5 ;  /* 0x3f00000068007423 */ /* 0x080fe200000021a2 */
[-C--:B------:R-:W-:Y:S01]  /*6cf0*/  FFMA.RM R34, R34, R5.reuse, 12582913 ;  /* 0x4b40000122227423 */ /* 0x080fe20000004005 */
[-C--:B------:R-:W-:Y:S01]  /*6d00*/  FFMA.SAT R38, -R112, R162.reuse, 0.5 ;  /* 0x3f00000070267423 */ /* 0x080fe200000021a2 */
[----:B------:R-:W-:Y:S01]  /*6d10*/  FFMA.SAT R4, -R105, R162, 0.5 ;  /* 0x3f00000069047423 */ /* 0x000fe200000021a2 */
[----:B------:R-:W-:Y:S01]  /*6d20*/  FFMA R106, R156, R106, R15 ;  /* 0x0000006a9c6a7223 */ /* 0x000fe2000000000f */
[----:B------:R-:W-:Y:S01]  /*6d30*/  FFMA.SAT R28, -R109, R162, 0.5 ;  /* 0x3f0000006d1c7423 */ /* 0x000fe200000021a2 */
[----:B------:R-:W-:Y:S01]  /*6d40*/  FADD R36, R34, -12583039 ;  /* 0xcb40007f22247421 */ /* 0x000fe20000000000 */
[-C--:B------:R-:W-:Y:S01]  /*6d50*/  FFMA.RM R0, R0, R5.reuse, 12582913 ;  /* 0x4b40000100007423 */ /* 0x080fe20000004005 */
[----:B------:R-:W-:Y:S01]  /*6d60*/  FFMA R110, R156, R110, R91 ;  /* 0x0000006e9c6e7223 */ /* 0x000fe2000000005b */
[-C--:B------:R-:W-:Y:S01]  /*6d70*/  FFMA.RM R38, R38, R5.reuse, 12582913 ;  /* 0x4b40000126267423 */ /* 0x080fe20000004005 */
[-C--:B------:R-:W-:Y:S01]  /*6d80*/  FFMA.RM R3, R4, R5.reuse, 12582913 ;  /* 0x4b40000104037423 */ /* 0x080fe20000004005 */
[-C--:B------:R-:W-:Y:S01]  /*6d90*/  FFMA.SAT R4, -R106, R162.reuse, 0.5 ;  /* 0x3f0000006a047423 */ /* 0x080fe200000021a2 */
[-C--:B------:R-:W-:Y:S01]  /*6da0*/  FFMA.RM R28, R28, R5.reuse, 12582913 ;  /* 0x4b4000011c1c7423 */ /* 0x080fe20000004005 */
[C---:B------:R-:W-:Y:S01]  /*6db0*/  FFMA R36, -R111.reuse, 1.4426950216293334961, -R36 ;  /* 0x3fb8aa3b6f247823 */ /* 0x040fe20000000924 */
[----:B------:R-:W-:Y:S01]  /*6dc0*/  FADD R7, R0, -12583039 ;  /* 0xcb40007f00077421 */ /* 0x000fe20000000000 */
[----:B------:R-:W-:Y:S01]  /*6dd0*/  FFMA.SAT R32, -R110, R162, 0.5 ;  /* 0x3f0000006e207423 */ /* 0x000fe200000021a2 */
[----:B------:R-:W-:Y:S01]  /*6de0*/  FADD R31, R38, -12583039 ;  /* 0xcb40007f261f7421 */ /* 0x000fe20000000000 */
[----:B------:R-:W-:Y:S01]  /*6df0*/  FFMA.RM R4, R4, R5, 12582913 ;  /* 0x4b40000104047423 */ /* 0x000fe20000004005 */
[----:B------:R-:W-:Y:S01]  /*6e00*/  FADD R30, R28, -12583039 ;  /* 0xcb40007f1c1e7421 */ /* 0x000fe20000000000 */
[----:B------:R-:W-:Y:S01]  /*6e10*/  FFMA R36, -R111, 1.925963033500011079e-08, R36 ;  /* 0x32a570606f247823 */ /* 0x000fe20000000124 */
[----:B------:R-:W-:Y:S01]  /*6e20*/  FFMA R7, -R104, 1.4426950216293334961, -R7 ;  /* 0x3fb8aa3b68077823 */ /* 0x000fe20000000907 */
[----:B------:R-:W-:Y:S01]  /*6e30*/  FADD R8, R3, -12583039 ;  /* 0xcb40007f03087421 */ /* 0x000fe20000000000 */
[C---:B------:R-:W-:Y:S01]  /*6e40*/  FFMA R107, R156.reuse, R107, R21 ;  /* 0x0000006b9c6b7223 */ /* 0x040fe20000000015 */
[C---:B------:R-:W-:Y:S01]  /*6e50*/  FFMA R108, R156.reuse, R108, R23 ;  /* 0x0000006c9c6c7223 */ /* 0x040fe20000000017 */
[----:B------:R-:W-:Y:S01]  /*6e60*/  FFMA R116, R156, R116, R97 ;  /* 0x000000749c747223 */ /* 0x000fe20000000061 */
[----:B------:R-:W-:Y:S01]  /*6e70*/  FFMA.RM R32, R32, R5, 12582913 ;  /* 0x4b40000120207423 */ /* 0x000fe20000004005 */
[----:B------:R-:W-:Y:S01]  /*6e80*/  FFMA R33, -R112, 1.4426950216293334961, -R31 ;  /* 0x3fb8aa3b70217823 */ /* 0x000fe2000000091f */
[----:B------:R-:W-:Y:S01]  /*6e90*/  FADD R9, R4, -12583039 ;  /* 0xcb40007f04097421 */ /* 0x000fe20000000000 */
[----:B------:R-:W-:Y:S01]  /*6ea0*/  FFMA R30, -R109, 1.4426950216293334961, -R30 ;  /* 0x3fb8aa3b6d1e7823 */ /* 0x000fe2000000091e */
[----:B------:R1:W-:Y:S01]  /*6eb0*/  MUFU.EX2 R31, R36 ;  /* 0x00000024001f7308 */ /* 0x0003e20000000800 */
[----:B------:R-:W-:Y:S01]  /*6ec0*/  FFMA R6, -R104, 1.925963033500011079e-08, R7 ;  /* 0x32a5706068067823 */ /* 0x000fe20000000107 */
[----:B------:R-:W-:Y:S01]  /*6ed0*/  FFMA R8, -R105, 1.4426950216293334961, -R8 ;  /* 0x3fb8aa3b69087823 */ /* 0x000fe20000000908 */
[-C--:B------:R-:W-:Y:S01]  /*6ee0*/  FFMA.SAT R10, -R107, R162.reuse, 0.5 ;  /* 0x3f0000006b0a7423 */ /* 0x080fe200000021a2 */
[----:B------:R-:W-:Y:S01]  /*6ef0*/  FFMA.SAT R26, -R108, R162, 0.5 ;  /* 0x3f0000006c1a7423 */ /* 0x000fe200000021a2 */
[----:B------:R-:W-:Y:S01]  /*6f00*/  FADD R27, R32, -12583039 ;  /* 0xcb40007f201b7421 */ /* 0x000fe20000000000 */
[----:B------:R-:W-:Y:S01]  /*6f10*/  FFMA R118, R156, R118, R99 ;  /* 0x000000769c767223 */ /* 0x000fe20000000063 */
[----:B------:R-:W-:Y:S01]  /*6f20*/  FFMA R9, -R106, 1.4426950216293334961, -R9 ;  /* 0x3fb8aa3b6a097823 */ /* 0x000fe20000000909 */
[----:B------:R-:W-:Y:S01]  /*6f30*/  FFMA R30, -R109, 1.925963033500011079e-08, R30 ;  /* 0x32a570606d1e7823 */ /* 0x000fe2000000011e */
[----:B-1----:R-:W-:Y:S01]  /*6f40*/  FFMA.SAT R36, -R116, R162, 0.5 ;  /* 0x3f00000074247423 */ /* 0x002fe200000021a2 */
[----:B------:R-:W-:Y:S01]  /*6f50*/  FFMA R113, R156, R113, R95 ;  /* 0x000000719c717223 */ /* 0x000fe2000000005f */
[----:B------:R-:W-:Y:S01]  /*6f60*/  FFMA R8, -R105, 1.925963033500011079e-08, R8 ;  /* 0x32a5706069087823 */ /* 0x000fe20000000108 */
[-C--:B------:R-:W-:Y:S01]  /*6f70*/  FFMA.RM R7, R10, R5.reuse, 12582913 ;  /* 0x4b4000010a077423 */ /* 0x080fe20000004005 */
[----:B------:R-:W-:Y:S01]  /*6f80*/  FFMA.RM R26, R26, R5, 12582913 ;  /* 0x4b4000011a1a7423 */ /* 0x000fe20000004005 */
[C---:B------:R-:W-:Y:S01]  /*6f90*/  FFMA R114, R156.reuse, R114, R93 ;  /* 0x000000729c727223 */ /* 0x040fe2000000005d */
[C---:B------:R-:W-:Y:S01]  /*6fa0*/  FFMA R115, R156.reuse, R115, R20 ;  /* 0x000000739c737223 */ /* 0x040fe20000000014 */
[C---:B------:R-:W-:Y:S01]  /*6fb0*/  FFMA R117, R156.reuse, R117, R88 ;  /* 0x000000759c757223 */ /* 0x040fe20000000058 */
[----:B------:R-:W-:Y:S01]  /*6fc0*/  FFMA R119, R156, R119, R90 ;  /* 0x000000779c777223 */ /* 0x000fe2000000005a */
[-C--:B------:R-:W-:Y:S01]  /*6fd0*/  FFMA.RM R102, R36, R5.reuse, 12582913 ;  /* 0x4b40000124667423 */ /* 0x080fe20000004005 */
[-C--:B------:R-:W-:Y:S01]  /*6fe0*/  FFMA.SAT R36, -R118, R162.reuse, 0.5 ;  /* 0x3f00000076247423 */ /* 0x080fe200000021a2 */
[----:B------:R-:W1:Y:S01]  /*6ff0*/  MUFU.EX2 R6, R6 ;  /* 0x0000000600067308 */ /* 0x000e620000000800 */
[----:B------:R-:W-:Y:S01]  /*7000*/  FFMA R29, -R110, 1.4426950216293334961, -R27 ;  /* 0x3fb8aa3b6e1d7823 */ /* 0x000fe2000000091b */
[----:B------:R-:W-:Y:S01]  /*7010*/  FFMA R9, -R106, 1.925963033500011079e-08, R9 ;  /* 0x32a570606a097823 */ /* 0x000fe20000000109 */
[-C--:B------:R-:W-:Y:S01]  /*7020*/  FFMA.SAT R96, -R113, R162.reuse, 0.5 ;  /* 0x3f00000071607423 */ /* 0x080fe200000021a2 */
[----:B------:R-:W-:Y:S01]  /*7030*/  FADD R10, R7, -12583039 ;  /* 0xcb40007f070a7421 */ /* 0x000fe20000000000 */
[----:B------:R-:W-:Y:S01]  /*7040*/  FADD R11, R26, -12583039 ;  /* 0xcb40007f1a0b7421 */ /* 0x000fe20000000000 */
[-C--:B------:R-:W-:Y:S01]  /*7050*/  FFMA.SAT R98, -R115, R162.reuse, 0.5 ;  /* 0x3f00000073627423 */ /* 0x080fe200000021a2 */
[-C--:B------:R-:W-:Y:S01]  /*7060*/  FFMA.SAT R100, -R117, R162.reuse, 0.5 ;  /* 0x3f00000075647423 */ /* 0x080fe200000021a2 */
[----:B------:R2:W-:Y:S01]  /*7070*/  MUFU.EX2 R27, R30 ;  /* 0x0000001e001b7308 */ /* 0x0005e20000000800 */
[-C--:B------:R-:W-:Y:S01]  /*7080*/  FFMA.SAT R106, -R119, R162.reuse, 0.5 ;  /* 0x3f000000776a7423 */ /* 0x080fe200000021a2 */
[-C--:B------:R-:W-:Y:S01]  /*7090*/  FFMA.RM R105, R36, R5.reuse, 12582913 ;  /* 0x4b40000124697423 */ /* 0x080fe20000004005 */
[-C--:B------:R-:W-:Y:S01]  /*70a0*/  FFMA.RM R96, R96, R5.reuse, 12582913 ;  /* 0x4b40000160607423 */ /* 0x080fe20000004005 */
[C---:B------:R-:W-:Y:S01]  /*70b0*/  FFMA R10, -R107.reuse, 1.4426950216293334961, -R10 ;  /* 0x3fb8aa3b6b0a7823 */ /* 0x040fe2000000090a */
[----:B------:R-:W-:Y:S01]  /*70c0*/  FFMA R11, -R108, 1.4426950216293334961, -R11 ;  /* 0x3fb8aa3b6c0b7823 */ /* 0x000fe2000000090b */
[-C--:B------:R-:W-:Y:S01]  /*70d0*/  FFMA.RM R39, R98, R5.reuse, 12582913 ;  /* 0x4b40000162277423 */ /* 0x080fe20000004005 */
[-C--:B------:R-:W-:Y:S01]  /*70e0*/  FFMA.RM R104, R100, R5.reuse, 12582913 ;  /* 0x4b40000164687423 */ /* 0x080fe20000004005 */
[----:B------:R-:W3:Y:S01]  /*70f0*/  MUFU.EX2 R8, R8 ;  /* 0x0000000800087308 */ /* 0x000ee20000000800 */
[----:B--2---:R-:W-:Y:S01]  /*7100*/  FFMA.SAT R30, -R114, R162, 0.5 ;  /* 0x3f000000721e7423 */ /* 0x004fe200000021a2 */
[-C--:B------:R-:W-:Y:S01]  /*7110*/  FFMA.RM R106, R106, R5.reuse, 12582913 ;  /* 0x4b4000016a6a7423 */ /* 0x080fe20000004005 */
[----:B------:R-:W-:Y:S01]  /*7120*/  FFMA R10, -R107, 1.925963033500011079e-08, R10 ;  /* 0x32a570606b0a7823 */ /* 0x000fe2000000010a */
[----:B------:R-:W-:Y:S01]  /*7130*/  FFMA R11, -R108, 1.925963033500011079e-08, R11 ;  /* 0x32a570606c0b7823 */ /* 0x000fe2000000010b */
[----:B------:R-:W-:Y:S01]  /*7140*/  FFMA.RM R35, R30, R5, 12582913 ;  /* 0x4b4000011e237423 */ /* 0x000fe20000004005 */
[----:B------:R-:W-:Y:S01]  /*7150*/  FADD R5, R105, -12583039 ;  /* 0xcb40007f69057421 */ /* 0x000fe20000000000 */
[----:B------:R-:W-:Y:S01]  /*7160*/  FADD R30, R96, -12583039 ;  /* 0xcb40007f601e7421 */ /* 0x000fe20000000000 */
[----:B------:R-:W-:Y:S01]  /*7170*/  FADD R103, R102, -12583039 ;  /* 0xcb40007f66677421 */ /* 0x000fe20000000000 */
[----:B------:R-:W-:Y:S01]  /*7180*/  FADD R37, R35, -12583039 ;  /* 0xcb40007f23257421 */ /* 0x000fe20000000000 */
[----:B------:R-:W-:Y:S01]  /*7190*/  FFMA R107, -R118, 1.4426950216293334961, -R5 ;  /* 0x3fb8aa3b766b7823 */ /* 0x000fe20000000905 */
[----:B------:R-:W-:Y:S01]  /*71a0*/  SHF.L.U32 R5, R0, 0x17, RZ ;  /* 0x0000001700057819 */ /* 0x000fe200000006ff */
[----:B------:R-:W-:Y:S01]  /*71b0*/  FFMA R30, -R113, 1.4426950216293334961, -R30 ;  /* 0x3fb8aa3b711e7823 */ /* 0x000fe2000000091e */
[----:B------:R-:W-:Y:S01]  /*71c0*/  FADD R108, R106, -12583039 ;  /* 0xcb40007f6a6c7421 */ /* 0x000fe20000000000 */
[----:B------:R-:W2:Y:S01]  /*71d0*/  MUFU.EX2 R11, R11 ;  /* 0x0000000b000b7308 */ /* 0x000ea20000000800 */
[----:B------:R-:W-:Y:S01]  /*71e0*/  FFMA R29, -R110, 1.925963033500011079e-08, R29 ;  /* 0x32a570606e1d7823 */ /* 0x000fe2000000011d */
[----:B------:R-:W-:Y:S01]  /*71f0*/  FFMA R33, -R112, 1.925963033500011079e-08, R33 ;  /* 0x32a5706070217823 */ /* 0x000fe20000000121 */
[----:B------:R-:W-:Y:S01]  /*7200*/  FADD R98, R39, -12583039 ;  /* 0xcb40007f27627421 */ /* 0x000fe20000000000 */
[----:B------:R-:W-:Y:S01]  /*7210*/  FADD R100, R104, -12583039 ;  /* 0xcb40007f68647421 */ /* 0x000fe20000000000 */
[----:B------:R-:W-:Y:S01]  /*7220*/  FFMA R30, -R113, 1.925963033500011079e-08, R30 ;  /* 0x32a57060711e7823 */ /* 0x000fe2000000011e */
[----:B------:R-:W-:-:S02]  /*7230*/  IMAD.SHL.U32 R3, R3, 0x800000, RZ ;  /* 0x0080000003037824 */ /* 0x000fc400078e00ff */
[----:B-1----:R-:W-:Y:S01]  /*7240*/  FFMA R5, R5, R6, 1 ;  /* 0x3f80000005057423 */ /* 0x002fe20000000006 */
[----:B------:R-:W-:Y:S01]  /*7250*/  FFMA R37, -R114, 1.4426950216293334961, -R37 ;  /* 0x3fb8aa3b72257823 */ /* 0x000fe20000000925 */
[----:B------:R-:W-:Y:S01]  /*7260*/  FFMA R103, -R116, 1.4426950216293334961, -R103 ;  /* 0x3fb8aa3b74677823 */ /* 0x000fe20000000967 */
[----:B------:R-:W-:Y:S01]  /*7270*/  FFMA R108, -R119, 1.4426950216293334961, -R108 ;  /* 0x3fb8aa3b776c7823 */ /* 0x000fe2000000096c */
[----:B------:R-:W-:Y:S01]  /*7280*/  FFMA R98, -R115, 1.4426950216293334961, -R98 ;  /* 0x3fb8aa3b73627823 */ /* 0x000fe20000000962 */
[----:B------:R-:W-:Y:S01]  /*7290*/  FFMA R100, -R117, 1.4426950216293334961, -R100 ;  /* 0x3fb8aa3b75647823 */ /* 0x000fe20000000964 */
[----:B---3--:R-:W-:Y:S01]  /*72a0*/  FFMA R110, R3, R8, 1 ;  /* 0x3f800000036e7423 */ /* 0x008fe20000000008 */
[----:B------:R-:W1:Y:S01]  /*72b0*/  MUFU.EX2 R29, R29 ;  /* 0x0000001d001d7308 */ /* 0x000e620000000800 */
[----:B------:R-:W-:Y:S01]  /*72c0*/  FFMA R37, -R114, 1.925963033500011079e-08, R37 ;  /* 0x32a5706072257823 */ /* 0x000fe20000000125 */
[----:B------:R-:W-:Y:S01]  /*72d0*/  FFMA R103, -R116, 1.925963033500011079e-08, R103 ;  /* 0x32a5706074677823 */ /* 0x000fe20000000167 */
[----:B------:R-:W-:Y:S01]  /*72e0*/  FFMA R107, -R118, 1.925963033500011079e-08, R107 ;  /* 0x32a57060766b7823 */ /* 0x000fe2000000016b */
[----:B------:R-:W-:Y:S01]  /*72f0*/  FFMA R108, -R119, 1.925963033500011079e-08, R108 ;  /* 0x32a57060776c7823 */ /* 0x000fe2000000016c */
[----:B------:R-:W-:Y:S01]  /*7300*/  IADD3 R3, R5, 0x1800000, RZ ;  /* 0x0180000005037810 */ /* 0x000fe20007ffe0ff */
[----:B------:R-:W-:Y:S01]  /*7310*/  FFMA R98, -R115, 1.925963033500011079e-08, R98 ;  /* 0x32a5706073627823 */ /* 0x000fe20000000162 */
[----:B------:R-:W-:Y:S01]  /*7320*/  FFMA R117, -R117, 1.925963033500011079e-08, R100 ;  /* 0x32a5706075757823 */ /* 0x000fe20000000164 */
[----:B------:R-:W3:Y:S01]  /*7330*/  MUFU.EX2 R33, R33 ;  /* 0x0000002100217308 */ /* 0x000ee20000000800 */
[----:B------:R-:W-:Y:S01]  /*7340*/  LOP3.LUT R3, R3, 0x7f800000, RZ, 0xc0, !PT ;  /* 0x7f80000003037812 */ /* 0x000fe200078ec0ff */
[----:B------:R-:W-:Y:S01]  /*7350*/  IMAD.SHL.U32 R100, R28, 0x800000, RZ ;  /* 0x008000001c647824 */ /* 0x000fe200078e00ff */
[----:B------:R-:W-:Y:S01]  /*7360*/  SHF.L.U32 R26, R26, 0x17, RZ ;  /* 0x000000171a1a7819 */ /* 0x000fe200000006ff */
[----:B------:R-:W-:Y:S01]  /*7370*/  BSSY B1, `(.L_x_172) ;  /* 0x000002f000017945 */ /* 0x000fe20003800000 */
[----:B------:R-:W-:Y:S01]  /*7380*/  ISETP.GT.U32.AND P2, PT, R3, 0x1ffffff, PT ;  /* 0x01ffffff0300780c */ /* 0x000fe20003f44070 */
[----:B------:R-:W-:Y:S01]  /*7390*/  FFMA R100, R100, R27, 1 ;  /* 0x3f80000064647423 */ /* 0x000fe2000000001b */
[----:B------:R-:W-:Y:S01]  /*73a0*/  SHF.L.U32 R32, R32, 0x17, RZ ;  /* 0x0000001720207819 */ /* 0x000fe200000006ff */
[----:B------:R-:W4:Y:S01]  /*73b0*/  MUFU.EX2 R30, R30 ;  /* 0x0000001e001e7308 */ /* 0x000f220000000800 */
[----:B--2---:R-:W-:Y:S01]  /*73c0*/  FFMA R111, R26, R11, 1 ;  /* 0x3f8000001a6f7423 */ /* 0x004fe2000000000b */
[----:B------:R-:W-:Y:S01]  /*73d0*/  SHF.L.U32 R26, R38, 0x17, RZ ;  /* 0x00000017261a7819 */ /* 0x000fe200000006ff */
[----:B------:R-:W-:-:S02]  /*73e0*/  IMAD.SHL.U32 R27, R96, 0x800000, RZ ;  /* 0x00800000601b7824 */ /* 0x000fc400078e00ff */
[----:B-1----:R-:W-:Y:S01]  /*73f0*/  FFMA R11, R32, R29, 1 ;  /* 0x3f800000200b7423 */ /* 0x002fe2000000001d */
[----:B------:R-:W-:Y:S02]  /*7400*/  SHF.L.U32 R4, R4, 0x17, RZ ;  /* 0x0000001704047819 */ /* 0x000fe400000006ff */
[----:B------:R-:W-:Y:S01]  /*7410*/  SHF.L.U32 R7, R7, 0x17, RZ ;  /* 0x0000001707077819 */ /* 0x000fe200000006ff */
[----:B------:R-:W1:Y:S01]  /*7420*/  MUFU.EX2 R9, R9 ;  /* 0x0000000900097308 */ /* 0x000e620000000800 */
[----:B---3--:R-:W-:Y:S01]  /*7430*/  FFMA R26, R26, R33, 1 ;  /* 0x3f8000001a1a7423 */ /* 0x008fe20000000021 */
[----:B------:R-:W-:Y:S02]  /*7440*/  SHF.L.U32 R28, R35, 0x17, RZ ;  /* 0x00000017231c7819 */ /* 0x000fe400000006ff */
[----:B------:R-:W-:Y:S02]  /*7450*/  SHF.L.U32 R29, R39, 0x17, RZ ;  /* 0x00000017271d7819 */ /* 0x000fe400000006ff */
[----:B------:R-:W-:-:S02]  /*7460*/  SHF.L.U32 R32, R105, 0x17, RZ ;  /* 0x0000001769207819 */ /* 0x000fc400000006ff */
[----:B------:R-:W2:Y:S01]  /*7470*/  MUFU.EX2 R10, R10 ;  /* 0x0000000a000a7308 */ /* 0x000ea20000000800 */
[----:B----4-:R-:W-:Y:S01]  /*7480*/  FFMA R27, R27, R30, 1 ;  /* 0x3f8000001b1b7423 */ /* 0x010fe2000000001e */
[----:B------:R-:W-:Y:S01]  /*7490*/  SHF.L.U32 R33, R106, 0x17, RZ ;  /* 0x000000176a217819 */ /* 0x000fe200000006ff */
[----:B------:R-:W-:-:S05]  /*74a0*/  IMAD.SHL.U32 R30, R102, 0x800000, RZ ;  /* 0x00800000661e7824 */ /* 0x000fca00078e00ff */
[----:B------:R-:W3:Y:S01]  /*74b0*/  MUFU.EX2 R37, R37 ;  /* 0x0000002500257308 */ /* 0x000ee20000000800 */
[----:B-1----:R-:W-:-:S07]  /*74c0*/  FFMA R109, R4, R9, 1 ;  /* 0x3f800000046d7423 */ /* 0x002fce0000000009 */
[----:B------:R1:W4:Y:S01]  /*74d0*/  MUFU.EX2 R36, R98 ;  /* 0x0000006200247308 */ /* 0x0003220000000800 */
[----:B--2---:R-:W-:-:S07]  /*74e0*/  FFMA R112, R7, R10, 1 ;  /* 0x3f80000007707423 */ /* 0x004fce000000000a */
[----:B------:R-:W2:Y:S01]  /*74f0*/  MUFU.EX2 R103, R103 ;  /* 0x0000006700677308 */ /* 0x000ea20000000800 */
[----:B-1----:R-:W-:Y:S01]  /*7500*/  SHF.L.U32 R98, R34, 0x17, RZ ;  /* 0x0000001722627819 */ /* 0x002fe200000006ff */
[----:B---3--:R-:W-:-:S04]  /*7510*/  FFMA R28, R28, R37, 1 ;  /* 0x3f8000001c1c7423 */ /* 0x008fc80000000025 */
[----:B------:R-:W-:Y:S01]  /*7520*/  FFMA R98, R98, R31, 1 ;  /* 0x3f80000062627423 */ /* 0x000fe2000000001f */
[----:B------:R-:W-:Y:S01]  /*7530*/  SHF.L.U32 R31, R104, 0x17, RZ ;  /* 0x00000017681f7819 */ /* 0x000fe200000006ff */
[----:B------:R-:W1:Y:S01]  /*7540*/  MUFU.EX2 R0, R117 ;  /* 0x0000007500007308 */ /* 0x000e620000000800 */
[----:B----4-:R-:W-:-:S07]  /*7550*/  FFMA R29, R29, R36, 1 ;  /* 0x3f8000001d1d7423 */ /* 0x010fce0000000024 */
        /* <DEDUP_REMOVED lines=12> */
.L_x_173:
[----:B------:R-:W1:Y:S02]  /*7620*/  MUFU.RCP R34, R5 ;  /* 0x0000000500227308 */ /* 0x000e640000001000 */
[----:B-1----:R-:W-:-:S04]  /*7630*/  FFMA R0, R5, R34, -1 ;  /* 0xbf80000005007423 */ /* 0x002fc80000000022 */
[----:B------:R-:W-:-:S04]  /*7640*/  FADD.FTZ R3, -R0, -RZ ;  /* 0x800000ff00037221 */ /* 0x000fc80000010100 */
[----:B------:R-:W-:-:S07]  /*7650*/  FFMA R34, R34, R3, R34 ;  /* 0x0000000322227223 */ /* 0x000fce0000000022 */
.L_x_174:
[----:B------:R-:W-:Y:S05]  /*7660*/  BSYNC B1 ;  /* 0x0000000000017941 */ /* 0x000fea0003800000 */
.L_x_172:
        /* <DEDUP_REMOVED lines=10> */
.L_x_176:
[----:B------:R-:W1:Y:S02]  /*7710*/  MUFU.RCP R35, R110 ;  /* 0x0000006e00237308 */ /* 0x000e640000001000 */
[----:B-1----:R-:W-:-:S04]  /*7720*/  FFMA R0, R110, R35, -1 ;  /* 0xbf8000006e007423 */ /* 0x002fc80000000023 */
[----:B------:R-:W-:-:S04]  /*7730*/  FADD.FTZ R0, -R0, -RZ ;  /* 0x800000ff00007221 */ /* 0x000fc80000010100 */
[----:B------:R-:W-:-:S07]  /*7740*/  FFMA R35, R35, R0, R35 ;  /* 0x0000000023237223 */ /* 0x000fce0000000023 */
.L_x_177:
[----:B------:R-:W-:Y:S05]  /*7750*/  BSYNC B1 ;  /* 0x0000000000017941 */ /* 0x000fea0003800000 */
.L_x_175:
        /* <DEDUP_REMOVED lines=10> */
.L_x_179:
[----:B------:R-:W1:Y:S02]  /*7800*/  MUFU.RCP R36, R109 ;  /* 0x0000006d00247308 */ /* 0x000e640000001000 */
[----:B-1----:R-:W-:-:S04]  /*7810*/  FFMA R0, R109, R36, -1 ;  /* 0xbf8000006d007423 */ /* 0x002fc80000000024 */
[----:B------:R-:W-:-:S04]  /*7820*/  FADD.FTZ R3, -R0, -RZ ;  /* 0x800000ff00037221 */ /* 0x000fc80000010100 */
[----:B------:R-:W-:-:S07]  /*7830*/  FFMA R36, R36, R3, R36 ;  /* 0x0000000324247223 */ /* 0x000fce0000000024 */
.L_x_180:
[----:B------:R-:W-:Y:S05]  /*7840*/  BSYNC B1 ;  /* 0x0000000000017941 */ /* 0x000fea0003800000 */
.L_x_178:
        /* <DEDUP_REMOVED lines=10> */
.L_x_182:
[----:B------:R-:W1:Y:S02]  /*78f0*/  MUFU.RCP R37, R112 ;  /* 0x0000007000257308 */ /* 0x000e640000001000 */
[----:B-1----:R-:W-:-:S04]  /*7900*/  FFMA R0, R112, R37, -1 ;  /* 0xbf80000070007423 */ /* 0x002fc80000000025 */
[----:B------:R-:W-:-:S04]  /*7910*/  FADD.FTZ R0, -R0, -RZ ;  /* 0x800000ff00007221 */ /* 0x000fc80000010100 */
[----:B------:R-:W-:-:S07]  /*7920*/  FFMA R37, R37, R0, R37 ;  /* 0x0000000025257223 */ /* 0x000fce0000000025 */
.L_x_183:
[----:B------:R-:W-:Y:S05]  /*7930*/  BSYNC B1 ;  /* 0x0000000000017941 */ /* 0x000fea0003800000 */
.L_x_181:
        /* <DEDUP_REMOVED lines=10> */
.L_x_185:
[----:B------:R-:W1:Y:S02]  /*79e0*/  MUFU.RCP R38, R111 ;  /* 0x0000006f00267308 */ /* 0x000e640000001000 */
[----:B-1----:R-:W-:-:S04]  /*79f0*/  FFMA R0, R111, R38, -1 ;  /* 0xbf8000006f007423 */ /* 0x002fc80000000026 */
[----:B------:R-:W-:-:S04]  /*7a00*/  FADD.FTZ R3, -R0, -RZ ;  /* 0x800000ff00037221 */ /* 0x000fc80000010100 */
[----:B------:R-:W-:-:S07]  /*7a10*/  FFMA R38, R38, R3, R38 ;  /* 0x0000000326267223 */ /* 0x000fce0000000026 */
.L_x_186:
[----:B------:R-:W-:Y:S05]  /*7a20*/  BSYNC B1 ;  /* 0x0000000000017941 */ /* 0x000fea0003800000 */
.L_x_184:
        /* <DEDUP_REMOVED lines=10> */
.L_x_188:
[----:B------:R-:W1:Y:S02]  /*7ad0*/  MUFU.RCP R39, R100 ;  /* 0x0000006400277308 */ /* 0x000e640000001000 */
[----:B-1----:R-:W-:-:S04]  /*7ae0*/  FFMA R0, R100, R39, -1 ;  /* 0xbf80000064007423 */ /* 0x002fc80000000027 */
[----:B------:R-:W-:-:S04]  /*7af0*/  FADD.FTZ R0, -R0, -RZ ;  /* 0x800000ff00007221 */ /* 0x000fc80000010100 */
[----:B------:R-:W-:-:S07]  /*7b00*/  FFMA R39, R39, R0, R39 ;  /* 0x0000000027277223 */ /* 0x000fce0000000027 */
.L_x_189:
[----:B------:R-:W-:Y:S05]  /*7b10*/  BSYNC B1 ;  /* 0x0000000000017941 */ /* 0x000fea0003800000 */
.L_x_187:
        /* <DEDUP_REMOVED lines=10> */
.L_x_191:
[----:B------:R-:W1:Y:S02]  /*7bc0*/  MUFU.RCP R100, R11 ;  /* 0x0000000b00647308 */ /* 0x000e640000001000 */
[----:B-1----:R-:W-:-:S04]  /*7bd0*/  FFMA R0, R11, R100, -1 ;  /* 0xbf8000000b007423 */ /* 0x002fc80000000064 */
[----:B------:R-:W-:-:S04]  /*7be0*/  FADD.FTZ R3, -R0, -RZ ;  /* 0x800000ff00037221 */ /* 0x000fc80000010100 */
[----:B------:R-:W-:-:S07]  /*7bf0*/  FFMA R100, R100, R3, R100 ;  /* 0x0000000364647223 */ /* 0x000fce0000000064 */
.L_x_192:
[----:B------:R-:W-:Y:S05]  /*7c00*/  BSYNC B1 ;  /* 0x0000000000017941 */ /* 0x000fea0003800000 */
.L_x_190:
        /* <DEDUP_REMOVED lines=10> */
.L_x_194:
[----:B------:R-:W1:Y:S02]  /*7cb0*/  MUFU.RCP R11, R98 ;  /* 0x00000062000b7308 */ /* 0x000e640000001000 */
[----:B-1----:R-:W-:-:S04]  /*7cc0*/  FFMA R0, R98, R11, -1 ;  /* 0xbf80000062007423 */ /* 0x002fc8000000000b */
[----:B------:R-:W-:-:S04]  /*7cd0*/  FADD.FTZ R0, -R0, -RZ ;  /* 0x800000ff00007221 */ /* 0x000fc80000010100 */
[----:B------:R-:W-:-:S07]  /*7ce0*/  FFMA R11, R11, R0, R11 ;  /* 0x000000000b0b7223 */ /* 0x000fce000000000b */
.L_x_195:
[----:B------:R-:W-:Y:S05]  /*7cf0*/  BSYNC B1 ;  /* 0x0000000000017941 */ /* 0x000fea0003800000 */
.L_x_193:
        /* <DEDUP_REMOVED lines=10> */
.L_x_197:
[----:B------:R-:W1:Y:S02]  /*7da0*/  MUFU.RCP R3, R26 ;  /* 0x0000001a00037308 */ /* 0x000e640000001000 */
[----:B-1----:R-:W-:-:S04]  /*7db0*/  FFMA R0, R26, R3, -1 ;  /* 0xbf8000001a007423 */ /* 0x002fc80000000003 */
[----:B------:R-:W-:-:S04]  /*7dc0*/  FADD.FTZ R0, -R0, -RZ ;  /* 0x800000ff00007221 */ /* 0x000fc80000010100 */
[----:B------:R-:W-:-:S07]  /*7dd0*/  FFMA R98, R3, R0, R3 ;  /* 0x0000000003627223 */ /* 0x000fce0000000003 */
.L_x_198:
[----:B------:R-:W-:Y:S05]  /*7de0*/  BSYNC B1 ;  /* 0x0000000000017941 */ /* 0x000fea0003800000 */
.L_x_196:
        /* <DEDUP_REMOVED lines=10> */
.L_x_200:
[----:B------:R-:W1:Y:S02]  /*7e90*/  MUFU.RCP R0, R27 ;  /* 0x0000001b00007308 */ /* 0x000e640000001000 */
[----:B-1----:R-:W-:-:S04]  /*7ea0*/  FFMA R3, R27, R0, -1 ;  /* 0xbf8000001b037423 */ /* 0x002fc80000000000 */
[----:B------:R-:W-:-:S04]  /*7eb0*/  FADD.FTZ R3, -R3, -RZ ;  /* 0x800000ff03037221 */ /* 0x000fc80000010100 */
[----:B------:R-:W-:-:S07]  /*7ec0*/  FFMA R103, R0, R3, R0 ;  /* 0x0000000300677223 */ /* 0x000fce0000000000 */
.L_x_201:
[----:B------:R-:W-:Y:S05]  /*7ed0*/  BSYNC B1 ;  /* 0x0000000000017941 */ /* 0x000fea0003800000 */
.L_x_199:
        /* <DEDUP_REMOVED lines=10> */
.L_x_203:
[----:B------:R-:W1:Y:S02]  /*7f80*/  MUFU.RCP R3, R28 ;  /* 0x0000001c00037308 */ /* 0x000e640000001000 */
[----:B-1----:R-:W-:-:S04]  /*7f90*/  FFMA R0, R28, R3, -1 ;  /* 0xbf8000001c007423 */ /* 0x002fc80000000003 */
[----:B------:R-:W-:-:S04]  /*7fa0*/  FADD.FTZ R0, -R0, -RZ ;  /* 0x800000ff00007221 */ /* 0x000fc80000010100 */
[----:B------:R-:W-:-:S07]  /*7fb0*/  FFMA R26, R3, R0, R3 ;  /* 0x00000000031a7223 */ /* 0x000fce0000000003 */
.L_x_204:
[----:B------:R-:W-:Y:S05]  /*7fc0*/  BSYNC B1 ;  /* 0x0000000000017941 */ /* 0x000fea0003800000 */
.L_x_202:
        /* <DEDUP_REMOVED lines=10> */
.L_x_206:
[----:B------:R-:W1:Y:S02]  /*8070*/  MUFU.RCP R0, R29 ;  /* 0x0000001d00007308 */ /* 0x000e640000001000 */
[----:B-1----:R-:W-:-:S04]  /*8080*/  FFMA R3, R29, R0, -1 ;  /* 0xbf8000001d037423 */ /* 0x002fc80000000000 */
[----:B------:R-:W-:-:S04]  /*8090*/  FADD.FTZ R3, -R3, -RZ ;  /* 0x800000ff03037221 */ /* 0x000fc80000010100 */
[----:B------:R-:W-:-:S07]  /*80a0*/  FFMA R27, R0, R3, R0 ;  /* 0x00000003001b7223 */ /* 0x000fce0000000000 */
.L_x_207:
[----:B------:R-:W-:Y:S05]  /*80b0*/  BSYNC B1 ;  /* 0x0000000000017941 */ /* 0x000fea0003800000 */
.L_x_205:
        /* <DEDUP_REMOVED lines=10> */
.L_x_209:
[----:B------:R-:W1:Y:S02]  /*8160*/  MUFU.RCP R3, R30 ;  /* 0x0000001e00037308 */ /* 0x000e640000001000 */
[----:B-1----:R-:W-:-:S04]  /*8170*/  FFMA R0, R30, R3, -1 ;  /* 0xbf8000001e007423 */ /* 0x002fc80000000003 */
[----:B------:R-:W-:-:S04]  /*8180*/  FADD.FTZ R0, -R0, -RZ ;  /* 0x800000ff00007221 */ /* 0x000fc80000010100 */
[----:B------:R-:W-:-:S07]  /*8190*/  FFMA R28, R3, R0, R3 ;  /* 0x00000000031c7223 */ /* 0x000fce0000000003 */
.L_x_210:
[----:B------:R-:W-:Y:S05]  /*81a0*/  BSYNC B1 ;  /* 0x0000000000017941 */ /* 0x000fea0003800000 */
.L_x_208:
        /* <DEDUP_REMOVED lines=10> */
.L_x_212:
[----:B------:R-:W1:Y:S02]  /*8250*/  MUFU.RCP R0, R31 ;  /* 0x0000001f00007308 */ /* 0x000e640000001000 */
[----:B-1----:R-:W-:-:S04]  /*8260*/  FFMA R3, R31, R0, -1 ;  /* 0xbf8000001f037423 */ /* 0x002fc80000000000 */
[----:B------:R-:W-:-:S04]  /*8270*/  FADD.FTZ R3, -R3, -RZ ;  /* 0x800000ff03037221 */ /* 0x000fc80000010100 */
[----:B------:R-:W-:-:S07]  /*8280*/  FFMA R29, R0, R3, R0 ;  /* 0x00000003001d7223 */ /* 0x000fce0000000000 */
.L_x_213:
[----:B------:R-:W-:Y:S05]  /*8290*/  BSYNC B1 ;  /* 0x0000000000017941 */ /* 0x000fea0003800000 */
.L_x_211:
        /* <DEDUP_REMOVED lines=10> */
.L_x_215:
[----:B------:R-:W1:Y:S02]  /*8340*/  MUFU.RCP R3, R32 ;  /* 0x0000002000037308 */ /* 0x000e640000001000 */
[----:B-1----:R-:W-:-:S04]  /*8350*/  FFMA R0, R32, R3, -1 ;  /* 0xbf80000020007423 */ /* 0x002fc80000000003 */
[----:B------:R-:W-:-:S04]  /*8360*/  FADD.FTZ R0, -R0, -RZ ;  /* 0x800000ff00007221 */ /* 0x000fc80000010100 */
[----:B------:R-:W-:-:S07]  /*8370*/  FFMA R30, R3, R0, R3 ;  /* 0x00000000031e7223 */ /* 0x000fce0000000003 */
.L_x_216:
[----:B------:R-:W-:Y:S05]  /*8380*/  BSYNC B1 ;  /* 0x0000000000017941 */ /* 0x000fea0003800000 */
.L_x_214:
        /* <DEDUP_REMOVED lines=8> */
.L_x_217:
[----:B------:R-:W1:Y:S02]  /*8410*/  MUFU.RCP R0, R33 ;  /* 0x0000002100007308 */ /* 0x000e640000001000 */
[----:B-1----:R-:W-:-:S04]  /*8420*/  FFMA R3, R33, R0, -1 ;  /* 0xbf80000021037423 */ /* 0x002fc80000000000 */
[----:B------:R-:W-:-:S04]  /*8430*/  FADD.FTZ R3, -R3, -RZ ;  /* 0x800000ff03037221 */ /* 0x000fc80000010100 */
[----:B------:R-:W-:-:S07]  /*8440*/  FFMA R0, R0, R3, R0 ;  /* 0x0000000300007223 */ /* 0x000fce0000000000 */
.L_x_218:
        /* <DEDUP_REMOVED lines=30> */
.L_x_220:
[----:B------:R-:W-:Y:S05]  /*8630*/  BSYNC B0 ;  /* 0x0000000000007941 */ /* 0x000fea0003800000 */
.L_x_219:
[----:B-1----:R-:W-:Y:S01]  /*8640*/  IADD3 R0, R92, 0x4200, RZ ;  /* 0x000042005c007810 */ /* 0x002fe20007ffe0ff */
[----:B------:R-:W-:Y:S04]  /*8650*/  BAR.SYNC.DEFER_BLOCKING 0x1, 0x100 ;  /* 0x0044000000007b1d */ /* 0x000fe80000010000 */
[----:B------:R-:W-:Y:S02]  /*8660*/  IMAD R11, R157, 0x2, R0 ;  /* 0x000000029d0b7824 */ /* 0x000fe400078e0200 */
[----:B------:R-:W-:Y:S04]  /*8670*/  BSSY B0, `(.L_x_221) ;  /* 0x0000009000007945 */ /* 0x000fe80003800000 */
[----:B------:R-:W-:Y:S05]  /*8680*/  @P0 BRA `(.L_x_222) ;  /* 0x00000000001c0947 */ /* 0x000fea0003800000 */
[----:B------:R-:W-:-:S13]  /*8690*/  ISETP.NE.AND P2, PT, R160, 0x3, PT ;  /* 0x00000003a000780c */ /* 0x000fda0003f45270 */
[----:B------:R-:W-:Y:S05]  /*86a0*/  @!P2 BRA `(.L_x_223) ;  /* 0x000000000004a947 */ /* 0x000fea0003800000 */
[----:B------:R-:W-:Y:S01]  /*86b0*/  BPT.TRAP 0x1 ;  /* 0x000000040000795c */ /* 0x000fe20000300000 */
.L_x_223:
[----:B------:R-:W-:-:S04]  /*86c0*/  ULEA UR4, UR36, UR52, 0x3 ;  /* 0x0000003424047291 */ /* 0x000fc8000f8e183f */
[----:B------:R-:W-:-:S04]  /*86d0*/  UIADD3 UR4, UR4, 0x60, URZ ;  /* 0x0000006004047890 */ /* 0x000fc8000fffe03f */
[----:B------:R-:W-:-:S09]  /*86e0*/  UPRMT UR4, UR51, 0x654, UR4 ;  /* 0x0000065433047896 */ /* 0x000fd20008000004 */
[----:B------:R-:W-:Y:S03]  /*86f0*/  SYNCS.ARRIVE.TRANS64.RED.A1T0 RZ, [UR4], RZ ;  /* 0x000000ffffff79a7 */ /* 0x000fe60008100404 */
.L_x_222:
[----:B------:R-:W-:Y:S05]  /*8700*/  BSYNC B0 ;  /* 0x0000000000007941 */ /* 0x000fea0003800000 */
.L_x_221:
[----:B------:R-:W-:Y:S01]  /*8710*/  UIADD3 UR4, UR36, 0x1, URZ ;  /* 0x0000000124047890 */ /* 0x000fe2000fffe03f */
[----:B------:R-:W-:Y:S03]  /*8720*/  BSSY B0, `(.L_x_224) ;  /* 0x0000038000007945 */ /* 0x000fe60003800000 */
[----:B------:R-:W-:-:S04]  /*8730*/  UISETP.NE.AND UP0, UPT, UR4, 0x4, UPT ;  /* 0x000000040400788c */ /* 0x000fc8000bf05270 */
[----:B------:R-:W-:Y:S01]  /*8740*/  USEL UR5, UR4, URZ, UP0 ;  /* 0x0000003f04057287 */ /* 0x000fe20008000000 */
[----:B------:R-:W-:Y:S11]  /*8750*/  @P0 BRA `(.L_x_225) ;  /* 0x0000000000d00947 */ /* 0x000ff60003800000 */
[----:B------:R-:W-:-:S13]  /*8760*/  ISETP.NE.AND P2, PT, R160, 0x3, PT ;  /* 0x00000003a000780c */ /* 0x000fda0003f45270 */
[----:B------:R-:W-:Y:S05]  /*8770*/  @!P2 BRA `(.L_x_226) ;  /* 0x000000000004a947 */ /* 0x000fea0003800000 */
[----:B------:R-:W-:Y:S01]  /*8780*/  BPT.TRAP 0x1 ;  /* 0x000000040000795c */ /* 0x000fe20000300000 */
.L_x_226:
[C---:B------:R-:W-:Y:S01]  /*8790*/  LEA R3, R12.reuse, UR52, 0x3 ;  /* 0x000000340c037c11 */ /* 0x040fe2000f8e18ff */
[----:B------:R-:W-:Y:S01]  /*87a0*/  BSSY B1, `(.L_x_227) ;  /* 0x0000007000017945 */ /* 0x000fe20003800000 */
[----:B------:R-:W-:Y:S02]  /*87b0*/  SHF.L.U32 R0, R25, 0x1f, RZ ;  /* 0x0000001f19007819 */ /* 0x000fe400000006ff */
[----:B------:R-:W-:Y:S02]  /*87c0*/  IADD3 R9, R12, 0x1, RZ ;  /* 0x000000010c097810 */ /* 0x000fe40007ffe0ff */
[----:B------:R-:W1:Y:S02]  /*87d0*/  SYNCS.PHASECHK.TRANS64.TRYWAIT P2, [R3+URZ+0x40], R0 ;  /* 0x00004000030075a7 */ /* 0x000e64000804017f */
[----:B------:R-:W-:-:S04]  /*87e0*/  ISETP.NE.AND P3, PT, R9, 0x4, PT ;  /* 0x000000040900780c */ /* 0x000fc80003f65270 */
[----:B------:R-:W-:Y:S01]  /*87f0*/  SEL R98, RZ, 0x1, P3 ;  /* 0x00000001ff627807 */ /* 0x000fe20001800000 */
[----:B-1----:R-:W-:Y:S08]  /*8800*/  @!P2 BRA `(.L_x_228) ;  /* 0x000000cc00b8a947 */ /* 0x002ff00003800000 */
.L_x_616:
[----:B------:R-:W-:Y:S05]  /*8810*/  BSYNC B1 ;  /* 0x0000000000017941 */ /* 0x000fea0003800000 */
.L_x_227:
[----:B------:R-:W-:Y:S05]  /*8820*/  @P1 BRA `(.L_x_229) ;  /* 0x0000000000941947 */ /* 0x000fea0003800000 */
[----:B------:R-:W-:Y:S01]  /*8830*/  LEA R32, R12, R101, 0xd ;  /* 0x000000650c207211 */ /* 0x000fe200078e68ff */
[----:B------:R-:W-:Y:S05]  /*8840*/  WARPSYNC.ALL ;  /* 0x0000000000007948 */ /* 0x000fea0003800000 */
[----:B------:R-:W-:Y:S01]  /*8850*/  LEA R5, R157, R32, 0x1 ;  /* 0x000000209d057211 */ /* 0x000fe200078e08ff */
[----:B------:R-:W1:Y:S05]  /*8860*/  LDSM.16.M88.4 R12, [R32] ;  /* 0x00000000200c783b */ /* 0x000e6a0000000200 */
[----:B------:R-:W2:Y:S01]  /*8870*/  LDSM.16.M88.4 R4, [R5] ;  /* 0x000000000504783b */ /* 0x000ea20000000200 */
[----:B-1----:R-:W-:Y:S01]  /*8880*/  IMAD.U32 R0, R12, 0x10000, RZ ;  /* 0x000100000c007824 */ /* 0x002fe200078e00ff */
[----:B------:R-:W-:-:S02]  /*8890*/  SHF.L.U32 R20, R14, 0x10, RZ ;  /* 0x000000100e147819 */ /* 0x000fc400000006ff */
[----:B------:R-:W-:Y:S01]  /*88a0*/  LOP3.LUT R12, R12, 0xffff0000, RZ, 0xc0, !PT ;  /* 0xffff00000c0c7812 */ /* 0x000fe200078ec0ff */
[----:B--2---:R-:W-:Y:S01]  /*88b0*/  IMAD.U32 R32, R4, 0x10000, RZ ;  /* 0x0001000004207824 */ /* 0x004fe200078e00ff */
[----:B------:R-:W-:Y:S01]  /*88c0*/  SHF.L.U32 R38, R6, 0x10, RZ ;  /* 0x0000001006267819 */ /* 0x000fe200000006ff */
[----:B------:R-:W-:Y:S01]  /*88d0*/  FMUL R23, R155, R20 ;  /* 0x000000149b177220 */ /* 0x000fe20000400000 */
[----:B------:R-:W-:Y:S01]  /*88e0*/  SHF.L.U32 R90, R7, 0x10, RZ ;  /* 0x00000010075a7819 */ /* 0x000fe200000006ff */
        /* <DEDUP_REMOVED lines=24> */
[----:B------:R-:W-:-:S07]  /*8a70*/  FMUL R90, R155, R96 ;  /* 0x000000609b5a7220 */ /* 0x000fce0000400000 */
.L_x_229:
[----:B------:R-:W-:Y:S02]  /*8a80*/  LOP3.LUT R25, R25, R98, RZ, 0x3c, !PT ;  /* 0x0000006219197212 */ /* 0x000fe400078e3cff */
[----:B------:R-:W-:-:S07]  /*8a90*/  SEL R12, R9, RZ, P3 ;  /* 0x000000ff090c7207 */ /* 0x000fce0001800000 */
.L_x_225:
[----:B------:R-:W-:Y:S05]  /*8aa0*/  BSYNC B0 ;  /* 0x0000000000007941 */ /* 0x000fea0003800000 */
.L_x_224:
[----:B------:R-:W-:Y:S02]  /*8ab0*/  IMAD.MOV.U32 R96, RZ, RZ, 0x3bbb989d ;  /* 0x3bbb989dff607424 */ /* 0x000fe400078e00ff */
        /* <DEDUP_REMOVED lines=9> */
[C---:B------:R-:W-:Y:S01]  /*8b50*/  FFMA R40, R156.reuse, R40, R13 ;  /* 0x000000289c287223 */ /* 0x040fe2000000000d */
[-C--:B------:R-:W-:Y:S01]  /*8b60*/  FFMA.RM R7, R5, R103.reuse, 12582913 ;  /* 0x4b40000105077423 */ /* 0x080fe20000004067 */
[----:B------:R-:W-:Y:S01]  /*8b70*/  FFMA R44, R156, R44, R23 ;  /* 0x0000002c9c2c7223 */ /* 0x000fe20000000017 */
[----:B------:R-:W-:Y:S01]  /*8b80*/  FADD R6, R4, -12583039 ;  /* 0xcb40007f04067421 */ /* 0x000fe20000000000 */
[----:B------:R-:W-:Y:S01]  /*8b90*/  FFMA.RM R10, R8, R103, 12582913 ;  /* 0x4b400001080a7423 */ /* 0x000fe20000004067 */
[----:B------:R-:W-:Y:S01]  /*8ba0*/  FADD R5, R7, -12583039 ;  /* 0xcb40007f07057421 */ /* 0x000fe20000000000 */
[-C--:B------:R-:W-:Y:S01]  /*8bb0*/  FFMA.SAT R29, -R45, R96.reuse, 0.5 ;  /* 0x3f0000002d1d7423 */ /* 0x080fe20000002160 */
[C---:B------:R-:W-:Y:S01]  /*8bc0*/  FFMA R6, -R41.reuse, 1.4426950216293334961, -R6 ;  /* 0x3fb8aa3b29067823 */ /* 0x040fe20000000906 */
[-C--:B-1----:R-:W-:Y:S01]  /*8bd0*/  FFMA.SAT R0, -R40, R96.reuse, 0.5 ;  /* 0x3f00000028007423 */ /* 0x082fe20000002160 */
[----:B------:R-:W-:Y:S01]  /*8be0*/  FFMA R9, -R42, 1.4426950216293334961, -R5 ;  /* 0x3fb8aa3b2a097823 */ /* 0x000fe20000000905 */
[----:B------:R-:W-:Y:S01]  /*8bf0*/  FFMA.SAT R26, -R44, R96, 0.5 ;  /* 0x3f0000002c1a7423 */ /* 0x000fe20000002160 */
[----:B------:R-:W-:Y:S01]  /*8c00*/  FFMA R6, -R41, 1.925963033500011079e-08, R6 ;  /* 0x32a5706029067823 */ /* 0x000fe20000000106 */
[----:B------:R-:W-:Y:S01]  /*8c10*/  FADD R8, R10, -12583039 ;  /* 0xcb40007f0a087421 */ /* 0x000fe20000000000 */
[----:B------:R-:W-:Y:S01]  /*8c20*/  FFMA R46, R156, R46, R91 ;  /* 0x0000002e9c2e7223 */ /* 0x000fe2000000005b */
[----:B------:R-:W-:Y:S01]  /*8c30*/  FFMA R9, -R42, 1.925963033500011079e-08, R9 ;  /* 0x32a570602a097823 */ /* 0x000fe20000000109 */
[----:B------:R1:W2:Y:S01]  /*8c40*/  MUFU.EX2 R5, R6 ;  /* 0x0000000600057308 */ /* 0x0002a20000000800 */
[----:B------:R-:W-:Y:S01]  /*8c50*/  FFMA R47, R156, R47, R159 ;  /* 0x0000002f9c2f7223 */ /* 0x000fe2000000009f */
[-C--:B------:R-:W-:Y:S01]  /*8c60*/  FFMA.RM R0, R0, R103.reuse, 12582913 ;  /* 0x4b40000100007423 */ /* 0x080fe20000004067 */
[-C--:B------:R-:W-:Y:S01]  /*8c70*/  FFMA.RM R28, R26, R103.reuse, 12582913 ;  /* 0x4b4000011a1c7423 */ /* 0x080fe20000004067 */
[-C--:B------:R-:W-:Y:S01]  /*8c80*/  FFMA.SAT R31, -R46, R96.reuse, 0.5 ;  /* 0x3f0000002e1f7423 */ /* 0x080fe20000002160 */
[----:B------:R-:W-:Y:S01]  /*8c90*/  FFMA R26, -R43, 1.4426950216293334961, -R8 ;  /* 0x3fb8aa3b2b1a7823 */ /* 0x000fe20000000908 */
[----:B------:R-:W-:Y:S01]  /*8ca0*/  FADD R3, R0, -12583039 ;  /* 0xcb40007f00037421 */ /* 0x000fe20000000000 */
[----:B------:R-:W-:Y:S01]  /*8cb0*/  FADD R27, R28, -12583039 ;  /* 0xcb40007f1c1b7421 */ /* 0x000fe20000000000 */
[----:B------:R3:W-:Y:S01]  /*8cc0*/  MUFU.EX2 R8, R9 ;  /* 0x0000000900087308 */ /* 0x0007e20000000800 */
[-C--:B-1----:R-:W-:Y:S01]  /*8cd0*/  FFMA.RM R6, R29, R103.reuse, 12582913 ;  /* 0x4b4000011d067423 */ /* 0x082fe20000004067 */
[----:B------:R-:W-:Y:S01]  /*8ce0*/  FFMA.RM R31, R31, R103, 12582913 ;  /* 0x4b4000011f1f7423 */ /* 0x000fe20000004067 */
[----:B------:R-:W-:Y:S01]  /*8cf0*/  FFMA R26, -R43, 1.925963033500011079e-08, R26 ;  /* 0x32a570602b1a7823 */ /* 0x000fe2000000011a */
[----:B------:R-:W-:Y:S01]  /*8d00*/  FFMA R3, -R40, 1.4426950216293334961, -R3 ;  /* 0x3fb8aa3b28037823 */ /* 0x000fe20000000903 */
[----:B------:R-:W-:Y:S01]  /*8d10*/  FADD R30, R6, -12583039 ;  /* 0xcb40007f061e7421 */ /* 0x000fe20000000000 */
[----:B------:R-:W-:Y:S01]  /*8d20*/  FFMA R49, R156, R49, R95 ;  /* 0x000000319c317223 */ /* 0x000fe2000000005f */
[----:B------:R-:W-:Y:S01]  /*8d30*/  FFMA R29, -R44, 1.4426950216293334961, -R27 ;  /* 0x3fb8aa3b2c1d7823 */ /* 0x000fe2000000091b */
[C---:B------:R-:W-:Y:S01]  /*8d40*/  FFMA R51, R156.reuse, R51, R20 ;  /* 0x000000339c337223 */ /* 0x040fe20000000014 */
[----:B---3--:R-:W-:Y:S01]  /*8d50*/  FFMA.SAT R9, -R47, R96, 0.5 ;  /* 0x3f0000002f097423 */ /* 0x008fe20000002160 */
[----:B------:R-:W-:Y:S01]  /*8d60*/  FFMA R30, -R45, 1.4426950216293334961, -R30 ;  /* 0x3fb8aa3b2d1e7823 */ /* 0x000fe2000000091e */
[----:B------:R1:W-:Y:S01]  /*8d70*/  MUFU.EX2 R27, R26 ;  /* 0x0000001a001b7308 */ /* 0x0003e20000000800 */
[----:B------:R-:W-:Y:S01]  /*8d80*/  FFMA R50, R156, R50, R93 ;  /* 0x000000329c327223 */ /* 0x000fe2000000005d */
[-C--:B------:R-:W-:Y:S01]  /*8d90*/  FFMA.RM R32, R9, R103.reuse, 12582913 ;  /* 0x4b40000109207423 */ /* 0x080fe20000004067 */
[----:B------:R-:W-:Y:S01]  /*8da0*/  FADD R9, R31, -12583039 ;  /* 0xcb40007f1f097421 */ /* 0x000fe20000000000 */
[----:B------:R-:W-:Y:S01]  /*8db0*/  FFMA R30, -R45, 1.925963033500011079e-08, R30 ;  /* 0x32a570602d1e7823 */ /* 0x000fe2000000011e */
[----:B------:R-:W-:Y:S01]  /*8dc0*/  FFMA R3, -R40, 1.925963033500011079e-08, R3 ;  /* 0x32a5706028037823 */ /* 0x000fe20000000103 */
[----:B------:R-:W-:Y:S01]  /*8dd0*/  FFMA R48, R156, R48, R161 ;  /* 0x000000309c307223 */ /* 0x000fe200000000a1 */
[----:B------:R-:W-:Y:S01]  /*8de0*/  FFMA R33, -R46, 1.4426950216293334961, -R9 ;  /* 0x3fb8aa3b2e217823 */ /* 0x000fe20000000909 */
[-C--:B------:R-:W-:Y:S01]  /*8df0*/  FFMA.SAT R36, -R49, R96.reuse, 0.5 ;  /* 0x3f00000031247423 */ /* 0x080fe20000002160 */
[----:B-1----:R-:W-:Y:S01]  /*8e00*/  FADD R26, R32, -12583039 ;  /* 0xcb40007f201a7421 */ /* 0x002fe20000000000 */
[----:B------:R1:W-:Y:S01]  /*8e10*/  MUFU.EX2 R9, R30 ;  /* 0x0000001e00097308 */ /* 0x0003e20000000800 */
[----:B------:R-:W-:Y:S01]  /*8e20*/  FFMA.SAT R38, -R51, R96, 0.5 ;  /* 0x3f00000033267423 */ /* 0x000fe20000002160 */
[----:B------:R-:W-:Y:S01]  /*8e30*/  FFMA R52, R156, R52, R97 ;  /* 0x000000349c347223 */ /* 0x000fe20000000061 */
[C---:B------:R-:W-:Y:S01]  /*8e40*/  FFMA R26, -R47.reuse, 1.4426950216293334961, -R26 ;  /* 0x3fb8aa3b2f1a7823 */ /* 0x040fe2000000091a */
[-C--:B------:R-:W-:Y:S01]  /*8e50*/  FFMA.SAT R34, -R48, R96.reuse, 0.5 ;  /* 0x3f00000030227423 */ /* 0x080fe20000002160 */
[-C--:B------:R-:W-:Y:S01]  /*8e60*/  FFMA.RM R36, R36, R103.reuse, 12582913 ;  /* 0x4b40000124247423 */ /* 0x080fe20000004067 */
[----:B------:R-:W-:Y:S01]  /*8e70*/  FFMA R33, -R46, 1.925963033500011079e-08, R33 ;  /* 0x32a570602e217823 */ /* 0x000fe20000000121 */
[-C--:B------:R-:W-:Y:S01]  /*8e80*/  FFMA.RM R38, R38, R103.reuse, 12582913 ;  /* 0x4b40000126267423 */ /* 0x080fe20000004067 */
[----:B------:R-:W3:Y:S01]  /*8e90*/  MUFU.EX2 R3, R3 ;  /* 0x0000000300037308 */ /* 0x000ee20000000800 */
[-C--:B-1----:R-:W-:Y:S01]  /*8ea0*/  FFMA.SAT R30, -R50, R96.reuse, 0.5 ;  /* 0x3f000000321e7423 */ /* 0x082fe20000002160 */
[----:B------:R-:W-:Y:S01]  /*8eb0*/  FFMA.SAT R39, -R52, R96, 0.5 ;  /* 0x3f00000034277423 */ /* 0x000fe20000002160 */
[----:B------:R-:W-:Y:S01]  /*8ec0*/  FFMA R54, R156, R54, R99 ;  /* 0x000000369c367223 */ /* 0x000fe20000000063 */
[----:B------:R-:W-:Y:S01]  /*8ed0*/  FFMA R47, -R47, 1.925963033500011079e-08, R26 ;  /* 0x32a570602f2f7823 */ /* 0x000fe2000000011a */
[-C--:B------:R-:W-:Y:S01]  /*8ee0*/  FFMA.RM R37, R30, R103.reuse, 12582913 ;  /* 0x4b4000011e257423 */ /* 0x080fe20000004067 */
[----:B------:R-:W-:Y:S01]  /*8ef0*/  FFMA.RM R34, R34, R103, 12582913 ;  /* 0x4b40000122227423 */ /* 0x000fe20000004067 */
[----:B------:R-:W-:Y:S01]  /*8f00*/  FADD R30, R36, -12583039 ;  /* 0xcb40007f241e7421 */ /* 0x000fe20000000000 */
[----:B------:R1:W-:Y:S01]  /*8f10*/  MUFU.EX2 R26, R33 ;  /* 0x00000021001a7308 */ /* 0x0003e20000000800 */
[----:B------:R-:W-:Y:S01]  /*8f20*/  FADD R40, R38, -12583039 ;  /* 0xcb40007f26287421 */ /* 0x000fe20000000000 */
[C---:B------:R-:W-:Y:S01]  /*8f30*/  FFMA R53, R156.reuse, R53, R88 ;  /* 0x000000359c357223 */ /* 0x040fe20000000058 */
[----:B------:R-:W-:Y:S01]  /*8f40*/  FFMA R55, R156, R55, R90 ;  /* 0x000000379c377223 */ /* 0x000fe2000000005a */
[-C--:B------:R-:W-:Y:S01]  /*8f50*/  FFMA.RM R41, R39, R103.reuse, 12582913 ;  /* 0x4b40000127297423 */ /* 0x080fe20000004067 */
[-C--:B------:R-:W-:Y:S01]  /*8f60*/  FFMA.SAT R43, -R54, R96.reuse, 0.5 ;  /* 0x3f000000362b7423 */ /* 0x080fe20000002160 */
[----:B------:R-:W-:Y:S01]  /*8f70*/  FADD R35, R34, -12583039 ;  /* 0xcb40007f22237421 */ /* 0x000fe20000000000 */
[----:B------:R-:W-:Y:S01]  /*8f80*/  FFMA R30, -R49, 1.4426950216293334961, -R30 ;  /* 0x3fb8aa3b311e7823 */ /* 0x000fe2000000091e */
[----:B------:R-:W-:Y:S01]  /*8f90*/  FFMA R40, -R51, 1.4426950216293334961, -R40 ;  /* 0x3fb8aa3b33287823 */ /* 0x000fe20000000928 */
[----:B-1----:R-:W-:Y:S01]  /*8fa0*/  FADD R33, R37, -12583039 ;  /* 0xcb40007f25217421 */ /* 0x002fe20000000000 */
[-C--:B------:R-:W-:Y:S01]  /*8fb0*/  FFMA.SAT R42, -R53, R96.reuse, 0.5 ;  /* 0x3f000000352a7423 */ /* 0x080fe20000002160 */
[----:B------:R-:W-:Y:S01]  /*8fc0*/  FFMA.SAT R45, -R55, R96, 0.5 ;  /* 0x3f000000372d7423 */ /* 0x000fe20000002160 */
[----:B------:R-:W-:Y:S01]  /*8fd0*/  FFMA R29, -R44, 1.925963033500011079e-08, R29 ;  /* 0x32a570602c1d7823 */ /* 0x000fe2000000011d */
[----:B------:R-:W-:Y:S01]  /*8fe0*/  FFMA R33, -R50, 1.4426950216293334961, -R33 ;  /* 0x3fb8aa3b32217823 */ /* 0x000fe20000000921 */
[----:B------:R-:W-:Y:S01]  /*8ff0*/  FADD R39, R41, -12583039 ;  /* 0xcb40007f29277421 */ /* 0x000fe20000000000 */
[-C--:B------:R-:W-:Y:S01]  /*9000*/  FFMA.RM R44, R43, R103.reuse, 12582913 ;  /* 0x4b4000012b2c7423 */ /* 0x080fe20000004067 */
[----:B------:R-:W-:Y:S01]  /*9010*/  FFMA R35, -R48, 1.4426950216293334961, -R35 ;  /* 0x3fb8aa3b30237823 */ /* 0x000fe20000000923 */
[----:B------:R-:W-:Y:S01]  /*9020*/  FFMA R30, -R49, 1.925963033500011079e-08, R30 ;  /* 0x32a57060311e7823 */ /* 0x000fe2000000011e */
[----:B------:R-:W-:Y:S01]  /*9030*/  FFMA R40, -R51, 1.925963033500011079e-08, R40 ;  /* 0x32a5706033287823 */ /* 0x000fe20000000128 */
[-C--:B------:R-:W-:Y:S01]  /*9040*/  FFMA.RM R42, R42, R103.reuse, 12582913 ;  /* 0x4b4000012a2a7423 */ /* 0x080fe20000004067 */
[----:B------:R-:W-:Y:S01]  /*9050*/  FFMA.RM R46, R45, R103, 12582913 ;  /* 0x4b4000012d2e7423 */ /* 0x000fe20000004067 */
[----:B------:R-:W-:Y:S01]  /*9060*/  SHF.L.U32 R0, R0, 0x17, RZ ;  /* 0x0000001700007819 */ /* 0x000fe200000006ff */
[----:B------:R-:W-:Y:S01]  /*9070*/  FFMA R50, -R50, 1.925963033500011079e-08, R33 ;  /* 0x32a5706032327823 */ /* 0x000fe20000000121 */
[----:B------:R-:W-:Y:S01]  /*9080*/  FADD R45, R44, -12583039 ;  /* 0xcb40007f2c2d7421 */ /* 0x000fe20000000000 */
[----:B------:R-:W-:Y:S01]  /*9090*/  FFMA R35, -R48, 1.925963033500011079e-08, R35 ;  /* 0x32a5706030237823 */ /* 0x000fe20000000123 */
[----:B------:R1:W4:Y:S01]  /*90a0*/  MUFU.EX2 R33, R30 ;  /* 0x0000001e00217308 */ /* 0x0003220000000800 */
[----:B------:R-:W-:Y:S01]  /*90b0*/  FFMA R43, -R52, 1.4426950216293334961, -R39 ;  /* 0x3fb8aa3b342b7823 */ /* 0x000fe20000000927 */
[----:B------:R-:W-:Y:S01]  /*90c0*/  SHF.L.U32 R4, R4, 0x17, RZ ;  /* 0x0000001704047819 */ /* 0x000fe200000006ff */
[----:B------:R-:W-:Y:S01]  /*90d0*/  FADD R48, R46, -12583039 ;  /* 0xcb40007f2e307421 */ /* 0x000fe20000000000 */
[----:B------:R-:W-:Y:S01]  /*90e0*/  FFMA R45, -R54, 1.4426950216293334961, -R45 ;  /* 0x3fb8aa3b362d7823 */ /* 0x000fe2000000092d */
[----:B------:R-:W-:Y:S01]  /*90f0*/  FFMA R43, -R52, 1.925963033500011079e-08, R43 ;  /* 0x32a57060342b7823 */ /* 0x000fe2000000012b */
[----:B------:R-:W-:Y:S01]  /*9100*/  SHF.L.U32 R28, R28, 0x17, RZ ;  /* 0x000000171c1c7819 */ /* 0x000fe200000006ff */
[C---:B------:R-:W-:Y:S01]  /*9110*/  FFMA R48, -R55.reuse, 1.4426950216293334961, -R48 ;  /* 0x3fb8aa3b37307823 */ /* 0x040fe20000000930 */
[----:B------:R3:W-:Y:S01]  /*9120*/  MUFU.EX2 R39, R40 ;  /* 0x0000002800277308 */ /* 0x0007e20000000800 */
[----:B-1----:R-:W-:Y:S01]  /*9130*/  FADD R30, R42, -12583039 ;  /* 0xcb40007f2a1e7421 */ /* 0x002fe20000000000 */
[----:B--2---:R-:W-:Y:S01]  /*9140*/  FFMA R49, R4, R5, 1 ;  /* 0x3f80000004317423 */ /* 0x004fe20000000005 */
[----:B------:R-:W-:Y:S01]  /*9150*/  FFMA R45, -R54, 1.925963033500011079e-08, R45 ;  /* 0x32a57060362d7823 */ /* 0x000fe2000000012d */
[----:B------:R-:W-:Y:S01]  /*9160*/  FFMA R48, -R55, 1.925963033500011079e-08, R48 ;  /* 0x32a5706037307823 */ /* 0x000fe20000000130 */
[----:B------:R-:W-:Y:S01]  /*9170*/  FFMA R30, -R53, 1.4426950216293334961, -R30 ;  /* 0x3fb8aa3b351e7823 */ /* 0x000fe2000000091e */
[----:B------:R-:W-:Y:S01]  /*9180*/  IMAD.SHL.U32 R31, R31, 0x800000, RZ ;  /* 0x008000001f1f7824 */ /* 0x000fe200078e00ff */
[----:B------:R-:W-:Y:S01]  /*9190*/  SHF.L.U32 R32, R32, 0x17, RZ ;  /* 0x0000001720207819 */ /* 0x000fe200000006ff */
[----:B------:R-:W1:Y:S01]  /*91a0*/  MUFU.EX2 R29, R29 ;  /* 0x0000001d001d7308 */ /* 0x000e620000000800 */
[----:B---3--:R-:W-:Y:S01]  /*91b0*/  FFMA R40, R0, R3, 1 ;  /* 0x3f80000000287423 */ /* 0x008fe20000000003 */
[----:B------:R-:W-:Y:S01]  /*91c0*/  FFMA R53, -R53, 1.925963033500011079e-08, R30 ;  /* 0x32a5706035357823 */ /* 0x000fe2000000011e */
[----:B------:R-:W-:Y:S01]  /*91d0*/  SHF.L.U32 R36, R36, 0x17, RZ ;  /* 0x0000001724247819 */ /* 0x000fe200000006ff */
[----:B------:R-:W-:Y:S01]  /*91e0*/  IMAD.SHL.U32 R7, R7, 0x800000, RZ ;  /* 0x0080000007077824 */ /* 0x000fe200078e00ff */
[----:B------:R-:W-:Y:S01]  /*91f0*/  SHF.L.U32 R10, R10, 0x17, RZ ;  /* 0x000000170a0a7819 */ /* 0x000fe200000006ff */
[----:B------:R-:W-:Y:S01]  /*9200*/  VIADD R4, R40, 0x1800000 ;  /* 0x0180000028047836 */ /* 0x000fe20000000000 */
[----:B------:R-:W-:Y:S01]  /*9210*/  SHF.L.U32 R6, R6, 0x17, RZ ;  /* 0x0000001706067819 */ /* 0x000fe200000006ff */
[----:B------:R-:W2:Y:S01]  /*9220*/  MUFU.EX2 R47, R47 ;  /* 0x0000002f002f7308 */ /* 0x000ea20000000800 */
[----:B------:R-:W-:Y:S01]  /*9230*/  SHF.L.U32 R34, R34, 0x17, RZ ;  /* 0x0000001722227819 */ /* 0x000fe200000006ff */
[----:B------:R-:W-:Y:S01]  /*9240*/  BSSY B1, `(.L_x_230) ;  /* 0x0000027000017945 */ /* 0x000fe20003800000 */
[----:B------:R-:W-:Y:S01]  /*9250*/  LOP3.LUT R4, R4, 0x7f800000, RZ, 0xc0, !PT ;  /* 0x7f80000004047812 */ /* 0x000fe200078ec0ff */
[----:B----4-:R-:W-:Y:S01]  /*9260*/  FFMA R100, R36, R33, 1 ;  /* 0x3f80000024647423 */ /* 0x010fe20000000021 */
[----:B------:R-:W-:Y:S01]  /*9270*/  SHF.L.U32 R37, R37, 0x17, RZ ;  /* 0x0000001725257819 */ /* 0x000fe200000006ff */
[----:B------:R-:W-:Y:S01]  /*9280*/  FFMA R52, R10, R27, 1 ;  /* 0x3f8000000a347423 */ /* 0x000fe2000000001b */
[----:B------:R-:W-:Y:S01]  /*9290*/  ISETP.GT.U32.AND P2, PT, R4, 0x1ffffff, PT ;  /* 0x01ffffff0400780c */ /* 0x000fe20003f44070 */
[----:B------:R-:W3:Y:S01]  /*92a0*/  MUFU.EX2 R35, R35 ;  /* 0x0000002300237308 */ /* 0x000ee20000000800 */
[----:B-1----:R-:W-:Y:S01]  /*92b0*/  FFMA R51, R28, R29, 1 ;  /* 0x3f8000001c337423 */ /* 0x002fe2000000001d */
[----:B------:R-:W-:Y:S01]  /*92c0*/  SHF.L.U32 R38, R38, 0x17, RZ ;  /* 0x0000001726267819 */ /* 0x000fe200000006ff */
[----:B------:R-:W-:Y:S01]  /*92d0*/  IMAD.SHL.U32 R29, R42, 0x800000, RZ ;  /* 0x008000002a1d7824 */ /* 0x000fe200078e00ff */
[----:B------:R-:W-:Y:S01]  /*92e0*/  SHF.L.U32 R28, R44, 0x17, RZ ;  /* 0x000000172c1c7819 */ /* 0x000fe200000006ff */
[----:B------:R-:W-:-:S02]  /*92f0*/  FFMA R54, R6, R9, 1 ;  /* 0x3f80000006367423 */ /* 0x000fc40000000009 */
[----:B------:R-:W-:Y:S01]  /*9300*/  FFMA R42, R38, R39, 1 ;  /* 0x3f800000262a7423 */ /* 0x000fe20000000027 */
[----:B------:R-:W1:Y:S01]  /*9310*/  MUFU.EX2 R50, R50 ;  /* 0x0000003200327308 */ /* 0x000e620000000800 */
[----:B--2---:R-:W-:-:S07]  /*9320*/  FFMA R98, R32, R47, 1 ;  /* 0x3f80000020627423 */ /* 0x004fce000000002f */
[----:B------:R2:W4:Y:S01]  /*9330*/  MUFU.EX2 R30, R43 ;  /* 0x0000002b001e7308 */ /* 0x0005220000000800 */
[----:B---3--:R-:W-:-:S07]  /*9340*/  FFMA R47, R34, R35, 1 ;  /* 0x3f800000222f7423 */ /* 0x008fce0000000023 */
[----:B------:R3:W5:Y:S01]  /*9350*/  MUFU.EX2 R0, R53 ;  /* 0x0000003500007308 */ /* 0x0007620000000800 */
[----:B--2---:R-:W-:Y:S01]  /*9360*/  FFMA R43, R7, R8, 1 ;  /* 0x3f800000072b7423 */ /* 0x004fe20000000008 */
[----:B-1----:R-:W-:-:S06]  /*9370*/  FFMA R33, R37, R50, 1 ;  /* 0x3f80000025217423 */ /* 0x002fcc0000000032 */
[----:B------:R-:W1:Y:S01]  /*9380*/  MUFU.EX2 R45, R45 ;  /* 0x0000002d002d7308 */ /* 0x000e620000000800 */
[----:B---3--:R-:W-:Y:S01]  /*9390*/  FFMA R53, R31, R26, 1 ;  /* 0x3f8000001f357423 */ /* 0x008fe2000000001a */
[----:B------:R-:W-:Y:S02]  /*93a0*/  SHF.L.U32 R31, R41, 0x17, RZ ;  /* 0x00000017291f7819 */ /* 0x000fe400000006ff */
[----:B------:R-:W-:-:S03]  /*93b0*/  SHF.L.U32 R26, R46, 0x17, RZ ;  /* 0x000000172e1a7819 */ /* 0x000fc600000006ff */
[----:B----4-:R-:W-:Y:S01]  /*93c0*/  FFMA R31, R31, R30, 1 ;  /* 0x3f8000001f1f7423 */ /* 0x010fe2000000001e */
[----:B------:R-:W2:Y:S01]  /*93d0*/  MUFU.EX2 R3, R48 ;  /* 0x0000003000037308 */ /* 0x000ea20000000800 */
[----:B-----5:R-:W-:Y:S01]  /*93e0*/  FFMA R29, R29, R0, 1 ;  /* 0x3f8000001d1d7423 */ /* 0x020fe20000000000 */
[----:B-1----:R-:W-:Y:S01]  /*93f0*/  FFMA R28, R28, R45, 1 ;  /* 0x3f8000001c1c7423 */ /* 0x002fe2000000002d */
[----:B--2---:R-:W-:Y:S01]  /*9400*/  FFMA R26, R26, R3, 1 ;  /* 0x3f8000001a1a7423 */ /* 0x004fe20000000003 */
[----:B------:R-:W-:Y:S06]  /*9410*/  @P2 BRA `(.L_x_231) ;  /* 0x0000000000142947 */ /* 0x000fec0003800000 */
[----:B------:R-:W-:Y:S02]  /*9420*/  MOV R0, R40 ;  /* 0x0000002800007202 */ /* 0x000fe40000000f00 */
[----:B------:R-:W-:-:S07]  /*9430*/  MOV R4, 0x9450 ;  /* 0x0000945000047802 */ /* 0x000fce0000000f00 */
[----:B------:R-:W-:Y:S05]  /*9440*/  CALL.REL.NOINC `($__internal_0_$__cuda_sm20_rcp_rn_f32_slowpath) ;  /* 0x000000c800b07944 */ /* 0x000fea0003c00000 */
[----:B------:R-:W-:Y:S01]  /*9450*/  IMAD.MOV.U32 R27, RZ, RZ, R0 ;  /* 0x000000ffff1b7224 */ /* 0x000fe200078e0000 */
[----:B------:R-:W-:Y:S06]  /*9460*/  BRA `(.L_x_232) ;  /* 0x0000000000107947 */ /* 0x000fec0003800000 */
.L_x_231:
[----:B------:R-:W1:Y:S02]  /*9470*/  MUFU.RCP R27, R40 ;  /* 0x00000028001b7308 */ /* 0x000e640000001000 */
[----:B-1----:R-:W-:-:S04]  /*9480*/  FFMA R0, R40, R27, -1 ;  /* 0xbf80000028007423 */ /* 0x002fc8000000001b */
[----:B------:R-:W-:-:S04]  /*9490*/  FADD.FTZ R0, -R0, -RZ ;  /* 0x800000ff00007221 */ /* 0x000fc80000010100 */
[----:B------:R-:W-:-:S07]  /*94a0*/  FFMA R27, R27, R0, R27 ;  /* 0x000000001b1b7223 */ /* 0x000fce000000001b */
.L_x_232:
[----:B------:R-:W-:Y:S05]  /*94b0*/  BSYNC B1 ;  /* 0x0000000000017941 */ /* 0x000fea0003800000 */
.L_x_230:
        /* <DEDUP_REMOVED lines=10> */
.L_x_234:
[----:B------:R-:W1:Y:S02]  /*9560*/  MUFU.RCP R30, R49 ;  /* 0x00000031001e7308 */ /* 0x000e640000001000 */
[----:B-1----:R-:W-:-:S04]  /*9570*/  FFMA R0, R49, R30, -1 ;  /* 0xbf80000031007423 */ /* 0x002fc8000000001e */
[----:B------:R-:W-:-:S04]  /*9580*/  FADD.FTZ R3, -R0, -RZ ;  /* 0x800000ff00037221 */ /* 0x000fc80000010100 */
[----:B------:R-:W-:-:S07]  /*9590*/  FFMA R30, R30, R3, R30 ;  /* 0x000000031e1e7223 */ /* 0x000fce000000001e */
.L_x_235:
[----:B------:R-:W-:Y:S05]  /*95a0*/  BSYNC B1 ;  /* 0x0000000000017941 */ /* 0x000fea0003800000 */
.L_x_233:
        /* <DEDUP_REMOVED lines=10> */
.L_x_237:
[----:B------:R-:W1:Y:S02]  /*9650*/  MUFU.RCP R32, R43 ;  /* 0x0000002b00207308 */ /* 0x000e640000001000 */
[----:B-1----:R-:W-:-:S04]  /*9660*/  FFMA R0, R43, R32, -1 ;  /* 0xbf8000002b007423 */ /* 0x002fc80000000020 */
[----:B------:R-:W-:-:S04]  /*9670*/  FADD.FTZ R3, -R0, -RZ ;  /* 0x800000ff00037221 */ /* 0x000fc80000010100 */
[----:B------:R-:W-:-:S07]  /*9680*/  FFMA R32, R32, R3, R32 ;  /* 0x0000000320207223 */ /* 0x000fce0000000020 */
.L_x_238:
[----:B------:R-:W-:Y:S05]  /*9690*/  BSYNC B1 ;  /* 0x0000000000017941 */ /* 0x000fea0003800000 */
.L_x_236:
        /* <DEDUP_REMOVED lines=10> */
.L_x_240:
[----:B------:R-:W1:Y:S02]  /*9740*/  MUFU.RCP R35, R52 ;  /* 0x0000003400237308 */ /* 0x000e640000001000 */
[----:B-1----:R-:W-:-:S04]  /*9750*/  FFMA R0, R52, R35, -1 ;  /* 0xbf80000034007423 */ /* 0x002fc80000000023 */
[----:B------:R-:W-:-:S04]  /*9760*/  FADD.FTZ R0, -R0, -RZ ;  /* 0x800000ff00007221 */ /* 0x000fc80000010100 */
[----:B------:R-:W-:-:S07]  /*9770*/  FFMA R35, R35, R0, R35 ;  /* 0x0000000023237223 */ /* 0x000fce0000000023 */
.L_x_241:
[----:B------:R-:W-:Y:S05]  /*9780*/  BSYNC B1 ;  /* 0x0000000000017941 */ /* 0x000fea0003800000 */
.L_x_239:
        /* <DEDUP_REMOVED lines=10> */
.L_x_243:
[----:B------:R-:W1:Y:S02]  /*9830*/  MUFU.RCP R34, R51 ;  /* 0x0000003300227308 */ /* 0x000e640000001000 */
[----:B-1----:R-:W-:-:S04]  /*9840*/  FFMA R0, R51, R34, -1 ;  /* 0xbf80000033007423 */ /* 0x002fc80000000022 */
[----:B------:R-:W-:-:S04]  /*9850*/  FADD.FTZ R3, -R0, -RZ ;  /* 0x800000ff00037221 */ /* 0x000fc80000010100 */
[----:B------:R-:W-:-:S07]  /*9860*/  FFMA R34, R34, R3, R34 ;  /* 0x0000000322227223 */ /* 0x000fce0000000022 */
.L_x_244:
[----:B------:R-:W-:Y:S05]  /*9870*/  BSYNC B1 ;  /* 0x0000000000017941 */ /* 0x000fea0003800000 */
.L_x_242:
        /* <DEDUP_REMOVED lines=10> */
.L_x_246:
[----:B------:R-:W1:Y:S02]  /*9920*/  MUFU.RCP R37, R54 ;  /* 0x0000003600257308 */ /* 0x000e640000001000 */
[----:B-1----:R-:W-:-:S04]  /*9930*/  FFMA R0, R54, R37, -1 ;  /* 0xbf80000036007423 */ /* 0x002fc80000000025 */
[----:B------:R-:W-:-:S04]  /*9940*/  FADD.FTZ R0, -R0, -RZ ;  /* 0x800000ff00007221 */ /* 0x000fc80000010100 */
[----:B------:R-:W-:-:S07]  /*9950*/  FFMA R37, R37, R0, R37 ;  /* 0x0000000025257223 */ /* 0x000fce0000000025 */
.L_x_247:
[----:B------:R-:W-:Y:S05]  /*9960*/  BSYNC B1 ;  /* 0x0000000000017941 */ /* 0x000fea0003800000 */
.L_x_245:
        /* <DEDUP_REMOVED lines=10> */
.L_x_249:
[----:B------:R-:W1:Y:S02]  /*9a10*/  MUFU.RCP R36, R53 ;  /* 0x0000003500247308 */ /* 0x000e640000001000 */
[----:B-1----:R-:W-:-:S04]  /*9a20*/  FFMA R0, R53, R36, -1 ;  /* 0xbf80000035007423 */ /* 0x002fc80000000024 */
[----:B------:R-:W-:-:S04]  /*9a30*/  FADD.FTZ R3, -R0, -RZ ;  /* 0x800000ff00037221 */ /* 0x000fc80000010100 */
[----:B------:R-:W-:-:S07]  /*9a40*/  FFMA R36, R36, R3, R36 ;  /* 0x0000000324247223 */ /* 0x000fce0000000024 */
.L_x_250:
[----:B------:R-:W-:Y:S05]  /*9a50*/  BSYNC B1 ;  /* 0x0000000000017941 */ /* 0x000fea0003800000 */
.L_x_248:
        /* <DEDUP_REMOVED lines=10> */
.L_x_252:
[----:B------:R-:W1:Y:S02]  /*9b00*/  MUFU.RCP R39, R98 ;  /* 0x0000006200277308 */ /* 0x000e640000001000 */
[----:B-1----:R-:W-:-:S04]  /*9b10*/  FFMA R0, R98, R39, -1 ;  /* 0xbf80000062007423 */ /* 0x002fc80000000027 */
[----:B------:R-:W-:-:S04]  /*9b20*/  FADD.FTZ R0, -R0, -RZ ;  /* 0x800000ff00007221 */ /* 0x000fc80000010100 */
[----:B------:R-:W-:-:S07]  /*9b30*/  FFMA R39, R39, R0, R39 ;  /* 0x0000000027277223 */ /* 0x000fce0000000027 */
.L_x_253:
[----:B------:R-:W-:Y:S05]  /*9b40*/  BSYNC B1 ;  /* 0x0000000000017941 */ /* 0x000fea0003800000 */
.L_x_251:
        /* <DEDUP_REMOVED lines=10> */
.L_x_255:
[----:B------:R-:W1:Y:S02]  /*9bf0*/  MUFU.RCP R38, R47 ;  /* 0x0000002f00267308 */ /* 0x000e640000001000 */
[----:B-1----:R-:W-:-:S04]  /*9c00*/  FFMA R0, R47, R38, -1 ;  /* 0xbf8000002f007423 */ /* 0x002fc80000000026 */
[----:B------:R-:W-:-:S04]  /*9c10*/  FADD.FTZ R3, -R0, -RZ ;  /* 0x800000ff00037221 */ /* 0x000fc80000010100 */
[----:B------:R-:W-:-:S07]  /*9c20*/  FFMA R38, R38, R3, R38 ;  /* 0x0000000326267223 */ /* 0x000fce0000000026 */
.L_x_256:
[----:B------:R-:W-:Y:S05]  /*9c30*/  BSYNC B1 ;  /* 0x0000000000017941 */ /* 0x000fea0003800000 */
.L_x_254:
        /* <DEDUP_REMOVED lines=10> */
.L_x_258:
[----:B------:R-:W1:Y:S02]  /*9ce0*/  MUFU.RCP R41, R100 ;  /* 0x0000006400297308 */ /* 0x000e640000001000 */
[----:B-1----:R-:W-:-:S04]  /*9cf0*/  FFMA R0, R100, R41, -1 ;  /* 0xbf80000064007423 */ /* 0x002fc80000000029 */
[----:B------:R-:W-:-:S04]  /*9d00*/  FADD.FTZ R0, -R0, -RZ ;  /* 0x800000ff00007221 */ /* 0x000fc80000010100 */
[----:B------:R-:W-:-:S07]  /*9d10*/  FFMA R41, R41, R0, R41 ;  /* 0x0000000029297223 */ /* 0x000fce0000000029 */
.L_x_259:
[----:B------:R-:W-:Y:S05]  /*9d20*/  BSYNC B1 ;  /* 0x0000000000017941 */ /* 0x000fea0003800000 */
.L_x_257:
        /* <DEDUP_REMOVED lines=10> */
.L_x_261:
[----:B------:R-:W1:Y:S02]  /*9dd0*/  MUFU.RCP R40, R33 ;  /* 0x0000002100287308 */ /* 0x000e640000001000 */
[----:B-1----:R-:W-:-:S04]  /*9de0*/  FFMA R0, R33, R40, -1 ;  /* 0xbf80000021007423 */ /* 0x002fc80000000028 */
[----:B------:R-:W-:-:S04]  /*9df0*/  FADD.FTZ R3, -R0, -RZ ;  /* 0x800000ff00037221 */ /* 0x000fc80000010100 */
[----:B------:R-:W-:-:S07]  /*9e00*/  FFMA R40, R40, R3, R40 ;  /* 0x0000000328287223 */ /* 0x000fce0000000028 */
.L_x_262:
[----:B------:R-:W-:Y:S05]  /*9e10*/  BSYNC B1 ;  /* 0x0000000000017941 */ /* 0x000fea0003800000 */
.L_x_260:
        /* <DEDUP_REMOVED lines=10> */
.L_x_264:
[----:B------:R-:W1:Y:S02]  /*9ec0*/  MUFU.RCP R33, R42 ;  /* 0x0000002a00217308 */ /* 0x000e640000001000 */
[----:B-1----:R-:W-:-:S04]  /*9ed0*/  FFMA R0, R42, R33, -1 ;  /* 0xbf8000002a007423 */ /* 0x002fc80000000021 */
[----:B------:R-:W-:-:S04]  /*9ee0*/  FADD.FTZ R0, -R0, -RZ ;  /* 0x800000ff00007221 */ /* 0x000fc80000010100 */
[----:B------:R-:W-:-:S07]  /*9ef0*/  FFMA R33, R33, R0, R33 ;  /* 0x0000000021217223 */ /* 0x000fce0000000021 */
.L_x_265:
[----:B------:R-:W-:Y:S05]  /*9f00*/  BSYNC B1 ;  /* 0x0000000000017941 */ /* 0x000fea0003800000 */
.L_x_263:
        /* <DEDUP_REMOVED lines=10> */
.L_x_267:
[----:B------:R-:W1:Y:S02]  /*9fb0*/  MUFU.RCP R42, R31 ;  /* 0x0000001f002a7308 */ /* 0x000e640000001000 */
[----:B-1----:R-:W-:-:S04]  /*9fc0*/  FFMA R0, R31, R42, -1 ;  /* 0xbf8000001f007423 */ /* 0x002fc8000000002a */
[----:B------:R-:W-:-:S04]  /*9fd0*/  FADD.FTZ R3, -R0, -RZ ;  /* 0x800000ff00037221 */ /* 0x000fc80000010100 */
[----:B------:R-:W-:-:S07]  /*9fe0*/  FFMA R42, R42, R3, R42 ;  /* 0x000000032a2a7223 */ /* 0x000fce000000002a */
.L_x_268:
[----:B------:R-:W-:Y:S05]  /*9ff0*/  BSYNC B1 ;  /* 0x0000000000017941 */ /* 0x000fea0003800000 */
.L_x_266:
        /* <DEDUP_REMOVED lines=10> */
.L_x_270:
[----:B------:R-:W1:Y:S02]  /*a0a0*/  MUFU.RCP R0, R29 ;  /* 0x0000001d00007308 */ /* 0x000e640000001000 */
[----:B-1----:R-:W-:-:S04]  /*a0b0*/  FFMA R3, R29, R0, -1 ;  /* 0xbf8000001d037423 */ /* 0x002fc80000000000 */
[----:B------:R-:W-:-:S04]  /*a0c0*/  FADD.FTZ R3, -R3, -RZ ;  /* 0x800000ff03037221 */ /* 0x000fc80000010100 */
[----:B------:R-:W-:-:S07]  /*a0d0*/  FFMA R31, R0, R3, R0 ;  /* 0x00000003001f7223 */ /* 0x000fce0000000000 */
.L_x_271:
[----:B------:R-:W-:Y:S05]  /*a0e0*/  BSYNC B1 ;  /* 0x0000000000017941 */ /* 0x000fea0003800000 */
.L_x_269:
        /* <DEDUP_REMOVED lines=10> */
.L_x_273:
[----:B------:R-:W1:Y:S02]  /*a190*/  MUFU.RCP R43, R28 ;  /* 0x0000001c002b7308 */ /* 0x000e640000001000 */
[----:B-1----:R-:W-:-:S04]  /*a1a0*/  FFMA R0, R28, R43, -1 ;  /* 0xbf8000001c007423 */ /* 0x002fc8000000002b */
[----:B------:R-:W-:-:S04]  /*a1b0*/  FADD.FTZ R0, -R0, -RZ ;  /* 0x800000ff00007221 */ /* 0x000fc80000010100 */
[----:B------:R-:W-:-:S07]  /*a1c0*/  FFMA R43, R43, R0, R43 ;  /* 0x000000002b2b7223 */ /* 0x000fce000000002b */
.L_x_274:
[----:B------:R-:W-:Y:S05]  /*a1d0*/  BSYNC B1 ;  /* 0x0000000000017941 */ /* 0x000fea0003800000 */
.L_x_272:
[----:B------:R-:W-:-:S04]  /*a1e0*/  IADD3 R0, R26, 0x1800000, RZ ;  /* 0x018000001a007810 */ /* 0x000fc80007ffe0ff */
[----:B------:R-:W-:-:S04]  /*a1f0*/  LOP3.LUT R0, R0, 0x7f800000, RZ, 0xc0, !PT ;  /* 0x7f80000000007812 */ /* 0x000fc800078ec0ff */
[----:B------:R-:W-:-:S13]  /*a200*/  ISETP.GT.U32.AND P2, PT, R0, 0x1ffffff, PT ;  /* 0x01ffffff0000780c */ /* 0x000fda0003f44070 */
[----:B------:R-:W-:Y:S05]  /*a210*/  @P2 BRA `(.L_x_275) ;  /* 0x0000000000102947 */ /* 0x000fea0003800000 */
[----:B------:R-:W-:Y:S01]  /*a220*/  IMAD.MOV.U32 R0, RZ, RZ, R26 ;  /* 0x000000ffff007224 */ /* 0x000fe200078e001a */
[----:B------:R-:W-:-:S07]  /*a230*/  MOV R4, 0xa250 ;  /* 0x0000a25000047802 */ /* 0x000fce0000000f00 */
[----:B------:R-:W-:Y:S05]  /*a240*/  CALL.REL.NOINC `($__internal_0_$__cuda_sm20_rcp_rn_f32_slowpath) ;  /* 0x000000bc00307944 */ /* 0x000fea0003c00000 */
[----:B------:R-:W-:Y:S05]  /*a250*/  BRA `(.L_x_276) ;  /* 0x0000000000107947 */ /* 0x000fea0003800000 */
.L_x_275:
[----:B------:R-:W1:Y:S02]  /*a260*/  MUFU.RCP R3, R26 ;  /* 0x0000001a00037308 */ /* 0x000e640000001000 */
[----:B-1----:R-:W-:-:S04]  /*a270*/  FFMA R0, R26, R3, -1 ;  /* 0xbf8000001a007423 */ /* 0x002fc80000000003 */
[----:B------:R-:W-:-:S04]  /*a280*/  FADD.FTZ R0, -R0, -RZ ;  /* 0x800000ff00007221 */ /* 0x000fc80000010100 */
[----:B------:R-:W-:-:S07]  /*a290*/  FFMA R0, R3, R0, R3 ;  /* 0x0000000003007223 */ /* 0x000fce0000000003 */
.L_x_276:
[----:B------:R-:W-:Y:S01]  /*a2a0*/  F2FP.BF16.F32.PACK_AB R4, R30, R27 ;  /* 0x0000001b1e04723e */ /* 0x000fe200000010ff */
[----:B------:R-:W-:Y:S05]  /*a2b0*/  WARPSYNC.ALL ;  /* 0x0000000000007948 */ /* 0x000fea0003800000 */
[----:B------:R-:W-:Y:S01]  /*a2c0*/  F2FP.BF16.F32.PACK_AB R30, R31, R42 ;  /* 0x0000002a1f1e723e */ /* 0x000fe200000010ff */
[----:B------:R-:W-:Y:S01]  /*a2d0*/  BSSY B0, `(.L_x_277) ;  /* 0x000001b000007945 */ /* 0x000fe20003800000 */
[----:B------:R-:W-:Y:S02]  /*a2e0*/  F2FP.BF16.F32.PACK_AB R5, R35, R32 ;  /* 0x000000202305723e */ /* 0x000fe400000010ff */
[----:B------:R-:W-:-:S02]  /*a2f0*/  F2FP.BF16.F32.PACK_AB R6, R37, R34 ;  /* 0x000000222506723e */ /* 0x000fc400000010ff */
[----:B------:R-:W-:Y:S02]  /*a300*/  F2FP.BF16.F32.PACK_AB R7, R39, R36 ;  /* 0x000000242707723e */ /* 0x000fe400000010ff */
        /* <DEDUP_REMOVED lines=17> */
[----:B------:R-:W-:Y:S02]  /*a420*/  UIADD3 UR8, UR52, 0x6200, URZ ;  /* 0x0000620034087890 */ /* 0x000fe4000fffe03f */
[----:B------:R-:W-:Y:S01]  /*a430*/  UIADD3.X UR7, URZ, UR55, URZ, UP0, !UPT ;  /* 0x000000373f077290 */ /* 0x000fe200087fe43f */
[----:B------:R-:W-:-:S08]  /*a440*/  UMOV UR11, UR47 ;  /* 0x0000002f000b7c82 */ /* 0x000fd00008000000 */
[----:B------:R2:W-:Y:S01]  /*a450*/  UTMASTG.3D [UR8], [UR6] ;  /* 0x00000008060073b5 */ /* 0x0005e20008010000 */
[----:B------:R0:W-:Y:S01]  /*a460*/  UTMACMDFLUSH ;  /* 0x00000000000079b7 */ /* 0x0001e20000000000 */
[----:B--2---:R-:W-:-:S04]  /*a470*/  DEPBAR.LE SB0, 0x1 ;  /* 0x000080400000791a */ /* 0x004fc80000000000 */
.L_x_278:
[----:B------:R-:W-:Y:S05]  /*a480*/  BSYNC B0 ;  /* 0x0000000000007941 */ /* 0x000fea0003800000 */
.L_x_277:
[----:B------:R-:W-:Y:S01]  /*a490*/  IADD3 R26, R92, 0x6200, RZ ;  /* 0x000062005c1a7810 */ /* 0x000fe20007ffe0ff */
[----:B------:R-:W-:Y:S03]  /*a4a0*/  BAR.SYNC.DEFER_BLOCKING 0x1, 0x100 ;  /* 0x0044000000007b1d */ /* 0x000fe60000010000 */
[----:B------:R-:W-:-:S03]  /*a4b0*/  LEA R26, R157, R26, 0x1 ;  /* 0x0000001a9d1a7211 */ /* 0x000fc600078e08ff */
[----:B------:R-:W-:Y:S04]  /*a4c0*/  BSSY B0, `(.L_x_279) ;  /* 0x0000009000007945 */ /* 0x000fe80003800000 */
[----:B------:R-:W-:Y:S05]  /*a4d0*/  @P0 BRA `(.L_x_280) ;  /* 0x00000000001c0947 */ /* 0x000fea0003800000 */
[----:B------:R-:W-:-:S13]  /*a4e0*/  ISETP.NE.AND P2, PT, R160, 0x3, PT ;  /* 0x00000003a000780c */ /* 0x000fda0003f45270 */
[----:B------:R-:W-:Y:S05]  /*a4f0*/  @!P2 BRA `(.L_x_281) ;  /* 0x000000000004a947 */ /* 0x000fea0003800000 */
[----:B------:R-:W-:Y:S01]  /*a500*/  BPT.TRAP 0x1 ;  /* 0x000000040000795c */ /* 0x000fe20000300000 */
.L_x_281:
[----:B------:R-:W-:-:S04]  /*a510*/  ULEA UR4, UR5, UR52, 0x3 ;  /* 0x0000003405047291 */ /* 0x000fc8000f8e183f */
[----:B------:R-:W-:-:S04]  /*a520*/  UIADD3 UR4, UR4, 0x60, URZ ;  /* 0x0000006004047890 */ /* 0x000fc8000fffe03f */
[----:B------:R-:W-:-:S09]  /*a530*/  UPRMT UR4, UR51, 0x654, UR4 ;  /* 0x0000065433047896 */ /* 0x000fd20008000004 */
[----:B------:R-:W-:Y:S03]  /*a540*/  SYNCS.ARRIVE.TRANS64.RED.A1T0 RZ, [UR4], RZ ;  /* 0x000000ffffff79a7 */ /* 0x000fe60008100404 */
.L_x_280:
[----:B------:R-:W-:Y:S05]  /*a550*/  BSYNC B0 ;  /* 0x0000000000007941 */ /* 0x000fea0003800000 */
.L_x_279:
        /* <DEDUP_REMOVED lines=8> */
.L_x_284:
[C---:B-1----:R-:W-:Y:S01]  /*a5e0*/  LEA R0, R12.reuse, UR52, 0x3 ;  /* 0x000000340c007c11 */ /* 0x042fe2000f8e18ff */
[----:B------:R-:W-:Y:S01]  /*a5f0*/  BSSY B1, `(.L_x_285) ;  /* 0x0000007000017945 */ /* 0x000fe20003800000 */
[----:B------:R-:W-:Y:S02]  /*a600*/  SHF.L.U32 R3, R25, 0x1f, RZ ;  /* 0x0000001f19037819 */ /* 0x000fe400000006ff */
[----:B------:R-:W-:Y:S02]  /*a610*/  IADD3 R9, R12, 0x1, RZ ;  /* 0x000000010c097810 */ /* 0x000fe40007ffe0ff */
[----:B------:R-:W1:Y:S02]  /*a620*/  SYNCS.PHASECHK.TRANS64.TRYWAIT P2, [R0+URZ+0x40], R3 ;  /* 0x00004003000075a7 */ /* 0x000e64000804017f */
[----:B------:R-:W-:-:S04]  /*a630*/  ISETP.NE.AND P3, PT, R9, 0x4, PT ;  /* 0x000000040900780c */ /* 0x000fc80003f65270 */
[----:B------:R-:W-:Y:S01]  /*a640*/  SEL R44, RZ, 0x1, P3 ;  /* 0x00000001ff2c7807 */ /* 0x000fe20001800000 */
[----:B-1----:R-:W-:Y:S08]  /*a650*/  @!P2 BRA `(.L_x_286) ;  /* 0x000000b00038a947 */ /* 0x002ff00003800000 */
.L_x_617:
[----:B------:R-:W-:Y:S05]  /*a660*/  BSYNC B1 ;  /* 0x0000000000017941 */ /* 0x000fea0003800000 */
.L_x_285:
[----:B------:R-:W-:Y:S05]  /*a670*/  @P1 BRA `(.L_x_287) ;  /* 0x0000000000941947 */ /* 0x000fea0003800000 */
[----:B------:R-:W-:Y:S01]  /*a680*/  IMAD R14, R12, 0x2000, R101 ;  /* 0x000020000c0e7824 */ /* 0x000fe200078e0265 */
[----:B------:R-:W-:Y:S05]  /*a690*/  WARPSYNC.ALL ;  /* 0x0000000000007948 */ /* 0x000fea0003800000 */
[----:B------:R-:W-:Y:S01]  /*a6a0*/  LEA R33, R157, R14, 0x1 ;  /* 0x0000000e9d217211 */ /* 0x000fe200078e08ff */
[----:B------:R-:W1:Y:S05]  /*a6b0*/  LDSM.16.M88.4 R4, [R14] ;  /* 0x000000000e04783b */ /* 0x000e6a0000000200 */
[----:B------:R-:W2:Y:S01]  /*a6c0*/  LDSM.16.M88.4 R32, [R33] ;  /* 0x000000002120783b */ /* 0x000ea20000000200 */
[----:B-1----:R-:W-:Y:S01]  /*a6d0*/  SHF.L.U32 R0, R4, 0x10, RZ ;  /* 0x0000001004007819 */ /* 0x002fe200000006ff */
[----:B------:R-:W-:Y:S01]  /*a6e0*/  IMAD.U32 R20, R7, 0x10000, RZ ;  /* 0x0001000007147824 */ /* 0x000fe200078e00ff */
[----:B------:R-:W-:-:S02]  /*a6f0*/  SHF.L.U32 R12, R6, 0x10, RZ ;  /* 0x00000010060c7819 */ /* 0x000fc400000006ff */
[----:B------:R-:W-:Y:S01]  /*a700*/  LOP3.LUT R4, R4, 0xffff0000, RZ, 0xc0, !PT ;  /* 0xffff000004047812 */ /* 0x000fe200078ec0ff */
[C---:B------:R-:W-:Y:S01]  /*a710*/  FMUL R91, R155.reuse, R20 ;  /* 0x000000149b5b7220 */ /* 0x040fe20000400000 */
[----:B--2---:R-:W-:Y:S01]  /*a720*/  SHF.L.U32 R30, R32, 0x10, RZ ;  /* 0x00000010201e7819 */ /* 0x004fe200000006ff */
[C---:B------:R-:W-:Y:S01]  /*a730*/  FMUL R13, R155.reuse, R0 ;  /* 0x000000009b0d7220 */ /* 0x040fe20000400000 */
        /* <DEDUP_REMOVED lines=23> */
[----:B------:R-:W-:-:S02]  /*a8b0*/  FMUL R99, R155, R42 ;  /* 0x0000002a9b637220 */ /* 0x000fc40000400000 */
[----:B------:R-:W-:-:S07]  /*a8c0*/  FMUL R90, R155, R90 ;  /* 0x0000005a9b5a7220 */ /* 0x000fce0000400000 */
.L_x_287:
[----:B------:R-:W-:Y:S02]  /*a8d0*/  LOP3.LUT R25, R25, R44, RZ, 0x3c, !PT ;  /* 0x0000002c19197212 */ /* 0x000fe400078e3cff */
[----:B------:R-:W-:-:S07]  /*a8e0*/  SEL R12, R9, RZ, P3 ;  /* 0x000000ff090c7207 */ /* 0x000fce0001800000 */
.L_x_283:
[----:B------:R-:W-:Y:S05]  /*a8f0*/  BSYNC B0 ;  /* 0x0000000000007941 */ /* 0x000fea0003800000 */
.L_x_282:
[----:B------:R-:W-:Y:S02]  /*a900*/  IMAD.MOV.U32 R46, RZ, RZ, 0x3bbb989d ;  /* 0x3bbb989dff2e7424 */ /* 0x000fe400078e00ff */
[C---:B------:R-:W-:Y:S01]  /*a910*/  FFMA R121, R156.reuse, R121, R14 ;  /* 0x000000799c797223 */ /* 0x040fe2000000000e */
[C---:B------:R-:W-:Y:S01]  /*a920*/  FFMA R122, R156.reuse, R122, R15 ;  /* 0x0000007a9c7a7223 */ /* 0x040fe2000000000f */
[----:B------:R-:W-:Y:S01]  /*a930*/  MOV R47, 0x437c0000 ;  /* 0x437c0000002f7802 */ /* 0x000fe20000000f00 */
[----:B------:R-:W-:Y:S01]  /*a940*/  FFMA R120, R156, R120, R13 ;  /* 0x000000789c787223 */ /* 0x000fe2000000000d */
[-C--:B-1----:R-:W-:Y:S01]  /*a950*/  FFMA.SAT R4, -R121, R46.reuse, 0.5 ;  /* 0x3f00000079047423 */ /* 0x082fe2000000212e */
[-C--:B------:R-:W-:Y:S01]  /*a960*/  FFMA.SAT R5, -R122, R46.reuse, 0.5 ;  /* 0x3f0000007a057423 */ /* 0x080fe2000000212e */
[----:B------:R-:W-:Y:S01]  /*a970*/  FFMA R123, R156, R123, R21 ;  /* 0x0000007b9c7b7223 */ /* 0x000fe20000000015 */
[-C--:B------:R-:W-:Y:S01]  /*a980*/  FFMA.SAT R0, -R120, R46.reuse, 0.5 ;  /* 0x3f00000078007423 */ /* 0x080fe2000000212e */
[-C--:B------:R-:W-:Y:S01]  /*a990*/  FFMA.RM R4, R4, R47.reuse, 12582913 ;  /* 0x4b40000104047423 */ /* 0x080fe2000000402f */
[----:B------:R-:W-:Y:S01]  /*a9a0*/  FFMA.RM R7, R5, R47, 12582913 ;  /* 0x4b40000105077423 */ /* 0x000fe2000000402f */
[----:B------:R-:W-:Y:S01]  /*a9b0*/  FFMA.SAT R8, -R123, R46, 0.5 ;  /* 0x3f0000007b087423 */ /* 0x000fe2000000212e */
[----:B------:R-:W-:Y:S01]  /*a9c0*/  FFMA R125, R156, R125, R89 ;  /* 0x0000007d9c7d7223 */ /* 0x000fe20000000059 */
[----:B------:R-:W-:Y:S01]  /*a9d0*/  FADD R6, R4, -12583039 ;  /* 0xcb40007f04067421 */ /* 0x000fe20000000000 */
[----:B------:R-:W-:Y:S01]  /*a9e0*/  FADD R5, R7, -12583039 ;  /* 0xcb40007f07057421 */ /* 0x000fe20000000000 */
[-C--:B------:R-:W-:Y:S01]  /*a9f0*/  FFMA.RM R0, R0, R47.reuse, 12582913 ;  /* 0x4b40000100007423 */ /* 0x080fe2000000402f */
[-C--:B------:R-:W-:Y:S01]  /*aa00*/  FFMA.RM R10, R8, R47.reuse, 12582913 ;  /* 0x4b400001080a7423 */ /* 0x080fe2000000402f */
[----:B------:R-:W-:Y:S01]  /*aa10*/  FFMA R6, -R121, 1.4426950216293334961, -R6 ;  /* 0x3fb8aa3b79067823 */ /* 0x000fe20000000906 */
[----:B------:R-:W-:Y:S01]  /*aa20*/  FFMA R124, R156, R124, R23 ;  /* 0x0000007c9c7c7223 */ /* 0x000fe20000000017 */
[----:B------:R-:W-:Y:S01]  /*aa30*/  FFMA R9, -R122, 1.4426950216293334961, -R5 ;  /* 0x3fb8aa3b7a097823 */ /* 0x000fe20000000905 */
[----:B------:R-:W-:Y:S01]  /*aa40*/  FFMA.SAT R30, -R125, R46, 0.5 ;  /* 0x3f0000007d1e7423 */ /* 0x000fe2000000212e */
[----:B------:R-:W-:Y:S01]  /*aa50*/  FADD R3, R0, -12583039 ;  /* 0xcb40007f00037421 */ /* 0x000fe20000000000 */
[----:B------:R-:W-:Y:S01]  /*aa60*/  FADD R8, R10, -12583039 ;  /* 0xcb40007f0a087421 */ /* 0x000fe20000000000 */
[----:B------:R-:W-:Y:S01]  /*aa70*/  FFMA R126, R156, R126, R91 ;  /* 0x0000007e9c7e7223 */ /* 0x000fe2000000005b */
[----:B------:R-:W-:Y:S01]  /*aa80*/  FFMA R6, -R121, 1.925963033500011079e-08, R6 ;  /* 0x32a5706079067823 */ /* 0x000fe20000000106 */
[-C--:B------:R-:W-:Y:S01]  /*aa90*/  FFMA.SAT R27, -R124, R46.reuse, 0.5 ;  /* 0x3f0000007c1b7423 */ /* 0x080fe2000000212e */
[----:B------:R-:W-:Y:S01]  /*aaa0*/  FFMA R9, -R122, 1.925963033500011079e-08, R9 ;  /* 0x32a570607a097823 */ /* 0x000fe20000000109 */
[----:B------:R-:W-:Y:S01]  /*aab0*/  FFMA.RM R30, R30, R47, 12582913 ;  /* 0x4b4000011e1e7423 */ /* 0x000fe2000000402f */
[----:B------:R-:W-:Y:S01]  /*aac0*/  FFMA R3, -R120, 1.4426950216293334961, -R3 ;  /* 0x3fb8aa3b78037823 */ /* 0x000fe20000000903 */
[----:B------:R-:W-:Y:S01]  /*aad0*/  FFMA R127, R156, R127, R159 ;  /* 0x0000007f9c7f7223 */ /* 0x000fe2000000009f */
[----:B------:R-:W-:Y:S01]  /*aae0*/  FFMA.SAT R32, -R126, R46, 0.5 ;  /* 0x3f0000007e207423 */ /* 0x000fe2000000212e */
[----:B------:R1:W-:Y:S01]  /*aaf0*/  MUFU.EX2 R5, R6 ;  /* 0x0000000600057308 */ /* 0x0003e20000000800 */
[-C--:B------:R-:W-:Y:S01]  /*ab00*/  FFMA.RM R29, R27, R47.reuse, 12582913 ;  /* 0x4b4000011b1d7423 */ /* 0x080fe2000000402f */
[----:B------:R-:W-:Y:S01]  /*ab10*/  FFMA R28, -R123, 1.4426950216293334961, -R8 ;  /* 0x3fb8aa3b7b1c7823 */ /* 0x000fe20000000908 */
[----:B------:R-:W-:Y:S01]  /*ab20*/  FFMA R3, -R120, 1.925963033500011079e-08, R3 ;  /* 0x32a5706078037823 */ /* 0x000fe20000000103 */
[----:B------:R-:W-:Y:S01]  /*ab30*/  FFMA.RM R33, R32, R47, 12582913 ;  /* 0x4b40000120217423 */ /* 0x000fe2000000402f */
[----:B------:R-:W-:Y:S01]  /*ab40*/  FADD R27, R29, -12583039 ;  /* 0xcb40007f1d1b7421 */ /* 0x000fe20000000000 */
[----:B------:R-:W-:Y:S01]  /*ab50*/  FFMA R28, -R123, 1.925963033500011079e-08, R28 ;  /* 0x32a570607b1c7823 */ /* 0x000fe2000000011c */
[----:B------:R-:W-:Y:S01]  /*ab60*/  FFMA R133, R156, R133, R88 ;  /* 0x000000859c857223 */ /* 0x000fe20000000058 */
[----:B------:R2:W-:Y:S01]  /*ab70*/  MUFU.EX2 R8, R9 ;  /* 0x0000000900087308 */ /* 0x0005e20000000800 */
[----:B-1----:R-:W-:Y:S01]  /*ab80*/  FADD R6, R30, -12583039 ;  /* 0xcb40007f1e067421 */ /* 0x002fe20000000000 */
[----:B------:R-:W-:Y:S01]  /*ab90*/  FFMA R31, -R124, 1.4426950216293334961, -R27 ;  /* 0x3fb8aa3b7c1f7823 */ /* 0x000fe2000000091b */
[C---:B------:R-:W-:Y:S01]  /*aba0*/  FFMA R128, R156.reuse, R128, R161 ;  /* 0x000000809c807223 */ /* 0x040fe200000000a1 */
[C---:B------:R-:W-:Y:S01]  /*abb0*/  FFMA R129, R156.reuse, R129, R95 ;  /* 0x000000819c817223 */ /* 0x040fe2000000005f */
[----:B------:R-:W-:Y:S01]  /*abc0*/  FFMA R32, -R125, 1.4426950216293334961, -R6 ;  /* 0x3fb8aa3b7d207823 */ /* 0x000fe20000000906 */
[C---:B------:R-:W-:Y:S01]  /*abd0*/  FFMA R130, R156.reuse, R130, R93 ;  /* 0x000000829c827223 */ /* 0x040fe2000000005d */
[C---:B------:R-:W-:Y:S01]  /*abe0*/  FFMA R131, R156.reuse, R131, R20 ;  /* 0x000000839c837223 */ /* 0x040fe20000000014 */
[----:B------:R-:W1:Y:S01]  /*abf0*/  MUFU.EX2 R3, R3 ;  /* 0x0000000300037308 */ /* 0x000e620000000800 */
[----:B--2---:R-:W-:Y:S01]  /*ac00*/  FFMA.SAT R9, -R127, R46, 0.5 ;  /* 0x3f0000007f097423 */ /* 0x004fe2000000212e */
[----:B------:R-:W-:Y:S01]  /*ac10*/  FFMA R32, -R125, 1.925963033500011079e-08, R32 ;  /* 0x32a570607d207823 */ /* 0x000fe20000000120 */
[C---:B------:R-:W-:Y:S01]  /*ac20*/  FFMA R132, R156.reuse, R132, R97 ;  /* 0x000000849c847223 */ /* 0x040fe20000000061 */
[C---:B------:R-:W-:Y:S01]  /*ac30*/  FFMA R134, R156.reuse, R134, R99 ;  /* 0x000000869c867223 */ /* 0x040fe20000000063 */
[----:B------:R-:W-:Y:S01]  /*ac40*/  FFMA.RM R34, R9, R47, 12582913 ;  /* 0x4b40000109227423 */ /* 0x000fe2000000402f */
[----:B------:R-:W-:Y:S01]  /*ac50*/  FADD R9, R33, -12583039 ;  /* 0xcb40007f21097421 */ /* 0x000fe20000000000 */
[----:B------:R-:W-:Y:S01]  /*ac60*/  FFMA R135, R156, R135, R90 ;  /* 0x000000879c877223 */ /* 0x000fe2000000005a */
[----:B------:R2:W-:Y:S01]  /*ac70*/  MUFU.EX2 R27, R28 ;  /* 0x0000001c001b7308 */ /* 0x0005e20000000800 */
[-C--:B------:R-:W-:Y:S01]  /*ac80*/  FFMA.SAT R42, -R133, R46.reuse, 0.5 ;  /* 0x3f000000852a7423 */ /* 0x080fe2000000212e */
[----:B------:R-:W-:Y:S01]  /*ac90*/  FFMA R35, -R126, 1.4426950216293334961, -R9 ;  /* 0x3fb8aa3b7e237823 */ /* 0x000fe20000000909 */
[-C--:B------:R-:W-:Y:S01]  /*aca0*/  FFMA.SAT R36, -R128, R46.reuse, 0.5 ;  /* 0x3f00000080247423 */ /* 0x080fe2000000212e */
[-C--:B------:R-:W-:Y:S01]  /*acb0*/  FFMA.SAT R37, -R129, R46.reuse, 0.5 ;  /* 0x3f00000081257423 */ /* 0x080fe2000000212e */
[-C--:B------:R-:W-:Y:S01]  /*acc0*/  FFMA.SAT R39, -R131, R46.reuse, 0.5 ;  /* 0x3f00000083277423 */ /* 0x080fe2000000212e */
[-C--:B------:R-:W-:Y:S01]  /*acd0*/  FFMA.SAT R41, -R132, R46.reuse, 0.5 ;  /* 0x3f00000084297423 */ /* 0x080fe2000000212e */
[-C--:B------:R-:W-:Y:S01]  /*ace0*/  FFMA.SAT R45, -R134, R46.reuse, 0.5 ;  /* 0x3f000000862d7423 */ /* 0x080fe2000000212e */
[----:B------:R3:W-:Y:S01]  /*acf0*/  MUFU.EX2 R9, R32 ;  /* 0x0000002000097308 */ /* 0x0007e20000000800 */
[----:B--2---:R-:W-:Y:S01]  /*ad00*/  FADD R28, R34, -12583039 ;  /* 0xcb40007f221c7421 */ /* 0x004fe20000000000 */
[-C--:B------:R-:W-:Y:S01]  /*ad10*/  FFMA.RM R44, R42, R47.reuse, 12582913 ;  /* 0x4b4000012a2c7423 */ /* 0x080fe2000000402f */
[----:B------:R-:W-:Y:S01]  /*ad20*/  FFMA R31, -R124, 1.925963033500011079e-08, R31 ;  /* 0x32a570607c1f7823 */ /* 0x000fe2000000011f */
[----:B------:R-:W-:Y:S01]  /*ad30*/  FFMA R35, -R126, 1.925963033500011079e-08, R35 ;  /* 0x32a570607e237823 */ /* 0x000fe20000000123 */
[----:B------:R-:W-:Y:S01]  /*ad40*/  FFMA R28, -R127, 1.4426950216293334961, -R28 ;  /* 0x3fb8aa3b7f1c7823 */ /* 0x000fe2000000091c */
[-C--:B------:R-:W-:Y:S01]  /*ad50*/  FFMA.RM R36, R36, R47.reuse, 12582913 ;  /* 0x4b40000124247423 */ /* 0x080fe2000000402f */
[-C--:B------:R-:W-:Y:S01]  /*ad60*/  FFMA.RM R37, R37, R47.reuse, 12582913 ;  /* 0x4b40000125257423 */ /* 0x080fe2000000402f */
[-C--:B------:R-:W-:Y:S01]  /*ad70*/  FFMA.RM R39, R39, R47.reuse, 12582913 ;  /* 0x4b40000127277423 */ /* 0x080fe2000000402f */
[-C--:B---3--:R-:W-:Y:S01]  /*ad80*/  FFMA.SAT R32, -R130, R46.reuse, 0.5 ;  /* 0x3f00000082207423 */ /* 0x088fe2000000212e */
[----:B------:R-:W-:Y:S01]  /*ad90*/  FFMA.SAT R46, -R135, R46, 0.5 ;  /* 0x3f000000872e7423 */ /* 0x000fe2000000212e */
[-C--:B------:R-:W-:Y:S01]  /*ada0*/  FFMA.RM R45, R45, R47.reuse, 12582913 ;  /* 0x4b4000012d2d7423 */ /* 0x080fe2000000402f */
[----:B------:R-:W-:Y:S01]  /*adb0*/  FFMA R127, -R127, 1.925963033500011079e-08, R28 ;  /* 0x32a570607f7f7823 */ /* 0x000fe2000000011c */
[-C--:B------:R-:W-:Y:S01]  /*adc0*/  FFMA.RM R38, R32, R47.reuse, 12582913 ;  /* 0x4b40000120267423 */ /* 0x080fe2000000402f */
[-C--:B------:R-:W-:Y:S01]  /*add0*/  FFMA.RM R41, R41, R47.reuse, 12582913 ;  /* 0x4b40000129297423 */ /* 0x080fe2000000402f */
[----:B------:R-:W-:Y:S01]  /*ade0*/  FADD R42, R44, -12583039 ;  /* 0xcb40007f2c2a7421 */ /* 0x000fe20000000000 */
[----:B------:R-:W-:Y:S01]  /*adf0*/  FFMA.RM R46, R46, R47, 12582913 ;  /* 0x4b4000012e2e7423 */ /* 0x000fe2000000402f */
[----:B------:R-:W-:Y:S01]  /*ae00*/  SHF.L.U32 R0, R0, 0x17, RZ ;  /* 0x0000001700007819 */ /* 0x000fe200000006ff */
[----:B------:R2:W-:Y:S01]  /*ae10*/  MUFU.EX2 R6, R31 ;  /* 0x0000001f00067308 */ /* 0x0005e20000000800 */
[----:B------:R-:W-:Y:S01]  /*ae20*/  FADD R32, R37, -12583039 ;  /* 0xcb40007f25207421 */ /* 0x000fe20000000000 */
[----:B------:R-:W-:Y:S01]  /*ae30*/  FADD R40, R39, -12583039 ;  /* 0xcb40007f27287421 */ /* 0x000fe20000000000 */
[----:B------:R-:W-:Y:S01]  /*ae40*/  FADD R47, R45, -12583039 ;  /* 0xcb40007f2d2f7421 */ /* 0x000fe20000000000 */
[----:B------:R-:W-:Y:S01]  /*ae50*/  FADD R43, R41, -12583039 ;  /* 0xcb40007f292b7421 */ /* 0x000fe20000000000 */
[----:B------:R-:W-:Y:S01]  /*ae60*/  FFMA R42, -R133, 1.4426950216293334961, -R42 ;  /* 0x3fb8aa3b852a7823 */ /* 0x000fe2000000092a */
[----:B------:R-:W-:Y:S01]  /*ae70*/  FADD R48, R46, -12583039 ;  /* 0xcb40007f2e307421 */ /* 0x000fe20000000000 */
[----:B------:R-:W-:Y:S01]  /*ae80*/  SHF.L.U32 R4, R4, 0x17, RZ ;  /* 0x0000001704047819 */ /* 0x000fe200000006ff */
[----:B------:R3:W-:Y:S01]  /*ae90*/  MUFU.EX2 R28, R35 ;  /* 0x00000023001c7308 */ /* 0x0007e20000000800 */
[----:B--2---:R-:W-:Y:S01]  /*aea0*/  FADD R31, R36, -12583039 ;  /* 0xcb40007f241f7421 */ /* 0x004fe20000000000 */
[----:B-1----:R-:W-:Y:S01]  /*aeb0*/  FFMA R50, R0, R3, 1 ;  /* 0x3f80000000327423 */ /* 0x002fe20000000003 */
[----:B------:R-:W-:Y:S01]  /*aec0*/  FFMA R32, -R129, 1.4426950216293334961, -R32 ;  /* 0x3fb8aa3b81207823 */ /* 0x000fe20000000920 */
[----:B------:R-:W-:Y:S01]  /*aed0*/  FFMA R40, -R131, 1.4426950216293334961, -R40 ;  /* 0x3fb8aa3b83287823 */ /* 0x000fe20000000928 */
[----:B------:R-:W-:Y:S01]  /*aee0*/  FFMA R31, -R128, 1.4426950216293334961, -R31 ;  /* 0x3fb8aa3b801f7823 */ /* 0x000fe2000000091f */
[----:B------:R-:W-:Y:S01]  /*aef0*/  FFMA R47, -R134, 1.4426950216293334961, -R47 ;  /* 0x3fb8aa3b862f7823 */ /* 0x000fe2000000092f */
[----:B------:R-:W-:Y:S01]  /*af00*/  FFMA R43, -R132, 1.4426950216293334961, -R43 ;  /* 0x3fb8aa3b842b7823 */ /* 0x000fe2000000092b */
[----:B------:R-:W-:Y:S01]  /*af10*/  FFMA R133, -R133, 1.925963033500011079e-08, R42 ;  /* 0x32a5706085857823 */ /* 0x000fe2000000012a */
[----:B---3--:R-:W-:Y:S01]  /*af20*/  FADD R35, R38, -12583039 ;  /* 0xcb40007f26237421 */ /* 0x008fe20000000000 */
[----:B------:R-:W-:Y:S01]  /*af30*/  FFMA R48, -R135, 1.4426950216293334961, -R48 ;  /* 0x3fb8aa3b87307823 */ /* 0x000fe20000000930 */
[----:B------:R-:W-:Y:S01]  /*af40*/  FFMA R49, R4, R5, 1 ;  /* 0x3f80000004317423 */ /* 0x000fe20000000005 */
[----:B------:R-:W-:Y:S01]  /*af50*/  FFMA R31, -R128, 1.925963033500011079e-08, R31 ;  /* 0x32a57060801f7823 */ /* 0x000fe2000000011f */
[----:B------:R-:W-:Y:S01]  /*af60*/  FFMA R35, -R130, 1.4426950216293334961, -R35 ;  /* 0x3fb8aa3b82237823 */ /* 0x000fe20000000923 */
[----:B------:R-:W-:Y:S01]  /*af70*/  FFMA R32, -R129, 1.925963033500011079e-08, R32 ;  /* 0x32a5706081207823 */ /* 0x000fe20000000120 */
[----:B------:R-:W-:Y:S01]  /*af80*/  FFMA R40, -R131, 1.925963033500011079e-08, R40 ;  /* 0x32a5706083287823 */ /* 0x000fe20000000128 */
[----:B------:R-:W-:Y:S01]  /*af90*/  IADD3 R4, R50, 0x1800000, RZ ;  /* 0x0180000032047810 */ /* 0x000fe20007ffe0ff */
[----:B------:R-:W-:Y:S01]  /*afa0*/  FFMA R35, -R130, 1.925963033500011079e-08, R35 ;  /* 0x32a5706082237823 */ /* 0x000fe20000000123 */
[----:B------:R-:W-:Y:S01]  /*afb0*/  FFMA R47, -R134, 1.925963033500011079e-08, R47 ;  /* 0x32a57060862f7823 */ /* 0x000fe2000000012f */
[----:B------:R-:W-:Y:S01]  /*afc0*/  FFMA R43, -R132, 1.925963033500011079e-08, R43 ;  /* 0x32a57060842b7823 */ /* 0x000fe2000000012b */
[----:B------:R-:W-:Y:S01]  /*afd0*/  FFMA R48, -R135, 1.925963033500011079e-08, R48 ;  /* 0x32a5706087307823 */ /* 0x000fe20000000130 */
[----:B------:R-:W1:Y:S01]  /*afe0*/  MUFU.EX2 R133, R133 ;  /* 0x0000008500857308 */ /* 0x000e620000000800 */
[----:B------:R-:W-:Y:S01]  /*aff0*/  LOP3.LUT R4, R4, 0x7f800000, RZ, 0xc0, !PT ;  /* 0x7f80000004047812 */ /* 0x000fe200078ec0ff */
[----:B------:R-:W-:Y:S01]  /*b000*/  IMAD.SHL.U32 R10, R10, 0x800000, RZ ;  /* 0x008000000a0a7824 */ /* 0x000fe200078e00ff */
[----:B------:R-:W-:Y:S01]  /*b010*/  SHF.L.U32 R44, R44, 0x17, RZ ;  /* 0x000000172c2c7819 */ /* 0x000fe200000006ff */
[----:B------:R-:W-:Y:S01]  /*b020*/  IMAD.SHL.U32 R36, R36, 0x800000, RZ ;  /* 0x0080000024247824 */ /* 0x000fe200078e00ff */
[----:B------:R-:W-:Y:S01]  /*b030*/  ISETP.GT.U32.AND P2, PT, R4, 0x1ffffff, PT ;  /* 0x01ffffff0400780c */ /* 0x000fe20003f44070 */
[----:B------:R-:W-:Y:S01]  /*b040*/  IMAD.SHL.U32 R41, R41, 0x800000, RZ ;  /* 0x0080000029297824 */ /* 0x000fe200078e00ff */
[----:B------:R-:W-:Y:S01]  /*b050*/  SHF.L.U32 R45, R45, 0x17, RZ ;  /* 0x000000172d2d7819 */ /* 0x000fe200000006ff */
[----:B------:R-:W2:Y:S01]  /*b060*/  MUFU.EX2 R0, R47 ;  /* 0x0000002f00007308 */ /* 0x000ea20000000800 */
[----:B------:R-:W-:Y:S01]  /*b070*/  SHF.L.U32 R7, R7, 0x17, RZ ;  /* 0x0000001707077819 */ /* 0x000fe200000006ff */
[----:B------:R-:W-:Y:S01]  /*b080*/  BSSY B1, `(.L_x_288) ;  /* 0x0000028000017945 */ /* 0x000fe20003800000 */
[----:B------:R-:W-:-:S02]  /*b090*/  SHF.L.U32 R29, R29, 0x17, RZ ;  /* 0x000000171d1d7819 */ /* 0x000fc400000006ff */
[----:B------:R-:W-:Y:S01]  /*b0a0*/  SHF.L.U32 R30, R30, 0x17, RZ ;  /* 0x000000171e1e7819 */ /* 0x000fe200000006ff */
[----:B------:R-:W-:Y:S01]  /*b0b0*/  FFMA R52, R7, R8, 1 ;  /* 0x3f80000007347423 */ /* 0x000fe20000000008 */
[----:B------:R-:W-:Y:S01]  /*b0c0*/  SHF.L.U32 R33, R33, 0x17, RZ ;  /* 0x0000001721217819 */ /* 0x000fe200000006ff */
[----:B------:R-:W3:Y:S01]  /*b0d0*/  MUFU.EX2 R127, R127 ;  /* 0x0000007f007f7308 */ /* 0x000ee20000000800 */
[----:B------:R-:W-:Y:S01]  /*b0e0*/  SHF.L.U32 R34, R34, 0x17, RZ ;  /* 0x0000001722227819 */ /* 0x000fe200000006ff */
[----:B-1----:R-:W-:Y:S01]  /*b0f0*/  FFMA R133, R44, R133, 1 ;  /* 0x3f8000002c857423 */ /* 0x002fe20000000085 */
[----:B------:R-:W-:Y:S01]  /*b100*/  SHF.L.U32 R37, R37, 0x17, RZ ;  /* 0x0000001725257819 */ /* 0x000fe200000006ff */
[----:B------:R-:W-:Y:S01]  /*b110*/  FFMA R54, R29, R6, 1 ;  /* 0x3f8000001d367423 */ /* 0x000fe20000000006 */
[----:B------:R-:W-:Y:S01]  /*b120*/  SHF.L.U32 R38, R38, 0x17, RZ ;  /* 0x0000001726267819 */ /* 0x000fe200000006ff */
[----:B------:R-:W-:Y:S01]  /*b130*/  FFMA R51, R30, R9, 1 ;  /* 0x3f8000001e337423 */ /* 0x000fe20000000009 */
[----:B------:R-:W-:Y:S01]  /*b140*/  SHF.L.U32 R39, R39, 0x17, RZ ;  /* 0x0000001727277819 */ /* 0x000fe200000006ff */
[----:B------:R-:W1:Y:S01]  /*b150*/  MUFU.EX2 R31, R31 ;  /* 0x0000001f001f7308 */ /* 0x000e620000000800 */
[----:B------:R-:W-:Y:S01]  /*b160*/  SHF.L.U32 R46, R46, 0x17, RZ ;  /* 0x000000172e2e7819 */ /* 0x000fe200000006ff */
[----:B--2---:R-:W-:Y:S01]  /*b170*/  FFMA R44, R45, R0, 1 ;  /* 0x3f8000002d2c7423 */ /* 0x004fe20000000000 */
[----:B------:R-:W-:-:S05]  /*b180*/  FFMA R98, R33, R28, 1 ;  /* 0x3f80000021627423 */ /* 0x000fca000000001c */
[----:B------:R-:W2:Y:S01]  /*b190*/  MUFU.EX2 R32, R32 ;  /* 0x0000002000207308 */ /* 0x000ea20000000800 */
[----:B---3--:R-:W-:-:S07]  /*b1a0*/  FFMA R127, R34, R127, 1 ;  /* 0x3f800000227f7423 */ /* 0x008fce000000007f */
[----:B------:R-:W3:Y:S01]  /*b1b0*/  MUFU.EX2 R35, R35 ;  /* 0x0000002300237308 */ /* 0x000ee20000000800 */
[----:B-1----:R-:W-:-:S07]  /*b1c0*/  FFMA R36, R36, R31, 1 ;  /* 0x3f80000024247423 */ /* 0x002fce000000001f */
[----:B------:R-:W1:Y:S01]  /*b1d0*/  MUFU.EX2 R40, R40 ;  /* 0x0000002800287308 */ /* 0x000e620000000800 */
[----:B--2---:R-:W-:-:S07]  /*b1e0*/  FFMA R37, R37, R32, 1 ;  /* 0x3f80000025257423 */ /* 0x004fce0000000020 */
[----:B------:R2:W4:Y:S01]  /*b1f0*/  MUFU.EX2 R42, R43 ;  /* 0x0000002b002a7308 */ /* 0x0005220000000800 */
[----:B---3--:R-:W-:-:S07]  /*b200*/  FFMA R38, R38, R35, 1 ;  /* 0x3f80000026267423 */ /* 0x008fce0000000023 */
[----:B------:R-:W3:Y:S01]  /*b210*/  MUFU.EX2 R3, R48 ;  /* 0x0000003000037308 */ /* 0x000ee20000000800 */
[----:B--2---:R-:W-:Y:S01]  /*b220*/  FFMA R43, R10, R27, 1 ;  /* 0x3f8000000a2b7423 */ /* 0x004fe2000000001b */
[----:B-1----:R-:W-:Y:S01]  /*b230*/  FFMA R39, R39, R40, 1 ;  /* 0x3f80000027277423 */ /* 0x002fe20000000028 */
[----:B----4-:R-:W-:Y:S01]  /*b240*/  FFMA R42, R41, R42, 1 ;  /* 0x3f800000292a7423 */ /* 0x010fe2000000002a */
[----:B---3--:R-:W-:Y:S01]  /*b250*/  FFMA R45, R46, R3, 1 ;  /* 0x3f8000002e2d7423 */ /* 0x008fe20000000003 */
[----:B------:R-:W-:Y:S06]  /*b260*/  @P2 BRA `(.L_x_289) ;  /* 0x0000000000142947 */ /* 0x000fec0003800000 */
[----:B------:R-:W-:Y:S02]  /*b270*/  MOV R0, R50 ;  /* 0x0000003200007202 */ /* 0x000fe40000000f00 */
[----:B------:R-:W-:-:S07]  /*b280*/  MOV R4, 0xb2a0 ;  /* 0x0000b2a000047802 */ /* 0x000fce0000000f00 */
[----:B------:R-:W-:Y:S05]  /*b290*/  CALL.REL.NOINC `($__internal_0_$__cuda_sm20_rcp_rn_f32_slowpath) ;  /* 0x000000ac001c7944 */ /* 0x000fea0003c00000 */
[----:B------:R-:W-:Y:S01]  /*b2a0*/  IMAD.MOV.U32 R27, RZ, RZ, R0 ;  /* 0x000000ffff1b7224 */ /* 0x000fe200078e0000 */
[----:B------:R-:W-:Y:S06]  /*b2b0*/  BRA `(.L_x_290) ;  /* 0x0000000000107947 */ /* 0x000fec0003800000 */
.L_x_289:
[----:B------:R-:W1:Y:S02]  /*b2c0*/  MUFU.RCP R27, R50 ;  /* 0x00000032001b7308 */ /* 0x000e640000001000 */
[----:B-1----:R-:W-:-:S04]  /*b2d0*/  FFMA R0, R50, R27, -1 ;  /* 0xbf80000032007423 */ /* 0x002fc8000000001b */
[----:B------:R-:W-:-:S04]  /*b2e0*/  FADD.FTZ R0, -R0, -RZ ;  /* 0x800000ff00007221 */ /* 0x000fc80000010100 */
[----:B------:R-:W-:-:S07]  /*b2f0*/  FFMA R27, R27, R0, R27 ;  /* 0x000000001b1b7223 */ /* 0x000fce000000001b */
.L_x_290:
[----:B------:R-:W-:Y:S05]  /*b300*/  BSYNC B1 ;  /* 0x0000000000017941 */ /* 0x000fea0003800000 */
.L_x_288:
        /* <DEDUP_REMOVED lines=10> */
.L_x_292:
[----:B------:R-:W1:Y:S02]  /*b3b0*/  MUFU.RCP R28, R49 ;  /* 0x00000031001c7308 */ /* 0x000e640000001000 */
[----:B-1----:R-:W-:-:S04]  /*b3c0*/  FFMA R0, R49, R28, -1 ;  /* 0xbf80000031007423 */ /* 0x002fc8000000001c */
[----:B------:R-:W-:-:S04]  /*b3d0*/  FADD.FTZ R3, -R0, -RZ ;  /* 0x800000ff00037221 */ /* 0x000fc80000010100 */
[----:B------:R-:W-:-:S07]  /*b3e0*/  FFMA R28, R28, R3, R28 ;  /* 0x000000031c1c7223 */ /* 0x000fce000000001c */
.L_x_293:
[----:B------:R-:W-:Y:S05]  /*b3f0*/  BSYNC B1 ;  /* 0x0000000000017941 */ /* 0x000fea0003800000 */
.L_x_291:
        /* <DEDUP_REMOVED lines=10> */
.L_x_295:
[----:B------:R-:W1:Y:S02]  /*b4a0*/  MUFU.RCP R29, R52 ;  /* 0x00000034001d7308 */ /* 0x000e640000001000 */
[----:B-1----:R-:W-:-:S04]  /*b4b0*/  FFMA R0, R52, R29, -1 ;  /* 0xbf80000034007423 */ /* 0x002fc8000000001d */
[----:B------:R-:W-:-:S04]  /*b4c0*/  FADD.FTZ R0, -R0, -RZ ;  /* 0x800000ff00007221 */ /* 0x000fc80000010100 */
[----:B------:R-:W-:-:S07]  /*b4d0*/  FFMA R29, R29, R0, R29 ;  /* 0x000000001d1d7223 */ /* 0x000fce000000001d */
.L_x_296:
[----:B------:R-:W-:Y:S05]  /*b4e0*/  BSYNC B1 ;  /* 0x0000000000017941 */ /* 0x000fea0003800000 */
.L_x_294:
        /* <DEDUP_REMOVED lines=10> */
.L_x_298:
[----:B------:R-:W1:Y:S02]  /*b590*/  MUFU.RCP R30, R43 ;  /* 0x0000002b001e7308 */ /* 0x000e640000001000 */
[----:B-1----:R-:W-:-:S04]  /*b5a0*/  FFMA R0, R43, R30, -1 ;  /* 0xbf8000002b007423 */ /* 0x002fc8000000001e */
[----:B------:R-:W-:-:S04]  /*b5b0*/  FADD.FTZ R3, -R0, -RZ ;  /* 0x800000ff00037221 */ /* 0x000fc80000010100 */
[----:B------:R-:W-:-:S07]  /*b5c0*/  FFMA R30, R30, R3, R30 ;  /* 0x000000031e1e7223 */ /* 0x000fce000000001e */
.L_x_299:
[----:B------:R-:W-:Y:S05]  /*b5d0*/  BSYNC B1 ;  /* 0x0000000000017941 */ /* 0x000fea0003800000 */
.L_x_297:
        /* <DEDUP_REMOVED lines=10> */
.L_x_301:
[----:B------:R-:W1:Y:S02]  /*b680*/  MUFU.RCP R31, R54 ;  /* 0x00000036001f7308 */ /* 0x000e640000001000 */
[----:B-1----:R-:W-:-:S04]  /*b690*/  FFMA R0, R54, R31, -1 ;  /* 0xbf80000036007423 */ /* 0x002fc8000000001f */
[----:B------:R-:W-:-:S04]  /*b6a0*/  FADD.FTZ R0, -R0, -RZ ;  /* 0x800000ff00007221 */ /* 0x000fc80000010100 */
[----:B------:R-:W-:-:S07]  /*b6b0*/  FFMA R31, R31, R0, R31 ;  /* 0x000000001f1f7223 */ /* 0x000fce000000001f */
.L_x_302:
[----:B------:R-:W-:Y:S05]  /*b6c0*/  BSYNC B1 ;  /* 0x0000000000017941 */ /* 0x000fea0003800000 */
.L_x_300:
        /* <DEDUP_REMOVED lines=10> */
.L_x_304:
[----:B------:R-:W1:Y:S02]  /*b770*/  MUFU.RCP R32, R51 ;  /* 0x0000003300207308 */ /* 0x000e640000001000 */
[----:B-1----:R-:W-:-:S04]  /*b780*/  FFMA R0, R51, R32, -1 ;  /* 0xbf80000033007423 */ /* 0x002fc80000000020 */
[----:B------:R-:W-:-:S04]  /*b790*/  FADD.FTZ R3, -R0, -RZ ;  /* 0x800000ff00037221 */ /* 0x000fc80000010100 */
[----:B------:R-:W-:-:S07]  /*b7a0*/  FFMA R32, R32, R3, R32 ;  /* 0x0000000320207223 */ /* 0x000fce0000000020 */
.L_x_305:
[----:B------:R-:W-:Y:S05]  /*b7b0*/  BSYNC B1 ;  /* 0x0000000000017941 */ /* 0x000fea0003800000 */
.L_x_303:
        /* <DEDUP_REMOVED lines=10> */
.L_x_307:
[----:B------:R-:W1:Y:S02]  /*b860*/  MUFU.RCP R33, R98 ;  /* 0x0000006200217308 */ /* 0x000e640000001000 */
[----:B-1----:R-:W-:-:S04]  /*b870*/  FFMA R0, R98, R33, -1 ;  /* 0xbf80000062007423 */ /* 0x002fc80000000021 */
[----:B------:R-:W-:-:S04]  /*b880*/  FADD.FTZ R0, -R0, -RZ ;  /* 0x800000ff00007221 */ /* 0x000fc80000010100 */
[----:B------:R-:W-:-:S07]  /*b890*/  FFMA R33, R33, R0, R33 ;  /* 0x0000000021217223 */ /* 0x000fce0000000021 */
.L_x_308:
[----:B------:R-:W-:Y:S05]  /*b8a0*/  BSYNC B1 ;  /* 0x0000000000017941 */ /* 0x000fea0003800000 */
.L_x_306:
        /* <DEDUP_REMOVED lines=10> */
.L_x_310:
[----:B------:R-:W1:Y:S02]  /*b950*/  MUFU.RCP R34, R127 ;  /* 0x0000007f00227308 */ /* 0x000e640000001000 */
[----:B-1----:R-:W-:-:S04]  /*b960*/  FFMA R0, R127, R34, -1 ;  /* 0xbf8000007f007423 */ /* 0x002fc80000000022 */
[----:B------:R-:W-:-:S04]  /*b970*/  FADD.FTZ R3, -R0, -RZ ;  /* 0x800000ff00037221 */ /* 0x000fc80000010100 */
[----:B------:R-:W-:-:S07]  /*b980*/  FFMA R34, R34, R3, R34 ;  /* 0x0000000322227223 */ /* 0x000fce0000000022 */
.L_x_311:
[----:B------:R-:W-:Y:S05]  /*b990*/  BSYNC B1 ;  /* 0x0000000000017941 */ /* 0x000fea0003800000 */
.L_x_309:
        /* <DEDUP_REMOVED lines=10> */
.L_x_313:
[----:B------:R-:W1:Y:S02]  /*ba40*/  MUFU.RCP R35, R36 ;  /* 0x0000002400237308 */ /* 0x000e640000001000 */
[----:B-1----:R-:W-:-:S04]  /*ba50*/  FFMA R0, R36, R35, -1 ;  /* 0xbf80000024007423 */ /* 0x002fc80000000023 */
[----:B------:R-:W-:-:S04]  /*ba60*/  FADD.FTZ R0, -R0, -RZ ;  /* 0x800000ff00007221 */ /* 0x000fc80000010100 */
[----:B------:R-:W-:-:S07]  /*ba70*/  FFMA R35, R35, R0, R35 ;  /* 0x0000000023237223 */ /* 0x000fce0000000023 */
.L_x_314:
[----:B------:R-:W-:Y:S05]  /*ba80*/  BSYNC B1 ;  /* 0x0000000000017941 */ /* 0x000fea0003800000 */
.L_x_312:
        /* <DEDUP_REMOVED lines=10> */
.L_x_316:
[----:B------:R-:W1:Y:S02]  /*bb30*/  MUFU.RCP R36, R37 ;  /* 0x0000002500247308 */ /* 0x000e640000001000 */
[----:B-1----:R-:W-:-:S04]  /*bb40*/  FFMA R0, R37, R36, -1 ;  /* 0xbf80000025007423 */ /* 0x002fc80000000024 */
[----:B------:R-:W-:-:S04]  /*bb50*/  FADD.FTZ R3, -R0, -RZ ;  /* 0x800000ff00037221 */ /* 0x000fc80000010100 */
[----:B------:R-:W-:-:S07]  /*bb60*/  FFMA R36, R36, R3, R36 ;  /* 0x0000000324247223 */ /* 0x000fce0000000024 */
.L_x_317:
[----:B------:R-:W-:Y:S05]  /*bb70*/  BSYNC B1 ;  /* 0x0000000000017941 */ /* 0x000fea0003800000 */
.L_x_315:
        /* <DEDUP_REMOVED lines=10> */
.L_x_319:
[----:B------:R-:W1:Y:S02]  /*bc20*/  MUFU.RCP R37, R38 ;  /* 0x0000002600257308 */ /* 0x000e640000001000 */
[----:B-1----:R-:W-:-:S04]  /*bc30*/  FFMA R0, R38, R37, -1 ;  /* 0xbf80000026007423 */ /* 0x002fc80000000025 */
[----:B------:R-:W-:-:S04]  /*bc40*/  FADD.FTZ R0, -R0, -RZ ;  /* 0x800000ff00007221 */ /* 0x000fc80000010100 */
[----:B------:R-:W-:-:S07]  /*bc50*/  FFMA R37, R37, R0, R37 ;  /* 0x0000000025257223 */ /* 0x000fce0000000025 */
.L_x_320:
[----:B------:R-:W-:Y:S05]  /*bc60*/  BSYNC B1 ;  /* 0x0000000000017941 */ /* 0x000fea0003800000 */
.L_x_318:
        /* <DEDUP_REMOVED lines=10> */
.L_x_322:
[----:B------:R-:W1:Y:S02]  /*bd10*/  MUFU.RCP R38, R39 ;  /* 0x0000002700267308 */ /* 0x000e640000001000 */
[----:B-1----:R-:W-:-:S04]  /*bd20*/  FFMA R0, R39, R38, -1 ;  /* 0xbf80000027007423 */ /* 0x002fc80000000026 */
[----:B------:R-:W-:-:S04]  /*bd30*/  FADD.FTZ R3, -R0, -RZ ;  /* 0x800000ff00037221 */ /* 0x000fc80000010100 */
[----:B------:R-:W-:-:S07]  /*bd40*/  FFMA R38, R38, R3, R38 ;  /* 0x0000000326267223 */ /* 0x000fce0000000026 */
.L_x_323:
[----:B------:R-:W-:Y:S05]  /*bd50*/  BSYNC B1 ;  /* 0x0000000000017941 */ /* 0x000fea0003800000 */
.L_x_321:
        /* <DEDUP_REMOVED lines=10> */
.L_x_325:
[----:B------:R-:W1:Y:S02]  /*be00*/  MUFU.RCP R39, R42 ;  /* 0x0000002a00277308 */ /* 0x000e640000001000 */
[----:B-1----:R-:W-:-:S04]  /*be10*/  FFMA R0, R42, R39, -1 ;  /* 0xbf8000002a007423 */ /* 0x002fc80000000027 */
[----:B------:R-:W-:-:S04]  /*be20*/  FADD.FTZ R0, -R0, -RZ ;  /* 0x800000ff00007221 */ /* 0x000fc80000010100 */
[----:B------:R-:W-:-:S07]  /*be30*/  FFMA R39, R39, R0, R39 ;  /* 0x0000000027277223 */ /* 0x000fce0000000027 */
.L_x_326:
[----:B------:R-:W-:Y:S05]  /*be40*/  BSYNC B1 ;  /* 0x0000000000017941 */ /* 0x000fea0003800000 */
.L_x_324:
        /* <DEDUP_REMOVED lines=10> */
.L_x_328:
[----:B------:R-:W1:Y:S02]  /*bef0*/  MUFU.RCP R40, R133 ;  /* 0x0000008500287308 */ /* 0x000e640000001000 */
[----:B-1----:R-:W-:-:S04]  /*bf00*/  FFMA R0, R133, R40, -1 ;  /* 0xbf80000085007423 */ /* 0x002fc80000000028 */
[----:B------:R-:W-:-:S04]  /*bf10*/  FADD.FTZ R3, -R0, -RZ ;  /* 0x800000ff00037221 */ /* 0x000fc80000010100 */
[----:B------:R-:W-:-:S07]  /*bf20*/  FFMA R40, R40, R3, R40 ;  /* 0x0000000328287223 */ /* 0x000fce0000000028 */
.L_x_329:
[----:B------:R-:W-:Y:S05]  /*bf30*/  BSYNC B1 ;  /* 0x0000000000017941 */ /* 0x000fea0003800000 */
.L_x_327:
        /* <DEDUP_REMOVED lines=10> */
.L_x_331:
[----:B------:R-:W1:Y:S02]  /*bfe0*/  MUFU.RCP R41, R44 ;  /* 0x0000002c00297308 */ /* 0x000e640000001000 */
[----:B-1----:R-:W-:-:S04]  /*bff0*/  FFMA R0, R44, R41, -1 ;  /* 0xbf8000002c007423 */ /* 0x002fc80000000029 */
[----:B------:R-:W-:-:S04]  /*c000*/  FADD.FTZ R0, -R0, -RZ ;  /* 0x800000ff00007221 */ /* 0x000fc80000010100 */
[----:B------:R-:W-:-:S07]  /*c010*/  FFMA R41, R41, R0, R41 ;  /* 0x0000000029297223 */ /* 0x000fce0000000029 */
.L_x_332:
[----:B------:R-:W-:Y:S05]  /*c020*/  BSYNC B1 ;  /* 0x0000000000017941 */ /* 0x000fea0003800000 */
.L_x_330:
[----:B------:R-:W-:-:S04]  /*c030*/  IADD3 R0, R45, 0x1800000, RZ ;  /* 0x018000002d007810 */ /* 0x000fc80007ffe0ff */
[----:B------:R-:W-:-:S04]  /*c040*/  LOP3.LUT R0, R0, 0x7f800000, RZ, 0xc0, !PT ;  /* 0x7f80000000007812 */ /* 0x000fc800078ec0ff */
[----:B------:R-:W-:-:S13]  /*c050*/  ISETP.GT.U32.AND P2, PT, R0, 0x1ffffff, PT ;  /* 0x01ffffff0000780c */ /* 0x000fda0003f44070 */
[----:B------:R-:W-:Y:S05]  /*c060*/  @P2 BRA `(.L_x_333) ;  /* 0x0000000000102947 */ /* 0x000fea0003800000 */
[----:B------:R-:W-:Y:S02]  /*c070*/  MOV R0, R45 ;  /* 0x0000002d00007202 */ /* 0x000fe40000000f00 */
[----:B------:R-:W-:-:S07]  /*c080*/  MOV R4, 0xc0a0 ;  /* 0x0000c0a000047802 */ /* 0x000fce0000000f00 */
[----:B------:R-:W-:Y:S05]  /*c090*/  CALL.REL.NOINC `($__internal_0_$__cuda_sm20_rcp_rn_f32_slowpath) ;  /* 0x0000009c009c7944 */ /* 0x000fea0003c00000 */
[----:B------:R-:W-:Y:S05]  /*c0a0*/  BRA `(.L_x_334) ;  /* 0x0000000000107947 */ /* 0x000fea0003800000 */
.L_x_333:
[----:B------:R-:W1:Y:S02]  /*c0b0*/  MUFU.RCP R0, R45 ;  /* 0x0000002d00007308 */ /* 0x000e640000001000 */
[----:B-1----:R-:W-:-:S04]  /*c0c0*/  FFMA R3, R45, R0, -1 ;  /* 0xbf8000002d037423 */ /* 0x002fc80000000000 */
[----:B------:R-:W-:-:S04]  /*c0d0*/  FADD.FTZ R3, -R3, -RZ ;  /* 0x800000ff03037221 */ /* 0x000fc80000010100 */
[----:B------:R-:W-:-:S07]  /*c0e0*/  FFMA R0, R0, R3, R0 ;  /* 0x0000000300007223 */ /* 0x000fce0000000000 */
.L_x_334:
        /* <DEDUP_REMOVED lines=10> */
[----:B------:R-:W-:-:S05]  /*c190*/  F2FP.BF16.F32.PACK_AB R31, R0, R41 ;  /* 0x00000029001f723e */ /* 0x000fca00000010ff */
[----:B------:R1:W-:Y:S01]  /*c1a0*/  STSM.16.M88.4 [R94], R28 ;  /* 0x0000001c5e007844 */ /* 0x0003e20000000200 */
        /* <DEDUP_REMOVED lines=17> */
.L_x_336:
[----:B------:R-:W-:Y:S05]  /*c2c0*/  BSYNC B0 ;  /* 0x0000000000007941 */ /* 0x000fea0003800000 */
.L_x_335:
[----:B------:R-:W-:Y:S06]  /*c2d0*/  BAR.SYNC.DEFER_BLOCKING 0x1, 0x100 ;  /* 0x0044000000007b1d */ /* 0x000fec0000010000 */
[----:B------:R-:W-:Y:S04]  /*c2e0*/  BSSY B0, `(.L_x_337) ;  /* 0x0000009000007945 */ /* 0x000fe80003800000 */
[----:B------:R-:W-:Y:S05]  /*c2f0*/  @P0 BRA `(.L_x_338) ;  /* 0x00000000001c0947 */ /* 0x000fea0003800000 */
[----:B------:R-:W-:-:S13]  /*c300*/  ISETP.NE.AND P2, PT, R160, 0x3, PT ;  /* 0x00000003a000780c */ /* 0x000fda0003f45270 */
[----:B------:R-:W-:Y:S05]  /*c310*/  @!P2 BRA `(.L_x_339) ;  /* 0x000000000004a947 */ /* 0x000fea0003800000 */
[----:B------:R-:W-:Y:S01]  /*c320*/  BPT.TRAP 0x1 ;  /* 0x000000040000795c */ /* 0x000fe20000300000 */
.L_x_339:
[----:B------:R-:W-:-:S04]  /*c330*/  ULEA UR4, UR5, UR52, 0x3 ;  /* 0x0000003405047291 */ /* 0x000fc8000f8e183f */
[----:B------:R-:W-:-:S04]  /*c340*/  UIADD3 UR4, UR4, 0x60, URZ ;  /* 0x0000006004047890 */ /* 0x000fc8000fffe03f */
[----:B------:R-:W-:-:S09]  /*c350*/  UPRMT UR4, UR51, 0x654, UR4 ;  /* 0x0000065433047896 */ /* 0x000fd20008000004 */
[----:B------:R-:W-:Y:S03]  /*c360*/  SYNCS.ARRIVE.TRANS64.RED.A1T0 RZ, [UR4], RZ ;  /* 0x000000ffffff79a7 */ /* 0x000fe60008100404 */
.L_x_338:
[----:B------:R-:W-:Y:S05]  /*c370*/  BSYNC B0 ;  /* 0x0000000000007941 */ /* 0x000fea0003800000 */
.L_x_337:
        /* <DEDUP_REMOVED lines=8> */
.L_x_342:
[C---:B------:R-:W-:Y:S01]  /*c400*/  LEA R0, R12.reuse, UR52, 0x3 ;  /* 0x000000340c007c11 */ /* 0x040fe2000f8e18ff */
[----:B------:R-:W-:Y:S01]  /*c410*/  VIADD R9, R12, 0x1 ;  /* 0x000000010c097836 */ /* 0x000fe20000000000 */
[----:B------:R-:W-:Y:S01]  /*c420*/  SHF.L.U32 R3, R25, 0x1f, RZ ;  /* 0x0000001f19037819 */ /* 0x000fe200000006ff */
[----:B------:R-:W-:Y:S03]  /*c430*/  BSSY B1, `(.L_x_343) ;  /* 0x0000005000017945 */ /* 0x000fe60003800000 */
[----:B------:R-:W2:Y:S01]  /*c440*/  SYNCS.PHASECHK.TRANS64.TRYWAIT P2, [R0+URZ+0x40], R3 ;  /* 0x00004003000075a7 */ /* 0x000ea2000804017f */
[----:B------:R-:W-:-:S04]  /*c450*/  ISETP.NE.AND P3, PT, R9, 0x4, PT ;  /* 0x000000040900780c */ /* 0x000fc80003f65270 */
[----:B------:R-:W-:Y:S01]  /*c460*/  SEL R44, RZ, 0x1, P3 ;  /* 0x00000001ff2c7807 */ /* 0x000fe20001800000 */
[----:B--2---:R-:W-:Y:S08]  /*c470*/  @!P2 BRA `(.L_x_344) ;  /* 0x0000009000c4a947 */ /* 0x004ff00003800000 */
.L_x_618:
[----:B------:R-:W-:Y:S05]  /*c480*/  BSYNC B1 ;  /* 0x0000000000017941 */ /* 0x000fea0003800000 */
.L_x_343:
[----:B------:R-:W-:Y:S05]  /*c490*/  @P1 BRA `(.L_x_345) ;  /* 0x0000000000941947 */ /* 0x000fea0003800000 */
[----:B------:R-:W-:Y:S01]  /*c4a0*/  LEA R14, R12, R101, 0xd ;  /* 0x000000650c0e7211 */ /* 0x000fe200078e68ff */
[----:B------:R-:W-:Y:S05]  /*c4b0*/  WARPSYNC.ALL ;  /* 0x0000000000007948 */ /* 0x000fea0003800000 */
[----:B------:R-:W-:Y:S01]  /*c4c0*/  LEA R33, R157, R14, 0x1 ;  /* 0x0000000e9d217211 */ /* 0x000fe200078e08ff */
[----:B-1----:R-:W2:Y:S05]  /*c4d0*/  LDSM.16.M88.4 R4, [R14] ;  /* 0x000000000e04783b */ /* 0x002eaa0000000200 */
[----:B------:R-:W1:Y:S01]  /*c4e0*/  LDSM.16.M88.4 R32, [R33] ;  /* 0x000000002120783b */ /* 0x000e620000000200 */
[----:B--2---:R-:W-:Y:S01]  /*c4f0*/  SHF.L.U32 R0, R4, 0x10, RZ ;  /* 0x0000001004007819 */ /* 0x004fe200000006ff */
[----:B------:R-:W-:Y:S01]  /*c500*/  IMAD.U32 R12, R6, 0x10000, RZ ;  /* 0x00010000060c7824 */ /* 0x000fe200078e00ff */
[----:B------:R-:W-:-:S02]  /*c510*/  SHF.L.U32 R20, R7, 0x10, RZ ;  /* 0x0000001007147819 */ /* 0x000fc400000006ff */
[----:B------:R-:W-:Y:S01]  /*c520*/  LOP3.LUT R4, R4, 0xffff0000, RZ, 0xc0, !PT ;  /* 0xffff000004047812 */ /* 0x000fe200078ec0ff */
[----:B-1----:R-:W-:Y:S01]  /*c530*/  IMAD.U32 R42, R35, 0x10000, RZ ;  /* 0x00010000232a7824 */ /* 0x002fe200078e00ff */
[----:B------:R-:W-:Y:S01]  /*c540*/  SHF.L.U32 R30, R32, 0x10, RZ ;  /* 0x00000010201e7819 */ /* 0x000fe200000006ff */
        /* <DEDUP_REMOVED lines=26> */
.L_x_345:
[----:B------:R-:W-:Y:S02]  /*c6f0*/  LOP3.LUT R25, R25, R44, RZ, 0x3c, !PT ;  /* 0x0000002c19197212 */ /* 0x000fe400078e3cff */
[----:B------:R-:W-:-:S07]  /*c700*/  SEL R12, R9, RZ, P3 ;  /* 0x000000ff090c7207 */ /* 0x000fce0001800000 */
.L_x_341:
[----:B------:R-:W-:Y:S05]  /*c710*/  BSYNC B0 ;  /* 0x0000000000007941 */ /* 0x000fea0003800000 */
.L_x_340:
[----:B------:R-:W-:Y:S01]  /*c720*/  MOV R46, 0x3bbb989d ;  /* 0x3bbb989d002e7802 */ /* 0x000fe20000000f00 */
[C---:B------:R-:W-:Y:S01]  /*c730*/  FFMA R57, R156.reuse, R57, R14 ;  /* 0x000000399c397223 */ /* 0x040fe2000000000e */
[C---:B------:R-:W-:Y:S01]  /*c740*/  FFMA R58, R156.reuse, R58, R15 ;  /* 0x0000003a9c3a7223 */ /* 0x040fe2000000000f */
[----:B------:R-:W-:Y:S01]  /*c750*/  MOV R47, 0x437c0000 ;  /* 0x437c0000002f7802 */ /* 0x000fe20000000f00 */
[----:B------:R-:W-:Y:S01]  /*c760*/  FFMA R56, R156, R56, R13 ;  /* 0x000000389c387223 */ /* 0x000fe2000000000d */
[-C--:B-1----:R-:W-:Y:S01]  /*c770*/  FFMA.SAT R4, -R57, R46.reuse, 0.5 ;  /* 0x3f00000039047423 */ /* 0x082fe2000000212e */
[-C--:B------:R-:W-:Y:S01]  /*c780*/  FFMA.SAT R5, -R58, R46.reuse, 0.5 ;  /* 0x3f0000003a057423 */ /* 0x080fe2000000212e */
[----:B------:R-:W-:Y:S01]  /*c790*/  FFMA R59, R156, R59, R21 ;  /* 0x0000003b9c3b7223 */ /* 0x000fe20000000015 */
[-C--:B--2---:R-:W-:Y:S01]  /*c7a0*/  FFMA.SAT R0, -R56, R46.reuse, 0.5 ;  /* 0x3f00000038007423 */ /* 0x084fe2000000212e */
        /* <DEDUP_REMOVED lines=112> */
[----:B------:R-:W-:Y:S01]  /*ceb0*/  SHF.L.U32 R29, R29, 0x17, RZ ;  /* 0x000000171d1d7819 */ /* 0x000fe200000006ff */
[----:B------:R-:W-:Y:S01]  /*cec0*/  FFMA R52, R7, R8, 1 ;  /* 0x3f80000007347423 */ /* 0x000fe20000000008 */
[----:B------:R-:W-:-:S02]  /*ced0*/  SHF.L.U32 R30, R30, 0x17, RZ ;  /* 0x000000171e1e7819 */ /* 0x000fc400000006ff */
        /* <DEDUP_REMOVED lines=27> */
[----:B------:R-:W-:Y:S01]  /*d090*/  IMAD.MOV.U32 R0, RZ, RZ, R50 ;  /* 0x000000ffff007224 */ /* 0x000fe200078e0032 */
[----:B------:R-:W-:-:S07]  /*d0a0*/  MOV R4, 0xd0c0 ;  /* 0x0000d0c000047802 */ /* 0x000fce0000000f00 */
[----:B------:R-:W-:Y:S05]  /*d0b0*/  CALL.REL.NOINC `($__internal_0_$__cuda_sm20_rcp_rn_f32_slowpath) ;  /* 0x0000008c00947944 */ /* 0x000fea0003c00000 */
[----:B------:R-:W-:Y:S01]  /*d0c0*/  MOV R27, R0 ;  /* 0x00000000001b7202 */ /* 0x000fe20000000f00 */
[----:B------:R-:W-:Y:S06]  /*d0d0*/  BRA `(.L_x_348) ;  /* 0x0000000000107947 */ /* 0x000fec0003800000 */
.L_x_347:
[----:B------:R-:W1:Y:S02]  /*d0e0*/  MUFU.RCP R27, R50 ;  /* 0x00000032001b7308 */ /* 0x000e640000001000 */
[----:B-1----:R-:W-:-:S04]  /*d0f0*/  FFMA R0, R50, R27, -1 ;  /* 0xbf80000032007423 */ /* 0x002fc8000000001b */
[----:B------:R-:W-:-:S04]  /*d100*/  FADD.FTZ R0, -R0, -RZ ;  /* 0x800000ff00007221 */ /* 0x000fc80000010100 */
[----:B------:R-:W-:-:S07]  /*d110*/  FFMA R27, R27, R0, R27 ;  /* 0x000000001b1b7223 */ /* 0x000fce000000001b */
.L_x_348:
[----:B------:R-:W-:Y:S05]  /*d120*/  BSYNC B1 ;  /* 0x0000000000017941 */ /* 0x000fea0003800000 */
.L_x_346:
        /* <DEDUP_REMOVED lines=10> */
.L_x_350:
[----:B------:R-:W1:Y:S02]  /*d1d0*/  MUFU.RCP R28, R49 ;  /* 0x00000031001c7308 */ /* 0x000e640000001000 */
[----:B-1----:R-:W-:-:S04]  /*d1e0*/  FFMA R0, R49, R28, -1 ;  /* 0xbf80000031007423 */ /* 0x002fc8000000001c */
[----:B------:R-:W-:-:S04]  /*d1f0*/  FADD.FTZ R3, -R0, -RZ ;  /* 0x800000ff00037221 */ /* 0x000fc80000010100 */
[----:B------:R-:W-:-:S07]  /*d200*/  FFMA R28, R28, R3, R28 ;  /* 0x000000031c1c7223 */ /* 0x000fce000000001c */
.L_x_351:
[----:B------:R-:W-:Y:S05]  /*d210*/  BSYNC B1 ;  /* 0x0000000000017941 */ /* 0x000fea0003800000 */
.L_x_349:
        /* <DEDUP_REMOVED lines=10> */
.L_x_353:
[----:B------:R-:W1:Y:S02]  /*d2c0*/  MUFU.RCP R29, R52 ;  /* 0x00000034001d7308 */ /* 0x000e640000001000 */
[----:B-1----:R-:W-:-:S04]  /*d2d0*/  FFMA R0, R52, R29, -1 ;  /* 0xbf80000034007423 */ /* 0x002fc8000000001d */
[----:B------:R-:W-:-:S04]  /*d2e0*/  FADD.FTZ R0, -R0, -RZ ;  /* 0x800000ff00007221 */ /* 0x000fc80000010100 */
[----:B------:R-:W-:-:S07]  /*d2f0*/  FFMA R29, R29, R0, R29 ;  /* 0x000000001d1d7223 */ /* 0x000fce000000001d */
.L_x_354:
[----:B------:R-:W-:Y:S05]  /*d300*/  BSYNC B1 ;  /* 0x0000000000017941 */ /* 0x000fea0003800000 */
.L_x_352:
        /* <DEDUP_REMOVED lines=10> */
.L_x_356:
[----:B------:R-:W1:Y:S02]  /*d3b0*/  MUFU.RCP R30, R43 ;  /* 0x0000002b001e7308 */ /* 0x000e640000001000 */
[----:B-1----:R-:W-:-:S04]  /*d3c0*/  FFMA R0, R43, R30, -1 ;  /* 0xbf8000002b007423 */ /* 0x002fc8000000001e */
[----:B------:R-:W-:-:S04]  /*d3d0*/  FADD.FTZ R3, -R0, -RZ ;  /* 0x800000ff00037221 */ /* 0x000fc80000010100 */
[----:B------:R-:W-:-:S07]  /*d3e0*/  FFMA R30, R30, R3, R30 ;  /* 0x000000031e1e7223 */ /* 0x000fce000000001e */
.L_x_357:
[----:B------:R-:W-:Y:S05]  /*d3f0*/  BSYNC B1 ;  /* 0x0000000000017941 */ /* 0x000fea0003800000 */
.L_x_355:
        /* <DEDUP_REMOVED lines=10> */
.L_x_359:
[----:B------:R-:W1:Y:S02]  /*d4a0*/  MUFU.RCP R31, R54 ;  /* 0x00000036001f7308 */ /* 0x000e640000001000 */
[----:B-1----:R-:W-:-:S04]  /*d4b0*/  FFMA R0, R54, R31, -1 ;  /* 0xbf80000036007423 */ /* 0x002fc8000000001f */
[----:B------:R-:W-:-:S04]  /*d4c0*/  FADD.FTZ R0, -R0, -RZ ;  /* 0x800000ff00007221 */ /* 0x000fc80000010100 */
[----:B------:R-:W-:-:S07]  /*d4d0*/  FFMA R31, R31, R0, R31 ;  /* 0x000000001f1f7223 */ /* 0x000fce000000001f */
.L_x_360:
[----:B------:R-:W-:Y:S05]  /*d4e0*/  BSYNC B1 ;  /* 0x0000000000017941 */ /* 0x000fea0003800000 */
.L_x_358:
        /* <DEDUP_REMOVED lines=10> */
.L_x_362:
[----:B------:R-:W1:Y:S02]  /*d590*/  MUFU.RCP R32, R51 ;  /* 0x0000003300207308 */ /* 0x000e640000001000 */
[----:B-1----:R-:W-:-:S04]  /*d5a0*/  FFMA R0, R51, R32, -1 ;  /* 0xbf80000033007423 */ /* 0x002fc80000000020 */
[----:B------:R-:W-:-:S04]  /*d5b0*/  FADD.FTZ R3, -R0, -RZ ;  /* 0x800000ff00037221 */ /* 0x000fc80000010100 */
[----:B------:R-:W-:-:S07]  /*d5c0*/  FFMA R32, R32, R3, R32 ;  /* 0x0000000320207223 */ /* 0x000fce0000000020 */
.L_x_363:
[----:B------:R-:W-:Y:S05]  /*d5d0*/  BSYNC B1 ;  /* 0x0000000000017941 */ /* 0x000fea0003800000 */
.L_x_361:
        /* <DEDUP_REMOVED lines=10> */
.L_x_365:
[----:B------:R-:W1:Y:S02]  /*d680*/  MUFU.RCP R33, R56 ;  /* 0x0000003800217308 */ /* 0x000e640000001000 */
[----:B-1----:R-:W-:-:S04]  /*d690*/  FFMA R0, R56, R33, -1 ;  /* 0xbf80000038007423 */ /* 0x002fc80000000021 */
[----:B------:R-:W-:-:S04]  /*d6a0*/  FADD.FTZ R0, -R0, -RZ ;  /* 0x800000ff00007221 */ /* 0x000fc80000010100 */
[----:B------:R-:W-:-:S07]  /*d6b0*/  FFMA R33, R33, R0, R33 ;  /* 0x0000000021217223 */ /* 0x000fce0000000021 */
.L_x_366:
[----:B------:R-:W-:Y:S05]  /*d6c0*/  BSYNC B1 ;  /* 0x0000000000017941 */ /* 0x000fea0003800000 */
.L_x_364:
        /* <DEDUP_REMOVED lines=10> */
.L_x_368:
[----:B------:R-:W1:Y:S02]  /*d770*/  MUFU.RCP R34, R63 ;  /* 0x0000003f00227308 */ /* 0x000e640000001000 */
[----:B-1----:R-:W-:-:S04]  /*d780*/  FFMA R0, R63, R34, -1 ;  /* 0xbf8000003f007423 */ /* 0x002fc80000000022 */
[----:B------:R-:W-:-:S04]  /*d790*/  FADD.FTZ R3, -R0, -RZ ;  /* 0x800000ff00037221 */ /* 0x000fc80000010100 */
[----:B------:R-:W-:-:S07]  /*d7a0*/  FFMA R34, R34, R3, R34 ;  /* 0x0000000322227223 */ /* 0x000fce0000000022 */
.L_x_369:
[----:B------:R-:W-:Y:S05]  /*d7b0*/  BSYNC B1 ;  /* 0x0000000000017941 */ /* 0x000fea0003800000 */
.L_x_367:
        /* <DEDUP_REMOVED lines=10> */
.L_x_371:
[----:B------:R-:W1:Y:S02]  /*d860*/  MUFU.RCP R35, R36 ;  /* 0x0000002400237308 */ /* 0x000e640000001000 */
[----:B-1----:R-:W-:-:S04]  /*d870*/  FFMA R0, R36, R35, -1 ;  /* 0xbf80000024007423 */ /* 0x002fc80000000023 */
[----:B------:R-:W-:-:S04]  /*d880*/  FADD.FTZ R0, -R0, -RZ ;  /* 0x800000ff00007221 */ /* 0x000fc80000010100 */
[----:B------:R-:W-:-:S07]  /*d890*/  FFMA R35, R35, R0, R35 ;  /* 0x0000000023237223 */ /* 0x000fce0000000023 */
.L_x_372:
[----:B------:R-:W-:Y:S05]  /*d8a0*/  BSYNC B1 ;  /* 0x0000000000017941 */ /* 0x000fea0003800000 */
.L_x_370:
        /* <DEDUP_REMOVED lines=10> */
.L_x_374:
[----:B------:R-:W1:Y:S02]  /*d950*/  MUFU.RCP R36, R37 ;  /* 0x0000002500247308 */ /* 0x000e640000001000 */
[----:B-1----:R-:W-:-:S04]  /*d960*/  FFMA R0, R37, R36, -1 ;  /* 0xbf80000025007423 */ /* 0x002fc80000000024 */
[----:B------:R-:W-:-:S04]  /*d970*/  FADD.FTZ R3, -R0, -RZ ;  /* 0x800000ff00037221 */ /* 0x000fc80000010100 */
[----:B------:R-:W-:-:S07]  /*d980*/  FFMA R36, R36, R3, R36 ;  /* 0x0000000324247223 */ /* 0x000fce0000000024 */
.L_x_375:
[----:B------:R-:W-:Y:S05]  /*d990*/  BSYNC B1 ;  /* 0x0000000000017941 */ /* 0x000fea0003800000 */
.L_x_373:
        /* <DEDUP_REMOVED lines=10> */
.L_x_377:
[----:B------:R-:W1:Y:S02]  /*da40*/  MUFU.RCP R37, R38 ;  /* 0x0000002600257308 */ /* 0x000e640000001000 */
[----:B-1----:R-:W-:-:S04]  /*da50*/  FFMA R0, R38, R37, -1 ;  /* 0xbf80000026007423 */ /* 0x002fc80000000025 */
[----:B------:R-:W-:-:S04]  /*da60*/  FADD.FTZ R0, -R0, -RZ ;  /* 0x800000ff00007221 */ /* 0x000fc80000010100 */
[----:B------:R-:W-:-:S07]  /*da70*/  FFMA R37, R37, R0, R37 ;  /* 0x0000000025257223 */ /* 0x000fce0000000025 */
.L_x_378:
[----:B------:R-:W-:Y:S05]  /*da80*/  BSYNC B1 ;  /* 0x0000000000017941 */ /* 0x000fea0003800000 */
.L_x_376:
        /* <DEDUP_REMOVED lines=10> */
.L_x_380:
[----:B------:R-:W1:Y:S02]  /*db30*/  MUFU.RCP R38, R39 ;  /* 0x0000002700267308 */ /* 0x000e640000001000 */
[----:B-1----:R-:W-:-:S04]  /*db40*/  FFMA R0, R39, R38, -1 ;  /* 0xbf80000027007423 */ /* 0x002fc80000000026 */
[----:B------:R-:W-:-:S04]  /*db50*/  FADD.FTZ R3, -R0, -RZ ;  /* 0x800000ff00037221 */ /* 0x000fc80000010100 */
[----:B------:R-:W-:-:S07]  /*db60*/  FFMA R38, R38, R3, R38 ;  /* 0x0000000326267223 */ /* 0x000fce0000000026 */
.L_x_381:
[----:B------:R-:W-:Y:S05]  /*db70*/  BSYNC B1 ;  /* 0x0000000000017941 */ /* 0x000fea0003800000 */
.L_x_379:
        /* <DEDUP_REMOVED lines=10> */
.L_x_383:
[----:B------:R-:W1:Y:S02]  /*dc20*/  MUFU.RCP R39, R42 ;  /* 0x0000002a00277308 */ /* 0x000e640000001000 */
[----:B-1----:R-:W-:-:S04]  /*dc30*/  FFMA R0, R42, R39, -1 ;  /* 0xbf8000002a007423 */ /* 0x002fc80000000027 */
[----:B------:R-:W-:-:S04]  /*dc40*/  FADD.FTZ R0, -R0, -RZ ;  /* 0x800000ff00007221 */ /* 0x000fc80000010100 */
[----:B------:R-:W-:-:S07]  /*dc50*/  FFMA R39, R39, R0, R39 ;  /* 0x0000000027277223 */ /* 0x000fce0000000027 */
.L_x_384:
[----:B------:R-:W-:Y:S05]  /*dc60*/  BSYNC B1 ;  /* 0x0000000000017941 */ /* 0x000fea0003800000 */
.L_x_382:
        /* <DEDUP_REMOVED lines=10> */
.L_x_386:
[----:B------:R-:W1:Y:S02]  /*dd10*/  MUFU.RCP R40, R69 ;  /* 0x0000004500287308 */ /* 0x000e640000001000 */
[----:B-1----:R-:W-:-:S04]  /*dd20*/  FFMA R0, R69, R40, -1 ;  /* 0xbf80000045007423 */ /* 0x002fc80000000028 */
[----:B------:R-:W-:-:S04]  /*dd30*/  FADD.FTZ R3, -R0, -RZ ;  /* 0x800000ff00037221 */ /* 0x000fc80000010100 */
[----:B------:R-:W-:-:S07]  /*dd40*/  FFMA R40, R40, R3, R40 ;  /* 0x0000000328287223 */ /* 0x000fce0000000028 */
.L_x_387:
[----:B------:R-:W-:Y:S05]  /*dd50*/  BSYNC B1 ;  /* 0x0000000000017941 */ /* 0x000fea0003800000 */
.L_x_385:
        /* <DEDUP_REMOVED lines=10> */
.L_x_389:
[----:B------:R-:W1:Y:S02]  /*de00*/  MUFU.RCP R41, R44 ;  /* 0x0000002c00297308 */ /* 0x000e640000001000 */
[----:B-1----:R-:W-:-:S04]  /*de10*/  FFMA R0, R44, R41, -1 ;  /* 0xbf8000002c007423 */ /* 0x002fc80000000029 */
[----:B------:R-:W-:-:S04]  /*de20*/  FADD.FTZ R0, -R0, -RZ ;  /* 0x800000ff00007221 */ /* 0x000fc80000010100 */
[----:B------:R-:W-:-:S07]  /*de30*/  FFMA R41, R41, R0, R41 ;  /* 0x0000000029297223 */ /* 0x000fce0000000029 */
.L_x_390:
[----:B------:R-:W-:Y:S05]  /*de40*/  BSYNC B1 ;  /* 0x0000000000017941 */ /* 0x000fea0003800000 */
.L_x_388:
        /* <DEDUP_REMOVED lines=8> */
.L_x_391:
[----:B------:R-:W1:Y:S02]  /*ded0*/  MUFU.RCP R0, R45 ;  /* 0x0000002d00007308 */ /* 0x000e640000001000 */
[----:B-1----:R-:W-:-:S04]  /*dee0*/  FFMA R3, R45, R0, -1 ;  /* 0xbf8000002d037423 */ /* 0x002fc80000000000 */
[----:B------:R-:W-:-:S04]  /*def0*/  FADD.FTZ R3, -R3, -RZ ;  /* 0x800000ff03037221 */ /* 0x000fc80000010100 */
[----:B------:R-:W-:-:S07]  /*df00*/  FFMA R0, R0, R3, R0 ;  /* 0x0000000300007223 */ /* 0x000fce0000000000 */
.L_x_392:
        /* <DEDUP_REMOVED lines=29> */
.L_x_394:
[----:B------:R-:W-:Y:S05]  /*e0e0*/  BSYNC B0 ;  /* 0x0000000000007941 */ /* 0x000fea0003800000 */
.L_x_393:
[----:B------:R-:W-:Y:S06]  /*e0f0*/  BAR.SYNC.DEFER_BLOCKING 0x1, 0x100 ;  /* 0x0044000000007b1d */ /* 0x000fec0000010000 */
[----:B------:R-:W-:Y:S04]  /*e100*/  BSSY B0, `(.L_x_395) ;  /* 0x0000009000007945 */ /* 0x000fe80003800000 */
[----:B------:R-:W-:Y:S05]  /*e110*/  @P0 BRA `(.L_x_396) ;  /* 0x00000000001c0947 */ /* 0x000fea0003800000 */
[----:B------:R-:W-:-:S13]  /*e120*/  ISETP.NE.AND P2, PT, R160, 0x3, PT ;  /* 0x00000003a000780c */ /* 0x000fda0003f45270 */
[----:B------:R-:W-:Y:S05]  /*e130*/  @!P2 BRA `(.L_x_397) ;  /* 0x000000000004a947 */ /* 0x000fea0003800000 */
[----:B------:R-:W-:Y:S01]  /*e140*/  BPT.TRAP 0x1 ;  /* 0x000000040000795c */ /* 0x000fe20000300000 */
.L_x_397:
[----:B------:R-:W-:-:S04]  /*e150*/  ULEA UR4, UR5, UR52, 0x3 ;  /* 0x0000003405047291 */ /* 0x000fc8000f8e183f */
[----:B------:R-:W-:-:S04]  /*e160*/  UIADD3 UR4, UR4, 0x60, URZ ;  /* 0x0000006004047890 */ /* 0x000fc8000fffe03f */
[----:B------:R-:W-:-:S09]  /*e170*/  UPRMT UR4, UR51, 0x654, UR4 ;  /* 0x0000065433047896 */ /* 0x000fd20008000004 */
[----:B------:R-:W-:Y:S03]  /*e180*/  SYNCS.ARRIVE.TRANS64.RED.A1T0 RZ, [UR4], RZ ;  /* 0x000000ffffff79a7 */ /* 0x000fe60008100404 */
.L_x_396:
[----:B------:R-:W-:Y:S05]  /*e190*/  BSYNC B0 ;  /* 0x0000000000007941 */ /* 0x000fea0003800000 */
.L_x_395:
        /* <DEDUP_REMOVED lines=8> */
.L_x_400:
[C---:B------:R-:W-:Y:S01]  /*e220*/  LEA R0, R12.reuse, UR52, 0x3 ;  /* 0x000000340c007c11 */ /* 0x040fe2000f8e18ff */
[----:B------:R-:W-:Y:S01]  /*e230*/  BSSY B1, `(.L_x_401) ;  /* 0x0000007000017945 */ /* 0x000fe20003800000 */
[----:B------:R-:W-:Y:S02]  /*e240*/  SHF.L.U32 R3, R25, 0x1f, RZ ;  /* 0x0000001f19037819 */ /* 0x000fe400000006ff */
[----:B------:R-:W-:Y:S02]  /*e250*/  IADD3 R9, R12, 0x1, RZ ;  /* 0x000000010c097810 */ /* 0x000fe40007ffe0ff */
[----:B------:R-:W2:Y:S02]  /*e260*/  SYNCS.PHASECHK.TRANS64.TRYWAIT P2, [R0+URZ+0x40], R3 ;  /* 0x00004003000075a7 */ /* 0x000ea4000804017f */
[----:B------:R-:W-:-:S04]  /*e270*/  ISETP.NE.AND P3, PT, R9, 0x4, PT ;  /* 0x000000040900780c */ /* 0x000fc80003f65270 */
[----:B------:R-:W-:Y:S01]  /*e280*/  SEL R42, RZ, 0x1, P3 ;  /* 0x00000001ff2a7807 */ /* 0x000fe20001800000 */
[----:B--2---:R-:W-:Y:S08]  /*e290*/  @!P2 BRA `(.L_x_402) ;  /* 0x000000740050a947 */ /* 0x004ff00003800000 */
.L_x_619:
[----:B------:R-:W-:Y:S05]  /*e2a0*/  BSYNC B1 ;  /* 0x0000000000017941 */ /* 0x000fea0003800000 */
.L_x_401:
        /* <DEDUP_REMOVED lines=9> */
[----:B------:R-:W-:Y:S01]  /*e340*/  SHF.L.U32 R20, R7, 0x10, RZ ;  /* 0x0000001007147819 */ /* 0x000fe200000006ff */
[----:B-1----:R-:W-:Y:S01]  /*e350*/  IMAD.U32 R38, R30, 0x10000, RZ ;  /* 0x000100001e267824 */ /* 0x002fe200078e00ff */
        /* <DEDUP_REMOVED lines=27> */
.L_x_403:
[----:B------:R-:W-:Y:S02]  /*e510*/  LOP3.LUT R25, R25, R42, RZ, 0x3c, !PT ;  /* 0x0000002a19197212 */ /* 0x000fe400078e3cff */
[----:B------:R-:W-:-:S07]  /*e520*/  SEL R12, R9, RZ, P3 ;  /* 0x000000ff090c7207 */ /* 0x000fce0001800000 */
.L_x_399:
[----:B------:R-:W-:Y:S05]  /*e530*/  BSYNC B0 ;  /* 0x0000000000007941 */ /* 0x000fea0003800000 */
.L_x_398:
[----:B------:R-:W-:Y:S01]  /*e540*/  MOV R46, 0x3bbb989d ;  /* 0x3bbb989d002e7802 */ /* 0x000fe20000000f00 */
[C---:B------:R-:W-:Y:S01]  /*e550*/  FFMA R138, R156.reuse, R138, R15 ;  /* 0x0000008a9c8a7223 */ /* 0x040fe2000000000f */
[C---:B------:R-:W-:Y:S01]  /*e560*/  FFMA R137, R156.reuse, R137, R14 ;  /* 0x000000899c897223 */ /* 0x040fe2000000000e */
[----:B------:R-:W-:Y:S01]  /*e570*/  MOV R47, 0x437c0000 ;  /* 0x437c0000002f7802 */ /* 0x000fe20000000f00 */
[----:B------:R-:W-:Y:S01]  /*e580*/  FFMA R139, R156, R139, R21 ;  /* 0x0000008b9c8b7223 */ /* 0x000fe20000000015 */
[-C--:B-1----:R-:W-:Y:S01]  /*e590*/  FFMA.SAT R5, -R138, R46.reuse, 0.5 ;  /* 0x3f0000008a057423 */ /* 0x082fe2000000212e */
[----:B------:R-:W-:Y:S01]  /*e5a0*/  FFMA.SAT R4, -R137, R46, 0.5 ;  /* 0x3f00000089047423 */ /* 0x000fe2000000212e */
[----:B------:R-:W-:Y:S01]  /*e5b0*/  FFMA R140, R156, R140, R23 ;  /* 0x0000008c9c8c7223 */ /* 0x000fe20000000017 */
[----:B------:R-:W-:Y:S01]  /*e5c0*/  FFMA.SAT R8, -R139, R46, 0.5 ;  /* 0x3f0000008b087423 */ /* 0x000fe2000000212e */
[-C--:B------:R-:W-:Y:S01]  /*e5d0*/  FFMA.RM R7, R5, R47.reuse, 12582913 ;  /* 0x4b40000105077423 */ /* 0x080fe2000000402f */
[-C--:B------:R-:W-:Y:S01]  /*e5e0*/  FFMA.RM R4, R4, R47.reuse, 12582913 ;  /* 0x4b40000104047423 */ /* 0x080fe2000000402f */
[----:B------:R-:W-:Y:S01]  /*e5f0*/  FFMA R142, R156, R142, R91 ;  /* 0x0000008e9c8e7223 */ /* 0x000fe2000000005b */
[----:B------:R-:W-:Y:S01]  /*e600*/  FFMA.RM R10, R8, R47, 12582913 ;  /* 0x4b400001080a7423 */ /* 0x000fe2000000402f */
[----:B------:R-:W-:Y:S01]  /*e610*/  FADD R5, R7, -12583039 ;  /* 0xcb40007f07057421 */ /* 0x000fe20000000000 */
[----:B------:R-:W-:Y:S01]  /*e620*/  FADD R6, R4, -12583039 ;  /* 0xcb40007f04067421 */ /* 0x000fe20000000000 */
[----:B------:R-:W-:Y:S01]  /*e630*/  FFMA R136, R156, R136, R13 ;  /* 0x000000889c887223 */ /* 0x000fe2000000000d */
[-C--:B------:R-:W-:Y:S01]  /*e640*/  FFMA.SAT R24, -R140, R46.reuse, 0.5 ;  /* 0x3f0000008c187423 */ /* 0x080fe2000000212e */
[----:B------:R-:W-:Y:S01]  /*e650*/  FFMA R9, -R138, 1.4426950216293334961, -R5 ;  /* 0x3fb8aa3b8a097823 */ /* 0x000fe20000000905 */
[-C--:B------:R-:W-:Y:S01]  /*e660*/  FFMA.SAT R31, -R142, R46.reuse, 0.5 ;  /* 0x3f0000008e1f7423 */ /* 0x080fe2000000212e */
[----:B------:R-:W-:Y:S01]  /*e670*/  FFMA R6, -R137, 1.4426950216293334961, -R6 ;  /* 0x3fb8aa3b89067823 */ /* 0x000fe20000000906 */
[----:B------:R-:W-:Y:S01]  /*e680*/  FADD R8, R10, -12583039 ;  /* 0xcb40007f0a087421 */ /* 0x000fe20000000000 */
[-C--:B--2---:R-:W-:Y:S01]  /*e690*/  FFMA.SAT R0, -R136, R46.reuse, 0.5 ;  /* 0x3f00000088007423 */ /* 0x084fe2000000212e */
[C---:B------:R-:W-:Y:S01]  /*e6a0*/  FFMA R141, R156.reuse, R141, R89 ;  /* 0x0000008d9c8d7223 */ /* 0x040fe20000000059 */
[----:B------:R-:W-:Y:S01]  /*e6b0*/  FFMA R143, R156, R143, R159 ;  /* 0x0000008f9c8f7223 */ /* 0x000fe2000000009f */
[----:B------:R-:W-:Y:S01]  /*e6c0*/  FFMA R9, -R138, 1.925963033500011079e-08, R9 ;  /* 0x32a570608a097823 */ /* 0x000fe20000000109 */
[-C--:B------:R-:W-:Y:S01]  /*e6d0*/  FFMA.RM R28, R24, R47.reuse, 12582913 ;  /* 0x4b400001181c7423 */ /* 0x080fe2000000402f */
[-C--:B------:R-:W-:Y:S01]  /*e6e0*/  FFMA.RM R31, R31, R47.reuse, 12582913 ;  /* 0x4b4000011f1f7423 */ /* 0x080fe2000000402f */
[----:B------:R-:W-:Y:S01]  /*e6f0*/  FFMA R6, -R137, 1.925963033500011079e-08, R6 ;  /* 0x32a5706089067823 */ /* 0x000fe20000000106 */
[----:B------:R-:W-:Y:S01]  /*e700*/  FFMA R24, -R139, 1.4426950216293334961, -R8 ;  /* 0x3fb8aa3b8b187823 */ /* 0x000fe20000000908 */
[-C--:B------:R-:W-:Y:S01]  /*e710*/  FFMA.RM R0, R0, R47.reuse, 12582913 ;  /* 0x4b40000100007423 */ /* 0x080fe2000000402f */
[-C--:B------:R-:W-:Y:S01]  /*e720*/  FFMA.SAT R29, -R141, R46.reuse, 0.5 ;  /* 0x3f0000008d1d7423 */ /* 0x080fe2000000212e */
[----:B------:R-:W-:Y:S01]  /*e730*/  FFMA.SAT R32, -R143, R46, 0.5 ;  /* 0x3f0000008f207423 */ /* 0x000fe2000000212e */
[----:B------:R1:W-:Y:S01]  /*e740*/  MUFU.EX2 R8, R9 ;  /* 0x0000000900087308 */ /* 0x0003e20000000800 */
[----:B------:R-:W-:Y:S01]  /*e750*/  FADD R27, R28, -12583039 ;  /* 0xcb40007f1c1b7421 */ /* 0x000fe20000000000 */
[----:B------:R-:W-:Y:S01]  /*e760*/  FFMA R24, -R139, 1.925963033500011079e-08, R24 ;  /* 0x32a570608b187823 */ /* 0x000fe20000000118 */
[----:B------:R-:W-:Y:S01]  /*e770*/  FADD R3, R0, -12583039 ;  /* 0xcb40007f00037421 */ /* 0x000fe20000000000 */
[----:B------:R-:W-:Y:S01]  /*e780*/  FFMA R144, R156, R144, R161 ;  /* 0x000000909c907223 */ /* 0x000fe200000000a1 */
[----:B------:R-:W-:Y:S01]  /*e790*/  FFMA.RM R32, R32, R47, 12582913 ;  /* 0x4b40000120207423 */ /* 0x000fe2000000402f */
[----:B------:R-:W-:Y:S01]  /*e7a0*/  FFMA R145, R156, R145, R95 ;  /* 0x000000919c917223 */ /* 0x000fe2000000005f */
[----:B------:R-:W-:Y:S01]  /*e7b0*/  FFMA R3, -R136, 1.4426950216293334961, -R3 ;  /* 0x3fb8aa3b88037823 */ /* 0x000fe20000000903 */
[----:B------:R2:W-:Y:S01]  /*e7c0*/  MUFU.EX2 R5, R6 ;  /* 0x0000000600057308 */ /* 0x0005e20000000800 */
[----:B-1----:R-:W-:Y:S01]  /*e7d0*/  FADD R9, R31, -12583039 ;  /* 0xcb40007f1f097421 */ /* 0x002fe20000000000 */
[----:B------:R-:W-:Y:S01]  /*e7e0*/  FFMA.SAT R34, -R144, R46, 0.5 ;  /* 0x3f00000090227423 */ /* 0x000fe2000000212e */
[----:B------:R-:W-:Y:S01]  /*e7f0*/  FFMA R146, R156, R146, R93 ;  /* 0x000000929c927223 */ /* 0x000fe2000000005d */
[-C--:B------:R-:W-:Y:S01]  /*e800*/  FFMA.SAT R35, -R145, R46.reuse, 0.5 ;  /* 0x3f00000091237423 */ /* 0x080fe2000000212e */
[----:B------:R-:W-:Y:S01]  /*e810*/  FFMA R33, -R142, 1.4426950216293334961, -R9 ;  /* 0x3fb8aa3b8e217823 */ /* 0x000fe20000000909 */
[----:B------:R-:W-:Y:S01]  /*e820*/  FFMA R147, R156, R147, R20 ;  /* 0x000000939c937223 */ /* 0x000fe20000000014 */
[----:B------:R-:W-:Y:S01]  /*e830*/  FFMA R3, -R136, 1.925963033500011079e-08, R3 ;  /* 0x32a5706088037823 */ /* 0x000fe20000000103 */
[-C--:B------:R-:W-:Y:S01]  /*e840*/  FFMA.RM R36, R34, R47.reuse, 12582913 ;  /* 0x4b40000122247423 */ /* 0x080fe2000000402f */
[-C--:B--2---:R-:W-:Y:S01]  /*e850*/  FFMA.RM R6, R29, R47.reuse, 12582913 ;  /* 0x4b4000011d067423 */ /* 0x084fe2000000402f */
[----:B------:R-:W-:Y:S01]  /*e860*/  FFMA R29, -R140, 1.4426950216293334961, -R27 ;  /* 0x3fb8aa3b8c1d7823 */ /* 0x000fe2000000091b */
[----:B------:R-:W-:Y:S01]  /*e870*/  FFMA R33, -R142, 1.925963033500011079e-08, R33 ;  /* 0x32a570608e217823 */ /* 0x000fe20000000121 */
[----:B------:R1:W-:Y:S01]  /*e880*/  MUFU.EX2 R27, R24 ;  /* 0x00000018001b7308 */ /* 0x0003e20000000800 */
[----:B------:R-:W-:Y:S01]  /*e890*/  FADD R30, R6, -12583039 ;  /* 0xcb40007f061e7421 */ /* 0x000fe20000000000 */
[----:B------:R-:W-:Y:S01]  /*e8a0*/  FFMA.SAT R39, -R146, R46, 0.5 ;  /* 0x3f00000092277423 */ /* 0x000fe2000000212e */
[-C--:B------:R-:W-:Y:S01]  /*e8b0*/  FFMA.RM R38, R35, R47.reuse, 12582913 ;  /* 0x4b40000123267423 */ /* 0x080fe2000000402f */
[----:B------:R-:W-:Y:S01]  /*e8c0*/  FADD R35, R36, -12583039 ;  /* 0xcb40007f24237421 */ /* 0x000fe20000000000 */
[----:B------:R-:W-:Y:S01]  /*e8d0*/  FFMA R30, -R141, 1.4426950216293334961, -R30 ;  /* 0x3fb8aa3b8d1e7823 */ /* 0x000fe2000000091e */
[----:B------:R-:W-:Y:S01]  /*e8e0*/  FFMA.RM R39, R39, R47, 12582913 ;  /* 0x4b40000127277423 */ /* 0x000fe2000000402f */
[----:B------:R-:W-:Y:S01]  /*e8f0*/  FFMA R148, R156, R148, R97 ;  /* 0x000000949c947223 */ /* 0x000fe20000000061 */
[----:B------:R-:W2:Y:S01]  /*e900*/  MUFU.EX2 R3, R3 ;  /* 0x0000000300037308 */ /* 0x000ea20000000800 */
[----:B-1----:R-:W-:Y:S01]  /*e910*/  FADD R24, R32, -12583039 ;  /* 0xcb40007f20187421 */ /* 0x002fe20000000000 */
[----:B------:R-:W-:Y:S01]  /*e920*/  FFMA R30, -R141, 1.925963033500011079e-08, R30 ;  /* 0x32a570608d1e7823 */ /* 0x000fe2000000011e */
[----:B------:R-:W-:Y:S01]  /*e930*/  FFMA R37, -R144, 1.4426950216293334961, -R35 ;  /* 0x3fb8aa3b90257823 */ /* 0x000fe20000000923 */
[C---:B------:R-:W-:Y:S01]  /*e940*/  FFMA R149, R156.reuse, R149, R88 ;  /* 0x000000959c957223 */ /* 0x040fe20000000058 */
[C---:B------:R-:W-:Y:S01]  /*e950*/  FFMA R34, -R143.reuse, 1.4426950216293334961, -R24 ;  /* 0x3fb8aa3b8f227823 */ /* 0x040fe20000000918 */
[C---:B------:R-:W-:Y:S01]  /*e960*/  FFMA R150, R156.reuse, R150, R99 ;  /* 0x000000969c967223 */ /* 0x040fe20000000063 */
[----:B------:R-:W-:Y:S01]  /*e970*/  FFMA R151, R156, R151, R90 ;  /* 0x000000979c977223 */ /* 0x000fe2000000005a */
[----:B------:R1:W-:Y:S01]  /*e980*/  MUFU.EX2 R24, R33 ;  /* 0x0000002100187308 */ /* 0x0003e20000000800 */
[----:B------:R-:W-:Y:S01]  /*e990*/  FFMA R34, -R143, 1.925963033500011079e-08, R34 ;  /* 0x32a570608f227823 */ /* 0x000fe20000000122 */
[-C--:B------:R-:W-:Y:S01]  /*e9a0*/  FFMA.SAT R42, -R148, R46.reuse, 0.5 ;  /* 0x3f000000942a7423 */ /* 0x080fe2000000212e */
[-C--:B------:R-:W-:Y:S01]  /*e9b0*/  FFMA.SAT R43, -R149, R46.reuse, 0.5 ;  /* 0x3f000000952b7423 */ /* 0x080fe2000000212e */
[-C--:B------:R-:W-:Y:S01]  /*e9c0*/  FFMA.SAT R45, -R150, R46.reuse, 0.5 ;  /* 0x3f000000962d7423 */ /* 0x080fe2000000212e */
[----:B------:R-:W-:Y:S01]  /*e9d0*/  SHF.L.U32 R0, R0, 0x17, RZ ;  /* 0x0000001700007819 */ /* 0x000fe200000006ff */
[-C--:B------:R-:W-:Y:S01]  /*e9e0*/  FFMA.RM R42, R42, R47.reuse, 12582913 ;  /* 0x4b4000012a2a7423 */ /* 0x080fe2000000402f */
[-C--:B------:R-:W-:Y:S01]  /*e9f0*/  FFMA.RM R44, R43, R47.reuse, 12582913 ;  /* 0x4b4000012b2c7423 */ /* 0x080fe2000000402f */
[----:B------:R3:W4:Y:S01]  /*ea00*/  MUFU.EX2 R9, R30 ;  /* 0x0000001e00097308 */ /* 0x0007220000000800 */
[-C--:B-1----:R-:W-:Y:S01]  /*ea10*/  FFMA.SAT R33, -R147, R46.reuse, 0.5 ;  /* 0x3f00000093217423 */ /* 0x082fe2000000212e */
[----:B------:R-:W-:Y:S01]  /*ea20*/  FFMA.SAT R46, -R151, R46, 0.5 ;  /* 0x3f000000972e7423 */ /* 0x000fe2000000212e */
[-C--:B------:R-:W-:Y:S01]  /*ea30*/  FFMA.RM R45, R45, R47.reuse, 12582913 ;  /* 0x4b4000012d2d7423 */ /* 0x080fe2000000402f */
[----:B------:R-:W-:Y:S01]  /*ea40*/  FADD R43, R42, -12583039 ;  /* 0xcb40007f2a2b7421 */ /* 0x000fe20000000000 */
[-C--:B------:R-:W-:Y:S01]  /*ea50*/  FFMA.RM R40, R33, R47.reuse, 12582913 ;  /* 0x4b40000121287423 */ /* 0x080fe2000000402f */
[----:B------:R-:W-:Y:S01]  /*ea60*/  FADD R33, R39, -12583039 ;  /* 0xcb40007f27217421 */ /* 0x000fe20000000000 */
[----:B------:R-:W-:Y:S01]  /*ea70*/  FFMA.RM R46, R46, R47, 12582913 ;  /* 0x4b4000012e2e7423 */ /* 0x000fe2000000402f */
[----:B------:R1:W-:Y:S01]  /*ea80*/  MUFU.EX2 R35, R34 ;  /* 0x0000002200237308 */ /* 0x0003e20000000800 */
[----:B---3--:R-:W-:Y:S01]  /*ea90*/  FADD R30, R38, -12583039 ;  /* 0xcb40007f261e7421 */ /* 0x008fe20000000000 */
[----:B------:R-:W-:Y:S01]  /*eaa0*/  FFMA R41, -R146, 1.4426950216293334961, -R33 ;  /* 0x3fb8aa3b92297823 */ /* 0x000fe20000000921 */
[----:B------:R-:W-:Y:S01]  /*eab0*/  FADD R48, R46, -12583039 ;  /* 0xcb40007f2e307421 */ /* 0x000fe20000000000 */
[----:B------:R-:W-:-:S02]  /*eac0*/  IMAD.SHL.U32 R4, R4, 0x800000, RZ ;  /* 0x0080000004047824 */ /* 0x000fc400078e00ff */
[C---:B------:R-:W-:Y:S01]  /*ead0*/  FFMA R30, -R145.reuse, 1.4426950216293334961, -R30 ;  /* 0x3fb8aa3b911e7823 */ /* 0x040fe2000000091e */
[----:B------:R-:W-:Y:S01]  /*eae0*/  FFMA R41, -R146, 1.925963033500011079e-08, R41 ;  /* 0x32a5706092297823 */ /* 0x000fe20000000129 */
[----:B--2---:R-:W-:Y:S01]  /*eaf0*/  FFMA R47, R0, R3, 1 ;  /* 0x3f800000002f7423 */ /* 0x004fe20000000003 */
[----:B------:R-:W-:Y:S01]  /*eb00*/  FFMA R43, -R148, 1.4426950216293334961, -R43 ;  /* 0x3fb8aa3b942b7823 */ /* 0x000fe2000000092b */
[----:B-1----:R-:W-:Y:S01]  /*eb10*/  FADD R34, R40, -12583039 ;  /* 0xcb40007f28227421 */ /* 0x002fe20000000000 */
[----:B------:R-:W-:Y:S01]  /*eb20*/  FFMA R30, -R145, 1.925963033500011079e-08, R30 ;  /* 0x32a57060911e7823 */ /* 0x000fe2000000011e */
[----:B------:R-:W-:Y:S01]  /*eb30*/  FFMA R48, -R151, 1.4426950216293334961, -R48 ;  /* 0x3fb8aa3b97307823 */ /* 0x000fe20000000930 */
[----:B------:R-:W-:Y:S01]  /*eb40*/  FFMA R50, R4, R5, 1 ;  /* 0x3f80000004327423 */ /* 0x000fe20000000005 */
[C---:B------:R-:W-:Y:S01]  /*eb50*/  FFMA R34, -R147.reuse, 1.4426950216293334961, -R34 ;  /* 0x3fb8aa3b93227823 */ /* 0x040fe20000000922 */
[----:B------:R1:W-:Y:S01]  /*eb60*/  MUFU.EX2 R33, R30 ;  /* 0x0000001e00217308 */ /* 0x0003e20000000800 */
[----:B------:R-:W-:Y:S01]  /*eb70*/  FFMA R29, -R140, 1.925963033500011079e-08, R29 ;  /* 0x32a570608c1d7823 */ /* 0x000fe2000000011d */
[----:B------:R-:W-:Y:S01]  /*eb80*/  FFMA R37, -R144, 1.925963033500011079e-08, R37 ;  /* 0x32a5706090257823 */ /* 0x000fe20000000125 */
[----:B------:R-:W-:Y:S01]  /*eb90*/  FFMA R147, -R147, 1.925963033500011079e-08, R34 ;  /* 0x32a5706093937823 */ /* 0x000fe20000000122 */
[----:B------:R-:W-:Y:S01]  /*eba0*/  FFMA R43, -R148, 1.925963033500011079e-08, R43 ;  /* 0x32a57060942b7823 */ /* 0x000fe2000000012b */
[----:B------:R-:W-:Y:S01]  /*ebb0*/  IADD3 R4, R47, 0x1800000, RZ ;  /* 0x018000002f047810 */ /* 0x000fe20007ffe0ff */
[----:B------:R-:W-:Y:S01]  /*ebc0*/  FFMA R48, -R151, 1.925963033500011079e-08, R48 ;  /* 0x32a5706097307823 */ /* 0x000fe20000000130 */
[----:B------:R-:W-:Y:S01]  /*ebd0*/  SHF.L.U32 R7, R7, 0x17, RZ ;  /* 0x0000001707077819 */ /* 0x000fe200000006ff */
[----:B------:R2:W-:Y:S01]  /*ebe0*/  MUFU.EX2 R34, R41 ;  /* 0x0000002900227308 */ /* 0x0005e20000000800 */
[----:B-1----:R-:W-:Y:S01]  /*ebf0*/  FADD R30, R44, -12583039 ;  /* 0xcb40007f2c1e7421 */ /* 0x002fe20000000000 */
[----:B------:R-:W-:Y:S01]  /*ec00*/  LOP3.LUT R4, R4, 0x7f800000, RZ, 0xc0, !PT ;  /* 0x7f80000004047812 */ /* 0x000fe200078ec0ff */
[----:B------:R-:W-:Y:S01]  /*ec10*/  IMAD.SHL.U32 R31, R31, 0x800000, RZ ;  /* 0x008000001f1f7824 */ /* 0x000fe200078e00ff */
[----:B------:R-:W-:Y:S01]  /*ec20*/  SHF.L.U32 R10, R10, 0x17, RZ ;  /* 0x000000170a0a7819 */ /* 0x000fe200000006ff */
[----:B------:R-:W-:Y:S01]  /*ec30*/  FFMA R30, -R149, 1.4426950216293334961, -R30 ;  /* 0x3fb8aa3b951e7823 */ /* 0x000fe2000000091e */
[----:B------:R-:W-:Y:S01]  /*ec40*/  ISETP.GT.U32.AND P2, PT, R4, 0x1ffffff, PT ;  /* 0x01ffffff0400780c */ /* 0x000fe20003f44070 */
[----:B------:R-:W-:Y:S01]  /*ec50*/  IMAD.SHL.U32 R39, R39, 0x800000, RZ ;  /* 0x0080000027277824 */ /* 0x000fe200078e00ff */
[----:B------:R-:W1:Y:S01]  /*ec60*/  MUFU.EX2 R29, R29 ;  /* 0x0000001d001d7308 */ /* 0x000e620000000800 */
[----:B--2---:R-:W-:Y:S01]  /*ec70*/  FADD R41, R45, -12583039 ;  /* 0xcb40007f2d297421 */ /* 0x004fe20000000000 */
[----:B------:R-:W-:Y:S01]  /*ec80*/  FFMA R30, -R149, 1.925963033500011079e-08, R30 ;  /* 0x32a57060951e7823 */ /* 0x000fe2000000011e */
[----:B------:R-:W-:Y:S01]  /*ec90*/  SHF.L.U32 R28, R28, 0x17, RZ ;  /* 0x000000171c1c7819 */ /* 0x000fe200000006ff */
[----:B------:R-:W-:-:S02]  /*eca0*/  IMAD.SHL.U32 R46, R46, 0x800000, RZ ;  /* 0x008000002e2e7824 */ /* 0x000fc400078e00ff */
[----:B------:R-:W-:Y:S01]  /*ecb0*/  FFMA R41, -R150, 1.4426950216293334961, -R41 ;  /* 0x3fb8aa3b96297823 */ /* 0x000fe20000000929 */
[----:B------:R-:W-:Y:S01]  /*ecc0*/  SHF.L.U32 R6, R6, 0x17, RZ ;  /* 0x0000001706067819 */ /* 0x000fe200000006ff */
[----:B------:R-:W-:Y:S01]  /*ecd0*/  BSSY B1, `(.L_x_404) ;  /* 0x0000027000017945 */ /* 0x000fe20003800000 */
[----:B------:R-:W2:Y:S01]  /*ece0*/  MUFU.EX2 R37, R37 ;  /* 0x0000002500257308 */ /* 0x000ea20000000800 */
[----:B------:R-:W-:Y:S01]  /*ecf0*/  FFMA R41, -R150, 1.925963033500011079e-08, R41 ;  /* 0x32a5706096297823 */ /* 0x000fe20000000129 */
[----:B------:R-:W-:Y:S01]  /*ed00*/  SHF.L.U32 R32, R32, 0x17, RZ ;  /* 0x0000001720207819 */ /* 0x000fe200000006ff */
[----:B------:R-:W-:Y:S01]  /*ed10*/  FFMA R49, R7, R8, 1 ;  /* 0x3f80000007317423 */ /* 0x000fe20000000008 */
[----:B------:R-:W-:Y:S01]  /*ed20*/  SHF.L.U32 R36, R36, 0x17, RZ ;  /* 0x0000001724247819 */ /* 0x000fe200000006ff */
[----:B------:R-:W-:Y:S01]  /*ed30*/  FFMA R52, R10, R27, 1 ;  /* 0x3f8000000a347423 */ /* 0x000fe2000000001b */
[----:B------:R-:W-:Y:S01]  /*ed40*/  SHF.L.U32 R38, R38, 0x17, RZ ;  /* 0x0000001726267819 */ /* 0x000fe200000006ff */
[----:B----4-:R-:W-:Y:S01]  /*ed50*/  FFMA R54, R6, R9, 1 ;  /* 0x3f80000006367423 */ /* 0x010fe20000000009 */
        /* <DEDUP_REMOVED lines=9> */
[----:B--2---:R-:W-:Y:S01]  /*edf0*/  FFMA R37, R36, R37, 1 ;  /* 0x3f80000024257423 */ /* 0x004fe20000000025 */
[----:B------:R-:W-:Y:S01]  /*ee00*/  FFMA R38, R38, R33, 1 ;  /* 0x3f80000026267423 */ /* 0x000fe20000000021 */
[----:B------:R-:W-:-:S05]  /*ee10*/  FFMA R39, R39, R34, 1 ;  /* 0x3f80000027277423 */ /* 0x000fca0000000022 */
[----:B------:R-:W2:Y:S01]  /*ee20*/  MUFU.EX2 R3, R30 ;  /* 0x0000001e00037308 */ /* 0x000ea20000000800 */
[----:B---3--:R-:W-:-:S07]  /*ee30*/  FFMA R40, R40, R147, 1 ;  /* 0x3f80000028287423 */ /* 0x008fce0000000093 */
[----:B------:R-:W3:Y:S01]  /*ee40*/  MUFU.EX2 R0, R41 ;  /* 0x0000002900007308 */ /* 0x000ee20000000800 */
[----:B-1----:R-:W-:-:S07]  /*ee50*/  FFMA R43, R42, R43, 1 ;  /* 0x3f8000002a2b7423 */ /* 0x002fce000000002b */
[----:B------:R-:W1:Y:S01]  /*ee60*/  MUFU.EX2 R5, R48 ;  /* 0x0000003000057308 */ /* 0x000e620000000800 */
[----:B--2---:R-:W-:Y:S01]  /*ee70*/  FFMA R44, R44, R3, 1 ;  /* 0x3f8000002c2c7423 */ /* 0x004fe20000000003 */
[----:B---3--:R-:W-:Y:S01]  /*ee80*/  FFMA R45, R45, R0, 1 ;  /* 0x3f8000002d2d7423 */ /* 0x008fe20000000000 */
[----:B-1----:R-:W-:Y:S01]  /*ee90*/  FFMA R41, R46, R5, 1 ;  /* 0x3f8000002e297423 */ /* 0x002fe20000000005 */
[----:B------:R-:W-:Y:S06]  /*eea0*/  @P2 BRA `(.L_x_405) ;  /* 0x0000000000142947 */ /* 0x000fec0003800000 */
[----:B------:R-:W-:Y:S02]  /*eeb0*/  MOV R0, R47 ;  /* 0x0000002f00007202 */ /* 0x000fe40000000f00 */
[----:B------:R-:W-:-:S07]  /*eec0*/  MOV R4, 0xeee0 ;  /* 0x0000eee000047802 */ /* 0x000fce0000000f00 */
[----:B------:R-:W-:Y:S05]  /*eed0*/  CALL.REL.NOINC `($__internal_0_$__cuda_sm20_rcp_rn_f32_slowpath) ;  /* 0x00000070000c7944 */ /* 0x000fea0003c00000 */
[----:B------:R-:W-:Y:S01]  /*eee0*/  MOV R24, R0 ;  /* 0x0000000000187202 */ /* 0x000fe20000000f00 */
[----:B------:R-:W-:Y:S06]  /*eef0*/  BRA `(.L_x_406) ;  /* 0x0000000000107947 */ /* 0x000fec0003800000 */
.L_x_405:
[----:B------:R-:W1:Y:S02]  /*ef00*/  MUFU.RCP R24, R47 ;  /* 0x0000002f00187308 */ /* 0x000e640000001000 */
[----:B-1----:R-:W-:-:S04]  /*ef10*/  FFMA R0, R47, R24, -1 ;  /* 0xbf8000002f007423 */ /* 0x002fc80000000018 */
[----:B------:R-:W-:-:S04]  /*ef20*/  FADD.FTZ R3, -R0, -RZ ;  /* 0x800000ff00037221 */ /* 0x000fc80000010100 */
[----:B------:R-:W-:-:S07]  /*ef30*/  FFMA R24, R24, R3, R24 ;  /* 0x0000000318187223 */ /* 0x000fce0000000018 */
.L_x_406:
[----:B------:R-:W-:Y:S05]  /*ef40*/  BSYNC B1 ;  /* 0x0000000000017941 */ /* 0x000fea0003800000 */
.L_x_404:
        /* <DEDUP_REMOVED lines=10> */
.L_x_408:
[----:B------:R-:W1:Y:S02]  /*eff0*/  MUFU.RCP R27, R50 ;  /* 0x00000032001b7308 */ /* 0x000e640000001000 */
[----:B-1----:R-:W-:-:S04]  /*f000*/  FFMA R0, R50, R27, -1 ;  /* 0xbf80000032007423 */ /* 0x002fc8000000001b */
[----:B------:R-:W-:-:S04]  /*f010*/  FADD.FTZ R0, -R0, -RZ ;  /* 0x800000ff00007221 */ /* 0x000fc80000010100 */
[----:B------:R-:W-:-:S07]  /*f020*/  FFMA R27, R27, R0, R27 ;  /* 0x000000001b1b7223 */ /* 0x000fce000000001b */
.L_x_409:
[----:B------:R-:W-:Y:S05]  /*f030*/  BSYNC B1 ;  /* 0x0000000000017941 */ /* 0x000fea0003800000 */
.L_x_407:
        /* <DEDUP_REMOVED lines=10> */
.L_x_411:
[----:B------:R-:W1:Y:S02]  /*f0e0*/  MUFU.RCP R28, R49 ;  /* 0x00000031001c7308 */ /* 0x000e640000001000 */
[----:B-1----:R-:W-:-:S04]  /*f0f0*/  FFMA R0, R49, R28, -1 ;  /* 0xbf80000031007423 */ /* 0x002fc8000000001c */
[----:B------:R-:W-:-:S04]  /*f100*/  FADD.FTZ R3, -R0, -RZ ;  /* 0x800000ff00037221 */ /* 0x000fc80000010100 */
[----:B------:R-:W-:-:S07]  /*f110*/  FFMA R28, R28, R3, R28 ;  /* 0x000000031c1c7223 */ /* 0x000fce000000001c */
.L_x_412:
[----:B------:R-:W-:Y:S05]  /*f120*/  BSYNC B1 ;  /* 0x0000000000017941 */ /* 0x000fea0003800000 */
.L_x_410:
        /* <DEDUP_REMOVED lines=10> */
.L_x_414:
[----:B------:R-:W1:Y:S02]  /*f1d0*/  MUFU.RCP R29, R52 ;  /* 0x00000034001d7308 */ /* 0x000e640000001000 */
[----:B-1----:R-:W-:-:S04]  /*f1e0*/  FFMA R0, R52, R29, -1 ;  /* 0xbf80000034007423 */ /* 0x002fc8000000001d */
[----:B------:R-:W-:-:S04]  /*f1f0*/  FADD.FTZ R0, -R0, -RZ ;  /* 0x800000ff00007221 */ /* 0x000fc80000010100 */
[----:B------:R-:W-:-:S07]  /*f200*/  FFMA R29, R29, R0, R29 ;  /* 0x000000001d1d7223 */ /* 0x000fce000000001d */
.L_x_415:
[----:B------:R-:W-:Y:S05]  /*f210*/  BSYNC B1 ;  /* 0x0000000000017941 */ /* 0x000fea0003800000 */
.L_x_413:
        /* <DEDUP_REMOVED lines=10> */
.L_x_417:
[----:B------:R-:W1:Y:S02]  /*f2c0*/  MUFU.RCP R30, R51 ;  /* 0x00000033001e7308 */ /* 0x000e640000001000 */
[----:B-1----:R-:W-:-:S04]  /*f2d0*/  FFMA R0, R51, R30, -1 ;  /* 0xbf80000033007423 */ /* 0x002fc8000000001e */
[----:B------:R-:W-:-:S04]  /*f2e0*/  FADD.FTZ R3, -R0, -RZ ;  /* 0x800000ff00037221 */ /* 0x000fc80000010100 */
[----:B------:R-:W-:-:S07]  /*f2f0*/  FFMA R30, R30, R3, R30 ;  /* 0x000000031e1e7223 */ /* 0x000fce000000001e */
.L_x_418:
[----:B------:R-:W-:Y:S05]  /*f300*/  BSYNC B1 ;  /* 0x0000000000017941 */ /* 0x000fea0003800000 */
.L_x_416:
        /* <DEDUP_REMOVED lines=10> */
.L_x_420:
[----:B------:R-:W1:Y:S02]  /*f3b0*/  MUFU.RCP R31, R54 ;  /* 0x00000036001f7308 */ /* 0x000e640000001000 */
[----:B-1----:R-:W-:-:S04]  /*f3c0*/  FFMA R0, R54, R31, -1 ;  /* 0xbf80000036007423 */ /* 0x002fc8000000001f */
[----:B------:R-:W-:-:S04]  /*f3d0*/  FADD.FTZ R0, -R0, -RZ ;  /* 0x800000ff00007221 */ /* 0x000fc80000010100 */
[----:B------:R-:W-:-:S07]  /*f3e0*/  FFMA R31, R31, R0, R31 ;  /* 0x000000001f1f7223 */ /* 0x000fce000000001f */
.L_x_421:
[----:B------:R-:W-:Y:S05]  /*f3f0*/  BSYNC B1 ;  /* 0x0000000000017941 */ /* 0x000fea0003800000 */
.L_x_419:
        /* <DEDUP_REMOVED lines=10> */
.L_x_423:
[----:B------:R-:W1:Y:S02]  /*f4a0*/  MUFU.RCP R32, R53 ;  /* 0x0000003500207308 */ /* 0x000e640000001000 */
[----:B-1----:R-:W-:-:S04]  /*f4b0*/  FFMA R0, R53, R32, -1 ;  /* 0xbf80000035007423 */ /* 0x002fc80000000020 */
[----:B------:R-:W-:-:S04]  /*f4c0*/  FADD.FTZ R3, -R0, -RZ ;  /* 0x800000ff00037221 */ /* 0x000fc80000010100 */
[----:B------:R-:W-:-:S07]  /*f4d0*/  FFMA R32, R32, R3, R32 ;  /* 0x0000000320207223 */ /* 0x000fce0000000020 */
.L_x_424:
[----:B------:R-:W-:Y:S05]  /*f4e0*/  BSYNC B1 ;  /* 0x0000000000017941 */ /* 0x000fea0003800000 */
.L_x_422:
        /* <DEDUP_REMOVED lines=10> */
.L_x_426:
[----:B------:R-:W1:Y:S02]  /*f590*/  MUFU.RCP R33, R56 ;  /* 0x0000003800217308 */ /* 0x000e640000001000 */
[----:B-1----:R-:W-:-:S04]  /*f5a0*/  FFMA R0, R56, R33, -1 ;  /* 0xbf80000038007423 */ /* 0x002fc80000000021 */
[----:B------:R-:W-:-:S04]  /*f5b0*/  FADD.FTZ R0, -R0, -RZ ;  /* 0x800000ff00007221 */ /* 0x000fc80000010100 */
[----:B------:R-:W-:-:S07]  /*f5c0*/  FFMA R33, R33, R0, R33 ;  /* 0x0000000021217223 */ /* 0x000fce0000000021 */
.L_x_427:
[----:B------:R-:W-:Y:S05]  /*f5d0*/  BSYNC B1 ;  /* 0x0000000000017941 */ /* 0x000fea0003800000 */
.L_x_425:
        /* <DEDUP_REMOVED lines=10> */
.L_x_429:
[----:B------:R-:W1:Y:S02]  /*f680*/  MUFU.RCP R34, R37 ;  /* 0x0000002500227308 */ /* 0x000e640000001000 */
[----:B-1----:R-:W-:-:S04]  /*f690*/  FFMA R0, R37, R34, -1 ;  /* 0xbf80000025007423 */ /* 0x002fc80000000022 */
[----:B------:R-:W-:-:S04]  /*f6a0*/  FADD.FTZ R3, -R0, -RZ ;  /* 0x800000ff00037221 */ /* 0x000fc80000010100 */
[----:B------:R-:W-:-:S07]  /*f6b0*/  FFMA R34, R34, R3, R34 ;  /* 0x0000000322227223 */ /* 0x000fce0000000022 */
.L_x_430:
[----:B------:R-:W-:Y:S05]  /*f6c0*/  BSYNC B1 ;  /* 0x0000000000017941 */ /* 0x000fea0003800000 */
.L_x_428:
        /* <DEDUP_REMOVED lines=10> */
.L_x_432:
[----:B------:R-:W1:Y:S02]  /*f770*/  MUFU.RCP R35, R38 ;  /* 0x0000002600237308 */ /* 0x000e640000001000 */
[----:B-1----:R-:W-:-:S04]  /*f780*/  FFMA R0, R38, R35, -1 ;  /* 0xbf80000026007423 */ /* 0x002fc80000000023 */
[----:B------:R-:W-:-:S04]  /*f790*/  FADD.FTZ R0, -R0, -RZ ;  /* 0x800000ff00007221 */ /* 0x000fc80000010100 */
[----:B------:R-:W-:-:S07]  /*f7a0*/  FFMA R35, R35, R0, R35 ;  /* 0x0000000023237223 */ /* 0x000fce0000000023 */
.L_x_433:
[----:B------:R-:W-:Y:S05]  /*f7b0*/  BSYNC B1 ;  /* 0x0000000000017941 */ /* 0x000fea0003800000 */
.L_x_431:
        /* <DEDUP_REMOVED lines=10> */
.L_x_435:
[----:B------:R-:W1:Y:S02]  /*f860*/  MUFU.RCP R36, R39 ;  /* 0x0000002700247308 */ /* 0x000e640000001000 */
[----:B-1----:R-:W-:-:S04]  /*f870*/  FFMA R0, R39, R36, -1 ;  /* 0xbf80000027007423 */ /* 0x002fc80000000024 */
[----:B------:R-:W-:-:S04]  /*f880*/  FADD.FTZ R3, -R0, -RZ ;  /* 0x800000ff00037221 */ /* 0x000fc80000010100 */
[----:B------:R-:W-:-:S07]  /*f890*/  FFMA R36, R36, R3, R36 ;  /* 0x0000000324247223 */ /* 0x000fce0000000024 */
.L_x_436:
[----:B------:R-:W-:Y:S05]  /*f8a0*/  BSYNC B1 ;  /* 0x0000000000017941 */ /* 0x000fea0003800000 */
.L_x_434:
        /* <DEDUP_REMOVED lines=10> */
.L_x_438:
[----:B------:R-:W1:Y:S02]  /*f950*/  MUFU.RCP R37, R40 ;  /* 0x0000002800257308 */ /* 0x000e640000001000 */
[----:B-1----:R-:W-:-:S04]  /*f960*/  FFMA R0, R40, R37, -1 ;  /* 0xbf80000028007423 */ /* 0x002fc80000000025 */
[----:B------:R-:W-:-:S04]  /*f970*/  FADD.FTZ R0, -R0, -RZ ;  /* 0x800000ff00007221 */ /* 0x000fc80000010100 */
[----:B------:R-:W-:-:S07]  /*f980*/  FFMA R37, R37, R0, R37 ;  /* 0x0000000025257223 */ /* 0x000fce0000000025 */
.L_x_439:
[----:B------:R-:W-:Y:S05]  /*f990*/  BSYNC B1 ;  /* 0x0000000000017941 */ /* 0x000fea0003800000 */
.L_x_437:
        /* <DEDUP_REMOVED lines=10> */
.L_x_441:
[----:B------:R-:W1:Y:S02]  /*fa40*/  MUFU.RCP R38, R43 ;  /* 0x0000002b00267308 */ /* 0x000e640000001000 */
[----:B-1----:R-:W-:-:S04]  /*fa50*/  FFMA R0, R43, R38, -1 ;  /* 0xbf8000002b007423 */ /* 0x002fc80000000026 */
[----:B------:R-:W-:-:S04]  /*fa60*/  FADD.FTZ R3, -R0, -RZ ;  /* 0x800000ff00037221 */ /* 0x000fc80000010100 */
[----:B------:R-:W-:-:S07]  /*fa70*/  FFMA R38, R38, R3, R38 ;  /* 0x0000000326267223 */ /* 0x000fce0000000026 */
.L_x_442:
[----:B------:R-:W-:Y:S05]  /*fa80*/  BSYNC B1 ;  /* 0x0000000000017941 */ /* 0x000fea0003800000 */
.L_x_440:
        /* <DEDUP_REMOVED lines=10> */
.L_x_444:
[----:B------:R-:W1:Y:S02]  /*fb30*/  MUFU.RCP R39, R44 ;  /* 0x0000002c00277308 */ /* 0x000e640000001000 */
[----:B-1----:R-:W-:-:S04]  /*fb40*/  FFMA R0, R44, R39, -1 ;  /* 0xbf8000002c007423 */ /* 0x002fc80000000027 */
[----:B------:R-:W-:-:S04]  /*fb50*/  FADD.FTZ R0, -R0, -RZ ;  /* 0x800000ff00007221 */ /* 0x000fc80000010100 */
[----:B------:R-:W-:-:S07]  /*fb60*/  FFMA R39, R39, R0, R39 ;  /* 0x0000000027277223 */ /* 0x000fce0000000027 */
.L_x_445:
[----:B------:R-:W-:Y:S05]  /*fb70*/  BSYNC B1 ;  /* 0x0000000000017941 */ /* 0x000fea0003800000 */
.L_x_443:
        /* <DEDUP_REMOVED lines=10> */
.L_x_447:
[----:B------:R-:W1:Y:S02]  /*fc20*/  MUFU.RCP R40, R45 ;  /* 0x0000002d00287308 */ /* 0x000e640000001000 */
[----:B-1----:R-:W-:-:S04]  /*fc30*/  FFMA R0, R45, R40, -1 ;  /* 0xbf8000002d007423 */ /* 0x002fc80000000028 */
[----:B------:R-:W-:-:S04]  /*fc40*/  FADD.FTZ R3, -R0, -RZ ;  /* 0x800000ff00037221 */ /* 0x000fc80000010100 */
[----:B------:R-:W-:-:S07]  /*fc50*/  FFMA R40, R40, R3, R40 ;  /* 0x0000000328287223 */ /* 0x000fce0000000028 */
.L_x_448:
[----:B------:R-:W-:Y:S05]  /*fc60*/  BSYNC B1 ;  /* 0x0000000000017941 */ /* 0x000fea0003800000 */
.L_x_446:
        /* <DEDUP_REMOVED lines=8> */
.L_x_449:
[----:B------:R-:W1:Y:S02]  /*fcf0*/  MUFU.RCP R0, R41 ;  /* 0x0000002900007308 */ /* 0x000e640000001000 */
[----:B-1----:R-:W-:-:S04]  /*fd00*/  FFMA R3, R41, R0, -1 ;  /* 0xbf80000029037423 */ /* 0x002fc80000000000 */
[----:B------:R-:W-:-:S04]  /*fd10*/  FADD.FTZ R3, -R3, -RZ ;  /* 0x800000ff03037221 */ /* 0x000fc80000010100 */
[----:B------:R-:W-:-:S07]  /*fd20*/  FFMA R0, R0, R3, R0 ;  /* 0x0000000300007223 */ /* 0x000fce0000000000 */
.L_x_450:
        /* <DEDUP_REMOVED lines=29> */
.L_x_452:
[----:B------:R-:W-:Y:S05]  /*ff00*/  BSYNC B0 ;  /* 0x0000000000007941 */ /* 0x000fea0003800000 */
.L_x_451:
[----:B------:R-:W-:Y:S06]  /*ff10*/  BAR.SYNC.DEFER_BLOCKING 0x1, 0x100 ;  /* 0x0044000000007b1d */ /* 0x000fec0000010000 */
[----:B------:R-:W-:Y:S04]  /*ff20*/  BSSY B0, `(.L_x_453) ;  /* 0x0000009000007945 */ /* 0x000fe80003800000 */
[----:B------:R-:W-:Y:S05]  /*ff30*/  @P0 BRA `(.L_x_454) ;  /* 0x00000000001c0947 */ /* 0x000fea0003800000 */
[----:B------:R-:W-:-:S13]  /*ff40*/  ISETP.NE.AND P2, PT, R160, 0x3, PT ;  /* 0x00000003a000780c */ /* 0x000fda0003f45270 */
[----:B------:R-:W-:Y:S05]  /*ff50*/  @!P2 BRA `(.L_x_455) ;  /* 0x000000000004a947 */ /* 0x000fea0003800000 */
[----:B------:R-:W-:Y:S01]  /*ff60*/  BPT.TRAP 0x1 ;  /* 0x000000040000795c */ /* 0x000fe20000300000 */
.L_x_455:
[----:B------:R-:W-:-:S04]  /*ff70*/  ULEA UR4, UR5, UR52, 0x3 ;  /* 0x0000003405047291 */ /* 0x000fc8000f8e183f */
[----:B------:R-:W-:-:S04]  /*ff80*/  UIADD3 UR4, UR4, 0x60, URZ ;  /* 0x0000006004047890 */ /* 0x000fc8000fffe03f */
[----:B------:R-:W-:-:S09]  /*ff90*/  UPRMT UR4, UR51, 0x654, UR4 ;  /* 0x0000065433047896 */ /* 0x000fd20008000004 */
[----:B------:R-:W-:Y:S03]  /*ffa0*/  SYNCS.ARRIVE.TRANS64.RED.A1T0 RZ, [UR4], RZ ;  /* 0x000000ffffff79a7 */ /* 0x000fe60008100404 */
.L_x_454:
[----:B------:R-:W-:Y:S05]  /*ffb0*/  BSYNC B0 ;  /* 0x0000000000007941 */ /* 0x000fea0003800000 */
.L_x_453:
        /* <DEDUP_REMOVED lines=8> */
.L_x_458:
[----:B------:R-:W-:Y:S01]  /*10040*/  SHF.L.U32 R25, R25, 0x1f, RZ ;  /* 0x0000001f19197819 */ /* 0x000fe200000006ff */
[----:B------:R-:W-:Y:S01]  /*10050*/  BSSY B1, `(.L_x_459) ;  /* 0x0000004000017945 */ /* 0x000fe20003800000 */
[----:B------:R-:W-:-:S04]  /*10060*/  LEA R0, R12, UR52, 0x3 ;  /* 0x000000340c007c11 */ /* 0x000fc8000f8e18ff */
[----:B------:R-:W2:Y:S02]  /*10070*/  SYNCS.PHASECHK.TRANS64.TRYWAIT P2, [R0+URZ+0x40], R25 ;  /* 0x00004019000075a7 */ /* 0x000ea4000804017f */
[----:B--2---:R-:W-:Y:S05]  /*10080*/  @!P2 BRA `(.L_x_460) ;  /* 0x0000005400e8a947 */ /* 0x004fea0003800000 */
.L_x_620:
[----:B------:R-:W-:Y:S05]  /*10090*/  BSYNC B1 ;  /* 0x0000000000017941 */ /* 0x000fea0003800000 */
.L_x_459:
[----:B------:R-:W-:Y:S05]  /*100a0*/  @P1 BRA `(.L_x_457) ;  /* 0x0000000000941947 */ /* 0x000fea0003800000 */
[----:B------:R-:W-:Y:S01]  /*100b0*/  LEA R12, R12, R101, 0xd ;  /* 0x000000650c0c7211 */ /* 0x000fe200078e68ff */
[----:B------:R-:W-:Y:S05]  /*100c0*/  WARPSYNC.ALL ;  /* 0x0000000000007948 */ /* 0x000fea0003800000 */
[----:B--2---:R-:W-:Y:S01]  /*100d0*/  LEA R0, R157, R12, 0x1 ;  /* 0x0000000c9d007211 */ /* 0x004fe200078e08ff */
[----:B-1----:R-:W1:Y:S04]  /*100e0*/  LDSM.16.M88.4 R4, [R12] ;  /* 0x000000000c04783b */ /* 0x002e680000000200 */
[----:B------:R-:W2:Y:S01]  /*100f0*/  LDSM.16.M88.4 R32, [R0] ;  /* 0x000000000020783b */ /* 0x000ea20000000200 */
[----:B-1----:R-:W-:Y:S01]  /*10100*/  SHF.L.U32 R8, R4, 0x10, RZ ;  /* 0x0000001004087819 */ /* 0x002fe200000006ff */
[C---:B------:R-:W-:Y:S01]  /*10110*/  IMAD.U32 R10, R5.reuse, 0x10000, RZ ;  /* 0x00010000050a7824 */ /* 0x040fe200078e00ff */
[----:B------:R-:W-:-:S02]  /*10120*/  LOP3.LUT R20, R5, 0xffff0000, RZ, 0xc0, !PT ;  /* 0xffff000005147812 */ /* 0x000fc400078ec0ff */
[----:B------:R-:W-:Y:S01]  /*10130*/  SHF.L.U32 R24, R6, 0x10, RZ ;  /* 0x0000001006187819 */ /* 0x000fe200000006ff */
[----:B--2---:R-:W-:Y:S01]  /*10140*/  IMAD.U32 R38, R34, 0x10000, RZ ;  /* 0x0001000022267824 */ /* 0x004fe200078e00ff */
        /* <DEDUP_REMOVED lines=27> */
.L_x_457:
[----:B------:R-:W-:Y:S05]  /*10300*/  BSYNC B0 ;  /* 0x0000000000007941 */ /* 0x000fea0003800000 */
.L_x_456:
[----:B------:R-:W-:Y:S01]  /*10310*/  MOV R40, 0x3bbb989d ;  /* 0x3bbb989d00287802 */ /* 0x000fe20000000f00 */
[C---:B------:R-:W-:Y:S01]  /*10320*/  FFMA R13, R156.reuse, R72, R13 ;  /* 0x000000489c0d7223 */ /* 0x040fe2000000000d */
[----:B------:R-:W-:Y:S01]  /*10330*/  MOV R42, 0x437c0000 ;  /* 0x437c0000002a7802 */ /* 0x000fe20000000f00 */
[C---:B------:R-:W-:Y:S01]  /*10340*/  FFMA R14, R156.reuse, R73, R14 ;  /* 0x000000499c0e7223 */ /* 0x040fe2000000000e */
[C---:B------:R-:W-:Y:S01]  /*10350*/  FFMA R21, R156.reuse, R75, R21 ;  /* 0x0000004b9c157223 */ /* 0x040fe20000000015 */
[----:B--2---:R-:W-:Y:S01]  /*10360*/  FFMA.SAT R0, -R13, R40, 0.5 ;  /* 0x3f0000000d007423 */ /* 0x004fe20000002128 */
[----:B------:R-:W-:Y:S01]  /*10370*/  FFMA R15, R156, R74, R15 ;  /* 0x0000004a9c0f7223 */ /* 0x000fe2000000000f */
[-C--:B------:R-:W-:Y:S01]  /*10380*/  FFMA.SAT R3, -R14, R40.reuse, 0.5 ;  /* 0x3f0000000e037423 */ /* 0x080fe20000002128 */
[----:B------:R-:W-:Y:S01]  /*10390*/  FFMA.SAT R9, -R21, R40, 0.5 ;  /* 0x3f00000015097423 */ /* 0x000fe20000002128 */
[----:B------:R-:W-:Y:S01]  /*103a0*/  FFMA.RM R0, R0, R42, 12582913 ;  /* 0x4b40000100007423 */ /* 0x000fe2000000402a */
[----:B------:R-:W-:Y:S01]  /*103b0*/  FFMA R23, R156, R76, R23 ;  /* 0x0000004c9c177223 */ /* 0x000fe20000000017 */
[-C--:B-1----:R-:W-:Y:S01]  /*103c0*/  FFMA.RM R5, R3, R42.reuse, 12582913 ;  /* 0x4b40000103057423 */ /* 0x082fe2000000402a */
[----:B------:R-:W-:Y:S01]  /*103d0*/  FFMA.RM R11, R9, R42, 12582913 ;  /* 0x4b400001090b7423 */ /* 0x000fe2000000402a */
[----:B------:R-:W-:Y:S01]  /*103e0*/  FADD R4, R0, -12583039 ;  /* 0xcb40007f00047421 */ /* 0x000fe20000000000 */
[-C--:B------:R-:W-:Y:S01]  /*103f0*/  FFMA.SAT R6, -R15, R40.reuse, 0.5 ;  /* 0x3f0000000f067423 */ /* 0x080fe20000002128 */
[----:B------:R-:W-:Y:S01]  /*10400*/  FADD R3, R5, -12583039 ;  /* 0xcb40007f05037421 */ /* 0x000fe20000000000 */
[----:B------:R-:W-:Y:S01]  /*10410*/  FFMA.SAT R9, -R23, R40, 0.5 ;  /* 0x3f00000017097423 */ /* 0x000fe20000002128 */
[C---:B------:R-:W-:Y:S01]  /*10420*/  FFMA R4, -R13.reuse, 1.4426950216293334961, -R4 ;  /* 0x3fb8aa3b0d047823 */ /* 0x040fe20000000904 */
[----:B------:R-:W-:Y:S01]  /*10430*/  FFMA.RM R8, R6, R42, 12582913 ;  /* 0x4b40000106087423 */ /* 0x000fe2000000402a */
[----:B------:R-:W-:Y:S01]  /*10440*/  FFMA R7, -R14, 1.4426950216293334961, -R3 ;  /* 0x3fb8aa3b0e077823 */ /* 0x000fe20000000903 */
[----:B------:R-:W-:Y:S01]  /*10450*/  FFMA R78, R156, R78, R91 ;  /* 0x0000004e9c4e7223 */ /* 0x000fe2000000005b */
[----:B------:R-:W-:Y:S01]  /*10460*/  FFMA R4, -R13, 1.925963033500011079e-08, R4 ;  /* 0x32a570600d047823 */ /* 0x000fe20000000104 */
[----:B------:R-:W-:Y:S01]  /*10470*/  FADD R6, R8, -12583039 ;  /* 0xcb40007f08067421 */ /* 0x000fe20000000000 */
[----:B------:R-:W-:Y:S01]  /*10480*/  FFMA R7, -R14, 1.925963033500011079e-08, R7 ;  /* 0x32a570600e077823 */ /* 0x000fe20000000107 */
[C---:B------:R-:W-:Y:S01]  /*10490*/  FFMA R80, R156.reuse, R80, R161 ;  /* 0x000000509c507223 */ /* 0x040fe200000000a1 */
[----:B------:R1:W2:Y:S01]  /*104a0*/  MUFU.EX2 R3, R4 ;  /* 0x0000000400037308 */ /* 0x0002a20000000800 */
[C---:B------:R-:W-:Y:S01]  /*104b0*/  FFMA R10, -R15.reuse, 1.4426950216293334961, -R6 ;  /* 0x3fb8aa3b0f0a7823 */ /* 0x040fe20000000906 */
[C---:B------:R-:W-:Y:S01]  /*104c0*/  FFMA R81, R156.reuse, R81, R95 ;  /* 0x000000519c517223 */ /* 0x040fe2000000005f */
[C---:B------:R-:W-:Y:S01]  /*104d0*/  FFMA R82, R156.reuse, R82, R93 ;  /* 0x000000529c527223 */ /* 0x040fe2000000005d */
[----:B------:R-:W-:Y:S01]  /*104e0*/  FFMA R20, R156, R83, R20 ;  /* 0x000000539c147223 */ /* 0x000fe20000000014 */
[----:B------:R-:W-:Y:S01]  /*104f0*/  FFMA R10, -R15, 1.925963033500011079e-08, R10 ;  /* 0x32a570600f0a7823 */ /* 0x000fe2000000010a */
[----:B------:R-:W-:Y:S01]  /*10500*/  FADD R12, R11, -12583039 ;  /* 0xcb40007f0b0c7421 */ /* 0x000fe20000000000 */
[----:B------:R-:W-:Y:S01]  /*10510*/  FFMA.SAT R29, -R82, R40, 0.5 ;  /* 0x3f000000521d7423 */ /* 0x000fe20000002128 */
[----:B------:R3:W-:Y:S01]  /*10520*/  MUFU.EX2 R6, R7 ;  /* 0x0000000700067308 */ /* 0x0007e20000000800 */
[----:B-1----:R-:W-:Y:S01]  /*10530*/  FFMA.RM R4, R9, R42, 12582913 ;  /* 0x4b40000109047423 */ /* 0x002fe2000000402a */
[----:B------:R-:W-:Y:S01]  /*10540*/  FFMA.SAT R31, -R20, R40, 0.5 ;  /* 0x3f000000141f7423 */ /* 0x000fe20000002128 */
[----:B------:R-:W-:Y:S01]  /*10550*/  FFMA.RM R29, R29, R42, 12582913 ;  /* 0x4b4000011d1d7423 */ /* 0x000fe2000000402a */
[----:B------:R-:W-:Y:S01]  /*10560*/  FFMA R12, -R21, 1.4426950216293334961, -R12 ;  /* 0x3fb8aa3b150c7823 */ /* 0x000fe2000000090c */
[----:B------:R-:W-:Y:S01]  /*10570*/  FADD R14, R4, -12583039 ;  /* 0xcb40007f040e7421 */ /* 0x000fe20000000000 */
[C---:B------:R-:W-:Y:S01]  /*10580*/  FFMA R77, R156.reuse, R77, R89 ;  /* 0x0000004d9c4d7223 */ /* 0x040fe20000000059 */
[----:B------:R-:W-:Y:S01]  /*10590*/  FFMA R79, R156, R79, R159 ;  /* 0x0000004f9c4f7223 */ /* 0x000fe2000000009f */
[----:B------:R1:W-:Y:S01]  /*105a0*/  MUFU.EX2 R9, R10 ;  /* 0x0000000a00097308 */ /* 0x0003e20000000800 */
[----:B------:R-:W-:Y:S01]  /*105b0*/  FFMA R14, -R23, 1.4426950216293334961, -R14 ;  /* 0x3fb8aa3b170e7823 */ /* 0x000fe2000000090e */
[----:B---3--:R-:W-:Y:S01]  /*105c0*/  FFMA.SAT R7, -R78, R40, 0.5 ;  /* 0x3f0000004e077423 */ /* 0x008fe20000002128 */
[----:B------:R-:W-:Y:S01]  /*105d0*/  FFMA R85, R156, R85, R88 ;  /* 0x000000559c557223 */ /* 0x000fe20000000058 */
[----:B------:R-:W-:Y:S01]  /*105e0*/  FFMA.RM R32, R31, R42, 12582913 ;  /* 0x4b4000011f207423 */ /* 0x000fe2000000402a */
[----:B------:R-:W-:Y:S01]  /*105f0*/  FFMA R14, -R23, 1.925963033500011079e-08, R14 ;  /* 0x32a57060170e7823 */ /* 0x000fe2000000010e */
[----:B------:R-:W-:Y:S01]  /*10600*/  FFMA.SAT R23, -R80, R40, 0.5 ;  /* 0x3f00000050177423 */ /* 0x000fe20000002128 */
[----:B------:R-:W-:Y:S01]  /*10610*/  FADD R31, R29, -12583039 ;  /* 0xcb40007f1d1f7421 */ /* 0x000fe20000000000 */
[----:B------:R-:W-:Y:S01]  /*10620*/  FFMA R12, -R21, 1.925963033500011079e-08, R12 ;  /* 0x32a57060150c7823 */ /* 0x000fe2000000010c */
[-C--:B-1----:R-:W-:Y:S01]  /*10630*/  FFMA.RM R10, R7, R42.reuse, 12582913 ;  /* 0x4b400001070a7423 */ /* 0x082fe2000000402a */
[----:B------:R-:W-:Y:S01]  /*10640*/  FFMA.RM R23, R23, R42, 12582913 ;  /* 0x4b40000117177423 */ /* 0x000fe2000000402a */
[----:B------:R1:W3:Y:S01]  /*10650*/  MUFU.EX2 R7, R14 ;  /* 0x0000000e00077308 */ /* 0x0002e20000000800 */
[C---:B------:R-:W-:Y:S01]  /*10660*/  FFMA R84, R156.reuse, R84, R97 ;  /* 0x000000549c547223 */ /* 0x040fe20000000061 */
[C---:B------:R-:W-:Y:S01]  /*10670*/  FFMA R86, R156.reuse, R86, R99 ;  /* 0x000000569c567223 */ /* 0x040fe20000000063 */
[----:B------:R-:W-:Y:S01]  /*10680*/  FADD R25, R23, -12583039 ;  /* 0xcb40007f17197421 */ /* 0x000fe20000000000 */
[----:B------:R-:W-:Y:S01]  /*10690*/  FFMA R87, R156, R87, R90 ;  /* 0x000000579c577223 */ /* 0x000fe2000000005a */
[-C--:B------:R-:W-:Y:S01]  /*106a0*/  FFMA.SAT R13, -R77, R40.reuse, 0.5 ;  /* 0x3f0000004d0d7423 */ /* 0x080fe20000002128 */
[-C--:B------:R-:W-:Y:S01]  /*106b0*/  FFMA.SAT R21, -R79, R40.reuse, 0.5 ;  /* 0x3f0000004f157423 */ /* 0x080fe20000002128 */
[----:B------:R-:W-:Y:S01]  /*106c0*/  FFMA R25, -R80, 1.4426950216293334961, -R25 ;  /* 0x3fb8aa3b50197823 */ /* 0x000fe20000000919 */
[-C--:B------:R-:W-:Y:S01]  /*106d0*/  FFMA.SAT R34, -R85, R40.reuse, 0.5 ;  /* 0x3f00000055227423 */ /* 0x080fe20000002128 */
[----:B-1----:R-:W-:Y:S01]  /*106e0*/  FFMA.SAT R14, -R81, R40, 0.5 ;  /* 0x3f000000510e7423 */ /* 0x002fe20000002128 */
[----:B------:R-:W-:Y:S01]  /*106f0*/  FADD R33, R32, -12583039 ;  /* 0xcb40007f20217421 */ /* 0x000fe20000000000 */
[----:B------:R-:W-:Y:S01]  /*10700*/  FFMA R25, -R80, 1.925963033500011079e-08, R25 ;  /* 0x32a5706050197823 */ /* 0x000fe20000000119 */
[----:B------:R-:W-:Y:S01]  /*10710*/  FFMA R31, -R82, 1.4426950216293334961, -R31 ;  /* 0x3fb8aa3b521f7823 */ /* 0x000fe2000000091f */
[----:B------:R-:W-:Y:S01]  /*10720*/  FFMA.RM R27, R14, R42, 12582913 ;  /* 0x4b4000010e1b7423 */ /* 0x000fe2000000402a */
[-C--:B------:R-:W-:Y:S01]  /*10730*/  FFMA.SAT R38, -R87, R40.reuse, 0.5 ;  /* 0x3f00000057267423 */ /* 0x080fe20000002128 */
[----:B------:R-:W-:Y:S01]  /*10740*/  FFMA.SAT R37, -R86, R40, 0.5 ;  /* 0x3f00000056257423 */ /* 0x000fe20000002128 */
[-C--:B------:R-:W-:Y:S01]  /*10750*/  FFMA.RM R13, R13, R42.reuse, 12582913 ;  /* 0x4b4000010d0d7423 */ /* 0x080fe2000000402a */
[----:B------:R-:W-:Y:S01]  /*10760*/  FADD R14, R27, -12583039 ;  /* 0xcb40007f1b0e7421 */ /* 0x000fe20000000000 */
[-C--:B------:R-:W-:Y:S01]  /*10770*/  FFMA.RM R21, R21, R42.reuse, 12582913 ;  /* 0x4b40000115157423 */ /* 0x080fe2000000402a */
[-C--:B------:R-:W-:Y:S01]  /*10780*/  FFMA.RM R36, R34, R42.reuse, 12582913 ;  /* 0x4b40000122247423 */ /* 0x080fe2000000402a */
[----:B------:R-:W-:Y:S01]  /*10790*/  FFMA R33, -R20, 1.4426950216293334961, -R33 ;  /* 0x3fb8aa3b14217823 */ /* 0x000fe20000000921 */
[----:B------:R-:W-:Y:S01]  /*107a0*/  FFMA R30, -R81, 1.4426950216293334961, -R14 ;  /* 0x3fb8aa3b511e7823 */ /* 0x000fe2000000090e */
[----:B------:R-:W-:Y:S01]  /*107b0*/  FFMA R31, -R82, 1.925963033500011079e-08, R31 ;  /* 0x32a57060521f7823 */ /* 0x000fe2000000011f */
[----:B------:R1:W-:Y:S01]  /*107c0*/  MUFU.EX2 R14, R25 ;  /* 0x00000019000e7308 */ /* 0x0003e20000000800 */
[-C--:B------:R-:W-:Y:S01]  /*107d0*/  FFMA.RM R38, R38, R42.reuse, 12582913 ;  /* 0x4b40000126267423 */ /* 0x080fe2000000402a */
[----:B------:R-:W-:Y:S01]  /*107e0*/  FFMA.RM R37, R37, R42, 12582913 ;  /* 0x4b40000125257423 */ /* 0x000fe2000000402a */
[----:B------:R-:W-:Y:S01]  /*107f0*/  SHF.L.U32 R0, R0, 0x17, RZ ;  /* 0x0000001700007819 */ /* 0x000fe200000006ff */
[----:B------:R-:W-:Y:S01]  /*10800*/  FADD R24, R13, -12583039 ;  /* 0xcb40007f0d187421 */ /* 0x000fe20000000000 */
[----:B------:R-:W-:Y:S01]  /*10810*/  FADD R28, R21, -12583039 ;  /* 0xcb40007f151c7421 */ /* 0x000fe20000000000 */
[----:B------:R-:W-:Y:S01]  /*10820*/  FADD R34, R36, -12583039 ;  /* 0xcb40007f24227421 */ /* 0x000fe20000000000 */
[----:B------:R-:W-:Y:S01]  /*10830*/  FADD R15, R10, -12583039 ;  /* 0xcb40007f0a0f7421 */ /* 0x000fe20000000000 */
[----:B------:R-:W-:Y:S01]  /*10840*/  FFMA R33, -R20, 1.925963033500011079e-08, R33 ;  /* 0x32a5706014217823 */ /* 0x000fe20000000121 */
[----:B-1----:R-:W-:Y:S01]  /*10850*/  FFMA.SAT R25, -R84, R40, 0.5 ;  /* 0x3f00000054197423 */ /* 0x002fe20000002128 */
[----:B------:R1:W-:Y:S01]  /*10860*/  MUFU.EX2 R20, R31 ;  /* 0x0000001f00147308 */ /* 0x0003e20000000800 */
[----:B------:R-:W-:Y:S01]  /*10870*/  FADD R40, R38, -12583039 ;  /* 0xcb40007f26287421 */ /* 0x000fe20000000000 */
[----:B------:R-:W-:Y:S01]  /*10880*/  SHF.L.U32 R4, R4, 0x17, RZ ;  /* 0x0000001704047819 */ /* 0x000fe200000006ff */
[----:B------:R-:W-:Y:S01]  /*10890*/  FFMA.RM R25, R25, R42, 12582913 ;  /* 0x4b40000119197423 */ /* 0x000fe2000000402a */
[----:B------:R-:W-:Y:S01]  /*108a0*/  FFMA R24, -R77, 1.4426950216293334961, -R24 ;  /* 0x3fb8aa3b4d187823 */ /* 0x000fe20000000918 */
[----:B------:R-:W-:Y:S01]  /*108b0*/  FFMA R28, -R79, 1.4426950216293334961, -R28 ;  /* 0x3fb8aa3b4f1c7823 */ /* 0x000fe2000000091c */
[----:B------:R-:W-:Y:S01]  /*108c0*/  FFMA R34, -R85, 1.4426950216293334961, -R34 ;  /* 0x3fb8aa3b55227823 */ /* 0x000fe20000000922 */
[----:B------:R-:W-:Y:S01]  /*108d0*/  FADD R35, R25, -12583039 ;  /* 0xcb40007f19237421 */ /* 0x000fe20000000000 */
[----:B--2---:R-:W-:Y:S01]  /*108e0*/  FFMA R42, R0, R3, 1 ;  /* 0x3f800000002a7423 */ /* 0x004fe20000000003 */
[----:B-1----:R-:W-:Y:S01]  /*108f0*/  FADD R31, R37, -12583039 ;  /* 0xcb40007f251f7421 */ /* 0x002fe20000000000 */
[----:B------:R-:W-:Y:S01]  /*10900*/  FFMA R15, -R78, 1.4426950216293334961, -R15 ;  /* 0x3fb8aa3b4e0f7823 */ /* 0x000fe2000000090f */
[----:B------:R-:W-:Y:S01]  /*10910*/  FFMA R35, -R84, 1.4426950216293334961, -R35 ;  /* 0x3fb8aa3b54237823 */ /* 0x000fe20000000923 */
[----:B------:R-:W-:Y:S01]  /*10920*/  FFMA R40, -R87, 1.4426950216293334961, -R40 ;  /* 0x3fb8aa3b57287823 */ /* 0x000fe20000000928 */
[----:B------:R-:W-:Y:S01]  /*10930*/  FFMA R31, -R86, 1.4426950216293334961, -R31 ;  /* 0x3fb8aa3b561f7823 */ /* 0x000fe2000000091f */
[----:B------:R-:W-:Y:S01]  /*10940*/  FFMA R24, -R77, 1.925963033500011079e-08, R24 ;  /* 0x32a570604d187823 */ /* 0x000fe20000000118 */
[----:B------:R-:W-:Y:S01]  /*10950*/  FFMA R28, -R79, 1.925963033500011079e-08, R28 ;  /* 0x32a570604f1c7823 */ /* 0x000fe2000000011c */
[----:B------:R-:W-:Y:S01]  /*10960*/  FFMA R30, -R81, 1.925963033500011079e-08, R30 ;  /* 0x32a57060511e7823 */ /* 0x000fe2000000011e */
[----:B------:R-:W-:Y:S01]  /*10970*/  FFMA R85, -R85, 1.925963033500011079e-08, R34 ;  /* 0x32a5706055557823 */ /* 0x000fe20000000122 */
[----:B---3--:R-:W-:Y:S01]  /*10980*/  FFMA R46, R4, R7, 1 ;  /* 0x3f800000042e7423 */ /* 0x008fe20000000007 */
[----:B------:R-:W-:Y:S01]  /*10990*/  FFMA R15, -R78, 1.925963033500011079e-08, R15 ;  /* 0x32a570604e0f7823 */ /* 0x000fe2000000010f */
[----:B------:R-:W-:Y:S01]  /*109a0*/  IADD3 R4, R42, 0x1800000, RZ ;  /* 0x018000002a047810 */ /* 0x000fe20007ffe0ff */
[----:B------:R-:W-:Y:S01]  /*109b0*/  FFMA R35, -R84, 1.925963033500011079e-08, R35 ;  /* 0x32a5706054237823 */ /* 0x000fe20000000123 */
[----:B------:R-:W-:Y:S01]  /*109c0*/  FFMA R40, -R87, 1.925963033500011079e-08, R40 ;  /* 0x32a5706057287823 */ /* 0x000fe20000000128 */
[----:B------:R-:W-:Y:S01]  /*109d0*/  FFMA R31, -R86, 1.925963033500011079e-08, R31 ;  /* 0x32a57060561f7823 */ /* 0x000fe2000000011f */
[----:B------:R-:W-:Y:S01]  /*109e0*/  LOP3.LUT R4, R4, 0x7f800000, RZ, 0xc0, !PT ;  /* 0x7f80000004047812 */ /* 0x000fe200078ec0ff */
[----:B------:R-:W1:Y:S01]  /*109f0*/  MUFU.EX2 R24, R24 ;  /* 0x0000001800187308 */ /* 0x000e620000000800 */
[----:B------:R-:W-:Y:S01]  /*10a00*/  SHF.L.U32 R13, R13, 0x17, RZ ;  /* 0x000000170d0d7819 */ /* 0x000fe200000006ff */
[----:B------:R-:W-:Y:S01]  /*10a10*/  IMAD.SHL.U32 R5, R5, 0x800000, RZ ;  /* 0x0080000005057824 */ /* 0x000fe200078e00ff */
[----:B------:R-:W-:Y:S01]  /*10a20*/  ISETP.GT.U32.AND P1, PT, R4, 0x1ffffff, PT ;  /* 0x01ffffff0400780c */ /* 0x000fe20003f24070 */
[----:B------:R-:W-:Y:S01]  /*10a30*/  IMAD.SHL.U32 R10, R10, 0x800000, RZ ;  /* 0x008000000a0a7824 */ /* 0x000fe200078e00ff */
[----:B------:R-:W-:Y:S01]  /*10a40*/  SHF.L.U32 R21, R21, 0x17, RZ ;  /* 0x0000001715157819 */ /* 0x000fe200000006ff */
[----:B------:R-:W-:Y:S01]  /*10a50*/  IMAD.SHL.U32 R29, R29, 0x800000, RZ ;  /* 0x008000001d1d7824 */ /* 0x000fe200078e00ff */
[----:B------:R-:W-:Y:S01]  /*10a60*/  SHF.L.U32 R27, R27, 0x17, RZ ;  /* 0x000000171b1b7819 */ /* 0x000fe200000006ff */
[----:B------:R-:W2:Y:S01]  /*10a70*/  MUFU.EX2 R28, R28 ;  /* 0x0000001c001c7308 */ /* 0x000ea20000000800 */
[----:B------:R-:W-:Y:S01]  /*10a80*/  SHF.L.U32 R36, R36, 0x17, RZ ;  /* 0x0000001724247819 */ /* 0x000fe200000006ff */
[----:B------:R-:W-:Y:S01]  /*10a90*/  IMAD.SHL.U32 R37, R37, 0x800000, RZ ;  /* 0x0080000025257824 */ /* 0x000fe200078e00ff */
[----:B------:R-:W-:Y:S01]  /*10aa0*/  SHF.L.U32 R8, R8, 0x17, RZ ;  /* 0x0000001708087819 */ /* 0x000fe200000006ff */
[----:B------:R-:W-:Y:S01]  /*10ab0*/  BSSY B1, `(.L_x_461) ;  /* 0x0000026000017945 */ /* 0x000fe20003800000 */
        /* <DEDUP_REMOVED lines=8> */
[----:B------:R-:W-:-:S03]  /*10b40*/  SHF.L.U32 R38, R38, 0x17, RZ ;  /* 0x0000001726267819 */ /* 0x000fc600000006ff */
[----:B------:R-:W1:Y:S01]  /*10b50*/  MUFU.EX2 R85, R85 ;  /* 0x0000005500557308 */ /* 0x000e620000000800 */
[----:B--2---:R-:W-:Y:S01]  /*10b60*/  FFMA R43, R21, R28, 1 ;  /* 0x3f800000152b7423 */ /* 0x004fe2000000001c */
[----:B------:R-:W-:-:S06]  /*10b70*/  FFMA R28, R23, R14, 1 ;  /* 0x3f800000171c7423 */ /* 0x000fcc000000000e */
[----:B------:R-:W-:Y:S01]  /*10b80*/  MUFU.EX2 R12, R12 ;  /* 0x0000000c000c7308 */ /* 0x000fe20000000800 */
[----:B---3--:R-:W-:Y:S01]  /*10b90*/  FFMA R27, R27, R30, 1 ;  /* 0x3f8000001b1b7423 */ /* 0x008fe2000000001e */
[----:B------:R-:W-:-:S06]  /*10ba0*/  FFMA R30, R29, R20, 1 ;  /* 0x3f8000001d1e7423 */ /* 0x000fcc0000000014 */
[----:B------:R-:W2:Y:S01]  /*10bb0*/  MUFU.EX2 R15, R15 ;  /* 0x0000000f000f7308 */ /* 0x000ea20000000800 */
[----:B-1----:R-:W-:-:S07]  /*10bc0*/  FFMA R85, R36, R85, 1 ;  /* 0x3f80000024557423 */ /* 0x002fce0000000055 */
[----:B------:R-:W1:Y:S08]  /*10bd0*/  MUFU.EX2 R33, R33 ;  /* 0x0000002100217308 */ /* 0x000e700000000800 */
[----:B------:R3:W4:Y:S01]  /*10be0*/  MUFU.EX2 R34, R35 ;  /* 0x0000002300227308 */ /* 0x0007220000000800 */
[----:B--2---:R-:W-:-:S07]  /*10bf0*/  FFMA R24, R10, R15, 1 ;  /* 0x3f8000000a187423 */ /* 0x004fce000000000f */
[----:B------:R-:W2:Y:S01]  /*10c00*/  MUFU.EX2 R3, R40 ;  /* 0x0000002800037308 */ /* 0x000ea20000000800 */
[----:B---3--:R-:W-:Y:S01]  /*10c10*/  FFMA R35, R11, R12, 1 ;  /* 0x3f8000000b237423 */ /* 0x008fe2000000000c */
[----:B-1----:R-:W-:-:S06]  /*10c20*/  FFMA R33, R32, R33, 1 ;  /* 0x3f80000020217423 */ /* 0x002fcc0000000021 */
[----:B------:R2:W1:Y:S01]  /*10c30*/  MUFU.EX2 R0, R31 ;  /* 0x0000001f00007308 */ /* 0x0004620000000800 */
[----:B----4-:R-:W-:Y:S01]  /*10c40*/  FFMA R34, R25, R34, 1 ;  /* 0x3f80000019227423 */ /* 0x010fe20000000022 */
[----:B--2---:R-:W-:Y:S01]  /*10c50*/  FFMA R31, R38, R3, 1 ;  /* 0x3f800000261f7423 */ /* 0x004fe20000000003 */
[----:B-1----:R-:W-:Y:S01]  /*10c60*/  FFMA R36, R37, R0, 1 ;  /* 0x3f80000025247423 */ /* 0x002fe20000000000 */
[----:B------:R-:W-:Y:S06]  /*10c70*/  @P1 BRA `(.L_x_462) ;  /* 0x0000000000141947 */ /* 0x000fec0003800000 */
[----:B------:R-:W-:Y:S02]  /*10c80*/  MOV R0, R42 ;  /* 0x0000002a00007202 */ /* 0x000fe40000000f00 */
[----:B------:R-:W-:-:S07]  /*10c90*/  MOV R4, 0x10cb0 ;  /* 0x00010cb000047802 */ /* 0x000fce0000000f00 */
[----:B------:R-:W-:Y:S05]  /*10ca0*/  CALL.REL.NOINC `($__internal_0_$__cuda_sm20_rcp_rn_f32_slowpath) ;  /* 0x0000005000987944 */ /* 0x000fea0003c00000 */
[----:B------:R-:W-:Y:S01]  /*10cb0*/  MOV R11, R0 ;  /* 0x00000000000b7202 */ /* 0x000fe20000000f00 */
[----:B------:R-:W-:Y:S06]  /*10cc0*/  BRA `(.L_x_463) ;  /* 0x0000000000107947 */ /* 0x000fec0003800000 */
.L_x_462:
[----:B------:R-:W1:Y:S02]  /*10cd0*/  MUFU.RCP R11, R42 ;  /* 0x0000002a000b7308 */ /* 0x000e640000001000 */
[----:B-1----:R-:W-:-:S04]  /*10ce0*/  FFMA R0, R42, R11, -1 ;  /* 0xbf8000002a007423 */ /* 0x002fc8000000000b */
[----:B------:R-:W-:-:S04]  /*10cf0*/  FADD.FTZ R0, -R0, -RZ ;  /* 0x800000ff00007221 */ /* 0x000fc80000010100 */
[----:B------:R-:W-:-:S07]  /*10d00*/  FFMA R11, R11, R0, R11 ;  /* 0x000000000b0b7223 */ /* 0x000fce000000000b */
.L_x_463:
[----:B------:R-:W-:Y:S05]  /*10d10*/  BSYNC B1 ;  /* 0x0000000000017941 */ /* 0x000fea0003800000 */
.L_x_461:
        /* <DEDUP_REMOVED lines=10> */
.L_x_465:
[----:B------:R-:W1:Y:S02]  /*10dc0*/  MUFU.RCP R12, R39 ;  /* 0x00000027000c7308 */ /* 0x000e640000001000 */
[----:B-1----:R-:W-:-:S04]  /*10dd0*/  FFMA R0, R39, R12, -1 ;  /* 0xbf80000027007423 */ /* 0x002fc8000000000c */
[----:B------:R-:W-:-:S04]  /*10de0*/  FADD.FTZ R3, -R0, -RZ ;  /* 0x800000ff00037221 */ /* 0x000fc80000010100 */
[----:B------:R-:W-:-:S07]  /*10df0*/  FFMA R12, R12, R3, R12 ;  /* 0x000000030c0c7223 */ /* 0x000fce000000000c */
.L_x_466:
[----:B------:R-:W-:Y:S05]  /*10e00*/  BSYNC B1 ;  /* 0x0000000000017941 */ /* 0x000fea0003800000 */
.L_x_464:
        /* <DEDUP_REMOVED lines=10> */
.L_x_468:
[----:B------:R-:W1:Y:S02]  /*10eb0*/  MUFU.RCP R13, R44 ;  /* 0x0000002c000d7308 */ /* 0x000e640000001000 */
[----:B-1----:R-:W-:-:S04]  /*10ec0*/  FFMA R0, R44, R13, -1 ;  /* 0xbf8000002c007423 */ /* 0x002fc8000000000d */
[----:B------:R-:W-:-:S04]  /*10ed0*/  FADD.FTZ R0, -R0, -RZ ;  /* 0x800000ff00007221 */ /* 0x000fc80000010100 */
[----:B------:R-:W-:-:S07]  /*10ee0*/  FFMA R13, R13, R0, R13 ;  /* 0x000000000d0d7223 */ /* 0x000fce000000000d */
.L_x_469:
[----:B------:R-:W-:Y:S05]  /*10ef0*/  BSYNC B1 ;  /* 0x0000000000017941 */ /* 0x000fea0003800000 */
.L_x_467:
        /* <DEDUP_REMOVED lines=10> */
.L_x_471:
[----:B------:R-:W1:Y:S02]  /*10fa0*/  MUFU.RCP R14, R35 ;  /* 0x00000023000e7308 */ /* 0x000e640000001000 */
[----:B-1----:R-:W-:-:S04]  /*10fb0*/  FFMA R0, R35, R14, -1 ;  /* 0xbf80000023007423 */ /* 0x002fc8000000000e */
[----:B------:R-:W-:-:S04]  /*10fc0*/  FADD.FTZ R3, -R0, -RZ ;  /* 0x800000ff00037221 */ /* 0x000fc80000010100 */
[----:B------:R-:W-:-:S07]  /*10fd0*/  FFMA R14, R14, R3, R14 ;  /* 0x000000030e0e7223 */ /* 0x000fce000000000e */
.L_x_472:
[----:B------:R-:W-:Y:S05]  /*10fe0*/  BSYNC B1 ;  /* 0x0000000000017941 */ /* 0x000fea0003800000 */
.L_x_470:
        /* <DEDUP_REMOVED lines=10> */
.L_x_474:
[----:B------:R-:W1:Y:S02]  /*11090*/  MUFU.RCP R15, R46 ;  /* 0x0000002e000f7308 */ /* 0x000e640000001000 */
[----:B-1----:R-:W-:-:S04]  /*110a0*/  FFMA R0, R46, R15, -1 ;  /* 0xbf8000002e007423 */ /* 0x002fc8000000000f */
[----:B------:R-:W-:-:S04]  /*110b0*/  FADD.FTZ R0, -R0, -RZ ;  /* 0x800000ff00007221 */ /* 0x000fc80000010100 */
[----:B------:R-:W-:-:S07]  /*110c0*/  FFMA R15, R15, R0, R15 ;  /* 0x000000000f0f7223 */ /* 0x000fce000000000f */
.L_x_475:
[----:B------:R-:W-:Y:S05]  /*110d0*/  BSYNC B1 ;  /* 0x0000000000017941 */ /* 0x000fea0003800000 */
.L_x_473:
        /* <DEDUP_REMOVED lines=10> */
.L_x_477:
[----:B------:R-:W1:Y:S02]  /*11180*/  MUFU.RCP R20, R41 ;  /* 0x0000002900147308 */ /* 0x000e640000001000 */
[----:B-1----:R-:W-:-:S04]  /*11190*/  FFMA R0, R41, R20, -1 ;  /* 0xbf80000029007423 */ /* 0x002fc80000000014 */
[----:B------:R-:W-:-:S04]  /*111a0*/  FADD.FTZ R3, -R0, -RZ ;  /* 0x800000ff00037221 */ /* 0x000fc80000010100 */
[----:B------:R-:W-:-:S07]  /*111b0*/  FFMA R20, R20, R3, R20 ;  /* 0x0000000314147223 */ /* 0x000fce0000000014 */
.L_x_478:
[----:B------:R-:W-:Y:S05]  /*111c0*/  BSYNC B1 ;  /* 0x0000000000017941 */ /* 0x000fea0003800000 */
.L_x_476:
        /* <DEDUP_REMOVED lines=10> */
.L_x_480:
[----:B------:R-:W1:Y:S02]  /*11270*/  MUFU.RCP R21, R24 ;  /* 0x0000001800157308 */ /* 0x000e640000001000 */
[----:B-1----:R-:W-:-:S04]  /*11280*/  FFMA R0, R24, R21, -1 ;  /* 0xbf80000018007423 */ /* 0x002fc80000000015 */
[----:B------:R-:W-:-:S04]  /*11290*/  FADD.FTZ R0, -R0, -RZ ;  /* 0x800000ff00007221 */ /* 0x000fc80000010100 */
[----:B------:R-:W-:-:S07]  /*112a0*/  FFMA R21, R21, R0, R21 ;  /* 0x0000000015157223 */ /* 0x000fce0000000015 */
.L_x_481:
[----:B------:R-:W-:Y:S05]  /*112b0*/  BSYNC B1 ;  /* 0x0000000000017941 */ /* 0x000fea0003800000 */
.L_x_479:
        /* <DEDUP_REMOVED lines=10> */
.L_x_483:
[----:B------:R-:W1:Y:S02]  /*11360*/  MUFU.RCP R24, R43 ;  /* 0x0000002b00187308 */ /* 0x000e640000001000 */
[----:B-1----:R-:W-:-:S04]  /*11370*/  FFMA R0, R43, R24, -1 ;  /* 0xbf8000002b007423 */ /* 0x002fc80000000018 */
[----:B------:R-:W-:-:S04]  /*11380*/  FADD.FTZ R3, -R0, -RZ ;  /* 0x800000ff00037221 */ /* 0x000fc80000010100 */
[----:B------:R-:W-:-:S07]  /*11390*/  FFMA R24, R24, R3, R24 ;  /* 0x0000000318187223 */ /* 0x000fce0000000018 */
.L_x_484:
[----:B------:R-:W-:Y:S05]  /*113a0*/  BSYNC B1 ;  /* 0x0000000000017941 */ /* 0x000fea0003800000 */
.L_x_482:
        /* <DEDUP_REMOVED lines=10> */
.L_x_486:
[----:B------:R-:W1:Y:S02]  /*11450*/  MUFU.RCP R23, R28 ;  /* 0x0000001c00177308 */ /* 0x000e640000001000 */
[----:B-1----:R-:W-:-:S04]  /*11460*/  FFMA R0, R28, R23, -1 ;  /* 0xbf8000001c007423 */ /* 0x002fc80000000017 */
[----:B------:R-:W-:-:S04]  /*11470*/  FADD.FTZ R0, -R0, -RZ ;  /* 0x800000ff00007221 */ /* 0x000fc80000010100 */
[----:B------:R-:W-:-:S07]  /*11480*/  FFMA R23, R23, R0, R23 ;  /* 0x0000000017177223 */ /* 0x000fce0000000017 */
.L_x_487:
[----:B------:R-:W-:Y:S05]  /*11490*/  BSYNC B1 ;  /* 0x0000000000017941 */ /* 0x000fea0003800000 */
.L_x_485:
        /* <DEDUP_REMOVED lines=10> */
.L_x_489:
[----:B------:R-:W1:Y:S02]  /*11540*/  MUFU.RCP R28, R27 ;  /* 0x0000001b001c7308 */ /* 0x000e640000001000 */
[----:B-1----:R-:W-:-:S04]  /*11550*/  FFMA R0, R27, R28, -1 ;  /* 0xbf8000001b007423 */ /* 0x002fc8000000001c */
[----:B------:R-:W-:-:S04]  /*11560*/  FADD.FTZ R3, -R0, -RZ ;  /* 0x800000ff00037221 */ /* 0x000fc80000010100 */
[----:B------:R-:W-:-:S07]  /*11570*/  FFMA R28, R28, R3, R28 ;  /* 0x000000031c1c7223 */ /* 0x000fce000000001c */
.L_x_490:
[----:B------:R-:W-:Y:S05]  /*11580*/  BSYNC B1 ;  /* 0x0000000000017941 */ /* 0x000fea0003800000 */
.L_x_488:
        /* <DEDUP_REMOVED lines=10> */
.L_x_492:
[----:B------:R-:W1:Y:S02]  /*11630*/  MUFU.RCP R25, R30 ;  /* 0x0000001e00197308 */ /* 0x000e640000001000 */
[----:B-1----:R-:W-:-:S04]  /*11640*/  FFMA R0, R30, R25, -1 ;  /* 0xbf8000001e007423 */ /* 0x002fc80000000019 */
[----:B------:R-:W-:-:S04]  /*11650*/  FADD.FTZ R0, -R0, -RZ ;  /* 0x800000ff00007221 */ /* 0x000fc80000010100 */
[----:B------:R-:W-:-:S07]  /*11660*/  FFMA R25, R25, R0, R25 ;  /* 0x0000000019197223 */ /* 0x000fce0000000019 */
.L_x_493:
[----:B------:R-:W-:Y:S05]  /*11670*/  BSYNC B1 ;  /* 0x0000000000017941 */ /* 0x000fea0003800000 */
.L_x_491:
        /* <DEDUP_REMOVED lines=10> */
.L_x_495:
[----:B------:R-:W1:Y:S02]  /*11720*/  MUFU.RCP R30, R33 ;  /* 0x00000021001e7308 */ /* 0x000e640000001000 */
[----:B-1----:R-:W-:-:S04]  /*11730*/  FFMA R0, R33, R30, -1 ;  /* 0xbf80000021007423 */ /* 0x002fc8000000001e */
[----:B------:R-:W-:-:S04]  /*11740*/  FADD.FTZ R3, -R0, -RZ ;  /* 0x800000ff00037221 */ /* 0x000fc80000010100 */
[----:B------:R-:W-:-:S07]  /*11750*/  FFMA R30, R30, R3, R30 ;  /* 0x000000031e1e7223 */ /* 0x000fce000000001e */
.L_x_496:
[----:B------:R-:W-:Y:S05]  /*11760*/  BSYNC B1 ;  /* 0x0000000000017941 */ /* 0x000fea0003800000 */
.L_x_494:
        /* <DEDUP_REMOVED lines=10> */
.L_x_498:
[----:B------:R-:W1:Y:S02]  /*11810*/  MUFU.RCP R27, R34 ;  /* 0x00000022001b7308 */ /* 0x000e640000001000 */
[----:B-1----:R-:W-:-:S04]  /*11820*/  FFMA R0, R34, R27, -1 ;  /* 0xbf80000022007423 */ /* 0x002fc8000000001b */
[----:B------:R-:W-:-:S04]  /*11830*/  FADD.FTZ R0, -R0, -RZ ;  /* 0x800000ff00007221 */ /* 0x000fc80000010100 */
[----:B------:R-:W-:-:S07]  /*11840*/  FFMA R27, R27, R0, R27 ;  /* 0x000000001b1b7223 */ /* 0x000fce000000001b */
.L_x_499:
[----:B------:R-:W-:Y:S05]  /*11850*/  BSYNC B1 ;  /* 0x0000000000017941 */ /* 0x000fea0003800000 */
.L_x_497:
        /* <DEDUP_REMOVED lines=10> */
.L_x_501:
[----:B------:R-:W1:Y:S02]  /*11900*/  MUFU.RCP R32, R85 ;  /* 0x0000005500207308 */ /* 0x000e640000001000 */
[----:B-1----:R-:W-:-:S04]  /*11910*/  FFMA R0, R85, R32, -1 ;  /* 0xbf80000055007423 */ /* 0x002fc80000000020 */
[----:B------:R-:W-:-:S04]  /*11920*/  FADD.FTZ R3, -R0, -RZ ;  /* 0x800000ff00037221 */ /* 0x000fc80000010100 */
[----:B------:R-:W-:-:S07]  /*11930*/  FFMA R32, R32, R3, R32 ;  /* 0x0000000320207223 */ /* 0x000fce0000000020 */
.L_x_502:
[----:B------:R-:W-:Y:S05]  /*11940*/  BSYNC B1 ;  /* 0x0000000000017941 */ /* 0x000fea0003800000 */
.L_x_500:
        /* <DEDUP_REMOVED lines=10> */
.L_x_504:
[----:B------:R-:W1:Y:S02]  /*119f0*/  MUFU.RCP R29, R36 ;  /* 0x00000024001d7308 */ /* 0x000e640000001000 */
[----:B-1----:R-:W-:-:S04]  /*11a00*/  FFMA R0, R36, R29, -1 ;  /* 0xbf80000024007423 */ /* 0x002fc8000000001d */
[----:B------:R-:W-:-:S04]  /*11a10*/  FADD.FTZ R0, -R0, -RZ ;  /* 0x800000ff00007221 */ /* 0x000fc80000010100 */
[----:B------:R-:W-:-:S07]  /*11a20*/  FFMA R29, R29, R0, R29 ;  /* 0x000000001d1d7223 */ /* 0x000fce000000001d */
.L_x_505:
[----:B------:R-:W-:Y:S05]  /*11a30*/  BSYNC B1 ;  /* 0x0000000000017941 */ /* 0x000fea0003800000 */
.L_x_503:
        /* <DEDUP_REMOVED lines=8> */
.L_x_506:
[----:B------:R-:W1:Y:S02]  /*11ac0*/  MUFU.RCP R0, R31 ;  /* 0x0000001f00007308 */ /* 0x000e640000001000 */
[----:B-1----:R-:W-:-:S04]  /*11ad0*/  FFMA R3, R31, R0, -1 ;  /* 0xbf8000001f037423 */ /* 0x002fc80000000000 */
[----:B------:R-:W-:-:S04]  /*11ae0*/  FADD.FTZ R3, -R3, -RZ ;  /* 0x800000ff03037221 */ /* 0x000fc80000010100 */
[----:B------:R-:W-:-:S07]  /*11af0*/  FFMA R0, R0, R3, R0 ;  /* 0x0000000300007223 */ /* 0x000fce0000000000 */
.L_x_507:
        /* <DEDUP_REMOVED lines=29> */
.L_x_509:
[----:B------:R-:W-:Y:S05]  /*11cd0*/  BSYNC B0 ;  /* 0x0000000000007941 */ /* 0x000fea0003800000 */
.L_x_508:
[----:B------:R-:W-:Y:S06]  /*11ce0*/  BAR.SYNC.DEFER_BLOCKING 0x1, 0x100 ;  /* 0x0044000000007b1d */ /* 0x000fec0000010000 */
[----:B------:R-:W-:Y:S04]  /*11cf0*/  BSSY B0, `(.L_x_510) ;  /* 0x0000009000007945 */ /* 0x000fe80003800000 */
[----:B------:R-:W-:Y:S05]  /*11d00*/  @P0 BRA `(.L_x_511) ;  /* 0x00000000001c0947 */ /* 0x000fea0003800000 */
[----:B------:R-:W-:-:S13]  /*11d10*/  ISETP.NE.AND P0, PT, R160, 0x3, PT ;  /* 0x00000003a000780c */ /* 0x000fda0003f05270 */
[----:B------:R-:W-:Y:S05]  /*11d20*/  @!P0 BRA `(.L_x_512) ;  /* 0x0000000000048947 */ /* 0x000fea0003800000 */
[----:B------:R-:W-:Y:S01]  /*11d30*/  BPT.TRAP 0x1 ;  /* 0x000000040000795c */ /* 0x000fe20000300000 */
.L_x_512:
[----:B------:R-:W-:-:S04]  /*11d40*/  ULEA UR4, UR36, UR52, 0x3 ;  /* 0x0000003424047291 */ /* 0x000fc8000f8e183f */
[----:B------:R-:W-:-:S04]  /*11d50*/  UIADD3 UR4, UR4, 0x60, URZ ;  /* 0x0000006004047890 */ /* 0x000fc8000fffe03f */
[----:B------:R-:W-:-:S09]  /*11d60*/  UPRMT UR4, UR51, 0x654, UR4 ;  /* 0x0000065433047896 */ /* 0x000fd20008000004 */
[----:B------:R-:W-:Y:S03]  /*11d70*/  SYNCS.ARRIVE.TRANS64.RED.A1T0 RZ, [UR4], RZ ;  /* 0x000000ffffff79a7 */ /* 0x000fe60008100404 */
.L_x_511:
[----:B------:R-:W-:Y:S05]  /*11d80*/  BSYNC B0 ;  /* 0x0000000000007941 */ /* 0x000fea0003800000 */
.L_x_510:
[----:B------:R-:W-:Y:S01]  /*11d90*/  IADD3 R2, P0, R2, UR40, RZ ;  /* 0x0000002802027c10 */ /* 0x000fe2000ff1e0ff */
[----:B------:R-:W-:Y:S01]  /*11da0*/  ULDC.64 UR4, c[0x0][0x8f8] ;  /* 0x00023e0000047ab9 */ /* 0x000fe20000000a00 */
[----:B------:R-:W-:Y:S01]  /*11db0*/  UIADD3 UR36, UR36, 0x1, URZ ;  /* 0x0000000124247890 */ /* 0x000fe2000fffe03f */
[----:B------:R-:W-:Y:S01]  /*11dc0*/  PRMT R0, RZ, 0x7610, R0 ;  /* 0x00007610ff007816 */ /* 0x000fe20000000000 */
[----:B------:R-:W-:Y:S01]  /*11dd0*/  UMOV UR47, 0xffffffff ;  /* 0xffffffff002f7882 */ /* 0x000fe20000000000 */
[----:B------:R-:W-:Y:S01]  /*11de0*/  IADD3.X R16, R16, UR38, RZ, P0, !PT ;  /* 0x0000002610107c10 */ /* 0x000fe200087fe4ff */
[----:B------:R-:W-:Y:S01]  /*11df0*/  UISETP.NE.AND UP0, UPT, UR36, 0x4, UPT ;  /* 0x000000042400788c */ /* 0x000fe2000bf05270 */
[----:B------:R-:W-:Y:S02]  /*11e00*/  ISETP.GE.U32.AND P0, PT, R2, UR4, PT ;  /* 0x0000000402007c0c */ /* 0x000fe4000bf06070 */
[----:B------:R-:W-:Y:S01]  /*11e10*/  MOV R23, 0xffffffff ;  /* 0xffffffff00177802 */ /* 0x000fe20000000f00 */
[----:B------:R-:W-:Y:S01]  /*11e20*/  USEL UR36, UR36, URZ, UP0 ;  /* 0x0000003f24247287 */ /* 0x000fe20008000000 */
[----:B------:R-:W-:-:S02]  /*11e30*/  ISETP.GE.U32.AND.EX P0, PT, R16, UR5, PT, P0 ;  /* 0x0000000510007c0c */ /* 0x000fc4000bf06100 */
[----:B------:R-:W-:-:S11]  /*11e40*/  MOV R159, 0xffffffff ;  /* 0xffffffff009f7802 */ /* 0x000fd60000000f00 */
[----:B------:R-:W-:Y:S05]  /*11e50*/  @P0 BRA `(.L_x_513) ;  /* 0x00000004006c0947 */ /* 0x000fea0003800000 */
[----:B-1----:R-:W1:Y:S01]  /*11e60*/  S2R R12, SR_CTAID.X ;  /* 0x00000000000c7919 */ /* 0x002e620000002500 */
[----:B------:R-:W2:Y:S01]  /*11e70*/  LDC.64 R10, c[0x0][0x8d0] ;  /* 0x00023400ff0a7b82 */ /* 0x000ea20000000a00 */
[----:B------:R-:W-:Y:S01]  /*11e80*/  ULDC UR4, c[0x0][0x150] ;  /* 0x0000540000047ab9 */ /* 0x000fe20000000800 */
[----:B------:R-:W-:Y:S01]  /*11e90*/  MOV R8, R2 ;  /* 0x0000000200087202 */ /* 0x000fe20000000f00 */
[----:B------:R-:W3:Y:S01]  /*11ea0*/  S2R R24, SR_CTAID.Y ;  /* 0x0000000000187919 */ /* 0x000ee20000002600 */
[----:B------:R-:W-:-:S04]  /*11eb0*/  IMAD.MOV.U32 R9, RZ, RZ, R16 ;  /* 0x000000ffff097224 */ /* 0x000fc800078e0010 */
[----:B------:R-:W4:Y:S08]  /*11ec0*/  LDC R25, c[0x0][0x144] ;  /* 0x00005100ff197b82 */ /* 0x000f300000000800 */
[----:B------:R-:W3:Y:S08]  /*11ed0*/  LDC R0, c[0x0][0x8d8] ;  /* 0x00023600ff007b82 */ /* 0x000ef00000000800 */
[----:B------:R-:W3:Y:S01]  /*11ee0*/  LDC.64 R14, c[0x0][0x8c8] ;  /* 0x00023200ff0e7b82 */ /* 0x000ee20000000a00 */
[----:B--2---:R-:W-:-:S04]  /*11ef0*/  ISETP.NE.U32.AND P0, PT, R10, RZ, PT ;  /* 0x000000ff0a00720c */ /* 0x004fc80003f05070 */
[----:B------:R-:W-:Y:S02]  /*11f00*/  ISETP.NE.AND.EX P0, PT, R11, RZ, PT, P0 ;  /* 0x000000ff0b00720c */ /* 0x000fe40003f05300 */
[----:B-1----:R-:W-:-:S05]  /*11f10*/  I2FP.F32.U32 R3, R12 ;  /* 0x0000000c00037245 */ /* 0x002fca0000201000 */
[----:B------:R-:W-:-:S04]  /*11f20*/  FMUL R3, R3, UR4 ;  /* 0x0000000403037c20 */ /* 0x000fc80008400000 */
[----:B------:R1:W2:Y:S02]  /*11f30*/  F2I.U32.TRUNC.NTZ R23, R3 ;  /* 0x0000000300177305 */ /* 0x0002a4000020f000 */
[----:B----4-:R-:W-:Y:S05]  /*11f40*/  @!P0 BRA `(.L_x_514) ;  /* 0x0000000000288947 */ /* 0x010fea0003800000 */
[----:B-1----:R-:W1:Y:S02]  /*11f50*/  LDC R3, c[0x0][0x8dc] ;  /* 0x00023700ff037b82 */ /* 0x002e640000000800 */
[----:B-1----:R-:W-:-:S04]  /*11f60*/  IADD3 R3, P0, R2, R3, RZ ;  /* 0x0000000302037210 */ /* 0x002fc80007f1e0ff */
        /* <DEDUP_REMOVED lines=8> */
.L_x_514:
[-CC-:B---3--:R-:W-:Y:S01]  /*11ff0*/  SHF.R.U64 R31, R8, R0.reuse, R9.reuse ;  /* 0x00000000081f7219 */ /* 0x188fe20000001209 */
[----:B------:R-:W3:Y:S01]  /*12000*/  LDC.64 R20, c[0x0][0x8e8] ;  /* 0x00023a00ff147b82 */ /* 0x000ee20000000a00 */
[----:B------:R-:W-:Y:S01]  /*12010*/  SHF.R.U32.HI R0, RZ, R0, R9 ;  /* 0x00000000ff007219 */ /* 0x000fe20000011609 */
[----:B--2---:R-:W-:Y:S01]  /*12020*/  IMAD.MOV R23, RZ, RZ, -R23 ;  /* 0x000000ffff177224 */ /* 0x004fe200078e0a17 */
[----:B------:R-:W-:Y:S01]  /*12030*/  IADD3 R7, P0, RZ, -R31, RZ ;  /* 0x8000001fff077210 */ /* 0x000fe20007f1e0ff */
[----:B------:R-:W-:Y:S02]  /*12040*/  ULDC UR4, c[0x0][0x154] ;  /* 0x0000550000047ab9 */ /* 0x000fe40000000800 */
[----:B------:R-:W-:Y:S01]  /*12050*/  IMAD R26, R25, R23, R12 ;  /* 0x00000017191a7224 */ /* 0x000fe200078e020c */
[----:B-1----:R-:W-:Y:S01]  /*12060*/  IADD3.X R3, RZ, ~R0, RZ, P0, !PT ;  /* 0x80000000ff037210 */ /* 0x002fe200007fe4ff */
[----:B------:R-:W1:Y:S04]  /*12070*/  LDC R6, c[0x0][0x8c0] ;  /* 0x00023000ff067b82 */ /* 0x000e680000000800 */
[----:B------:R-:W-:Y:S01]  /*12080*/  IMAD R0, R3, R14, RZ ;  /* 0x0000000e03007224 */ /* 0x000fe200078e02ff */
[----:B------:R-:W-:-:S03]  /*12090*/  MOV R3, R16 ;  /* 0x0000001000037202 */ /* 0x000fc60000000f00 */
[----:B------:R-:W2:Y:S01]  /*120a0*/  LDC R8, c[0x0][0x8b0] ;  /* 0x00022c00ff087b82 */ /* 0x000ea20000000800 */
[----:B------:R-:W-:-:S04]  /*120b0*/  IMAD.WIDE.U32 R4, R7, R14, R2 ;  /* 0x0000000e07047225 */ /* 0x000fc800078e0002 */
[----:B------:R-:W-:Y:S01]  /*120c0*/  IMAD R3, R7, R15, R0 ;  /* 0x0000000f07037224 */ /* 0x000fe200078e0200 */
[----:B------:R-:W-:Y:S02]  /*120d0*/  I2FP.F32.U32 R0, R24 ;  /* 0x0000001800007245 */ /* 0x000fe40000201000 */
[----:B------:R-:W4:Y:S01]  /*120e0*/  LDC R28, c[0x0][0x900] ;  /* 0x00024000ff1c7b82 */ /* 0x000f220000000800 */
[----:B---3--:R-:W-:Y:S02]  /*120f0*/  ISETP.NE.U32.AND P0, PT, R20, RZ, PT ;  /* 0x000000ff1400720c */ /* 0x008fe40003f05070 */
[----:B------:R-:W-:Y:S01]  /*12100*/  IADD3 R3, R5, R3, RZ ;  /* 0x0000000305037210 */ /* 0x000fe20007ffe0ff */
[----:B------:R-:W-:Y:S01]  /*12110*/  FMUL R0, R0, UR4 ;  /* 0x0000000400007c20 */ /* 0x000fe20008400000 */
[----:B------:R-:W-:Y:S02]  /*12120*/  ISETP.NE.AND.EX P0, PT, R21, RZ, PT, P0 ;  /* 0x000000ff1500720c */ /* 0x000fe40003f05300 */
[----:B------:R-:W-:Y:S01]  /*12130*/  MOV R5, 0xffffffff ;  /* 0xffffffff00057802 */ /* 0x000fe20000000f00 */
[----:B------:R-:W3:Y:S01]  /*12140*/  LDC R15, c[0x0][0x148] ;  /* 0x00005200ff0f7b82 */ /* 0x000ee20000000800 */
[-CC-:B-1----:R-:W-:Y:S01]  /*12150*/  SHF.R.U64 R12, R4, R6.reuse, R3.reuse ;  /* 0x00000006040c7219 */ /* 0x182fe20000001203 */
[----:B------:R1:W1:Y:S01]  /*12160*/  F2I.U32.TRUNC.NTZ R13, R0 ;  /* 0x00000000000d7305 */ /* 0x000262000020f000 */
[----:B------:R-:W-:-:S02]  /*12170*/  SHF.R.U32.HI R3, RZ, R6, R3 ;  /* 0x00000006ff037219 */ /* 0x000fc40000011603 */
[----:B------:R-:W-:-:S03]  /*12180*/  MOV R7, 0x1 ;  /* 0x0000000100077802 */ /* 0x000fc60000000f00 */
[----:B------:R-:W1:Y:S01]  /*12190*/  LDC R25, c[0x0][0x8a8] ;  /* 0x00022a00ff197b82 */ /* 0x000e620000000800 */
[-CC-:B--2---:R-:W-:Y:S02]  /*121a0*/  SHF.R.U64 R10, R12, R8.reuse, R3.reuse ;  /* 0x000000080c0a7219 */ /* 0x184fe40000001203 */
[----:B------:R-:W-:-:S05]  /*121b0*/  SHF.R.U32.HI R3, RZ, R8, R3 ;  /* 0x00000008ff037219 */ /* 0x000fca0000011603 */
[----:B------:R-:W2:Y:S01]  /*121c0*/  LDC R27, c[0x0][0x8f0] ;  /* 0x00023c00ff1b7b82 */ /* 0x000ea20000000800 */
[-C--:B----4-:R-:W-:Y:S02]  /*121d0*/  SHF.L.U32 R4, R5, R28.reuse, RZ ;  /* 0x0000001c05047219 */ /* 0x090fe400000006ff */
[-CC-:B------:R-:W-:Y:S02]  /*121e0*/  SHF.R.U64 R14, R10, R28.reuse, R3.reuse ;  /* 0x0000001c0a0e7219 */ /* 0x180fe40000001203 */
[----:B------:R-:W-:Y:S02]  /*121f0*/  SHF.R.U32.HI R5, RZ, R28, R3 ;  /* 0x0000001cff057219 */ /* 0x000fe40000011603 */
[----:B------:R-:W-:Y:S01]  /*12200*/  LOP3.LUT R23, RZ, R4, RZ, 0x33, !PT ;  /* 0x00000004ff177212 */ /* 0x000fe200078e33ff */
[----:B------:R-:W4:Y:S01]  /*12210*/  LDC R29, c[0x0][0x8e0] ;  /* 0x00023800ff1d7b82 */ /* 0x000f220000000800 */
[----:B------:R-:W-:Y:S01]  /*12220*/  SHF.L.U32 R28, R7, R28, RZ ;  /* 0x0000001c071c7219 */ /* 0x000fe200000006ff */
[----:B------:R-:W-:-:S06]  /*12230*/  IMAD.MOV.U32 R4, RZ, RZ, R14 ;  /* 0x000000ffff047224 */ /* 0x000fcc00078e000e */
        /* <DEDUP_REMOVED lines=12> */
.L_x_515:
[----:B------:R-:W-:Y:S02]  /*12300*/  ISETP.NE.AND P0, PT, R22, 0x1, PT ;  /* 0x000000011600780c */ /* 0x000fe40003f05270 */
[----:B-12---:R-:W-:Y:S01]  /*12310*/  SHF.R.U64 R0, R4, R27, R5 ;  /* 0x0000001b04007219 */ /* 0x006fe20000001205 */
[----:B------:R-:W-:Y:S01]  /*12320*/  VIADD R5, R25, 0xffffffff ;  /* 0xffffffff19057836 */ /* 0x000fe20000000000 */
[----:B------:R-:W-:Y:S02]  /*12330*/  LOP3.LUT R23, R10, R23, RZ, 0xc0, !PT ;  /* 0x000000170a177212 */ /* 0x000fe400078ec0ff */
[----:B------:R-:W-:Y:S02]  /*12340*/  IADD3 R13, -R13, RZ, RZ ;  /* 0x000000ff0d0d7210 */ /* 0x000fe40007ffe1ff */
[----:B------:R-:W-:Y:S01]  /*12350*/  IADD3 R3, -R0, RZ, RZ ;  /* 0x000000ff00037210 */ /* 0x000fe20007ffe1ff */
[----:B------:R-:W-:Y:S01]  /*12360*/  IMAD R23, R28, R0, R23 ;  /* 0x000000001c177224 */ /* 0x000fe200078e0217 */
[----:B------:R-:W-:-:S02]  /*12370*/  LOP3.LUT R5, R12, R5, RZ, 0xc0, !PT ;  /* 0x000000050c057212 */ /* 0x000fc400078ec0ff */
[----:B------:R-:W-:Y:S01]  /*12380*/  R2UR UR47, R31 ;  /* 0x000000001f2f72ca */ /* 0x000fe200000e0000 */
[----:B---3--:R-:W-:Y:S02]  /*12390*/  @P0 IMAD R26, R15, R13, R24 ;  /* 0x0000000d0f1a0224 */ /* 0x008fe400078e0218 */
[----:B----4-:R-:W-:Y:S01]  /*123a0*/  IMAD R0, R3, R29, R14 ;  /* 0x0000001d03007224 */ /* 0x010fe200078e020e */
[----:B------:R-:W-:Y:S01]  /*123b0*/  MOV R3, 0x1 ;  /* 0x0000000100037802 */ /* 0x000fe20000000f00 */
[----:B------:R-:W-:Y:S02]  /*123c0*/  IMAD R23, R23, R30, R26 ;  /* 0x0000001e17177224 */ /* 0x000fe400078e021a */
[----:B------:R-:W-:-:S05]  /*123d0*/  IMAD R0, R0, R25, R5 ;  /* 0x0000001900007224 */ /* 0x000fca00078e0205 */
[----:B------:R-:W-:Y:S02]  /*123e0*/  SEL R159, R0, R23, !P0 ;  /* 0x00000017009f7207 */ /* 0x000fe40004000000 */
[----:B------:R-:W-:Y:S02]  /*123f0*/  SEL R23, R23, R0, !P0 ;  /* 0x0000000017177207 */ /* 0x000fe40004000000 */
[----:B------:R-:W-:-:S07]  /*12400*/  PRMT R0, R3, 0x7610, R0 ;  /* 0x0000761003007816 */ /* 0x000fce0000000000 */
.L_x_513:
[----:B------:R-:W-:Y:S01]  /*12410*/  UIADD3 UR49, UR50, UR49, URZ ;  /* 0x0000003132317290 */ /* 0x000fe2000fffe03f */
[----:B------:R-:W-:Y:S01]  /*12420*/  LOP3.LUT P0, RZ, R0, 0xff, RZ, 0xc0, !PT ;  /* 0x000000ff00ff7812 */ /* 0x000fe2000780c0ff */
[----:B------:R-:W-:Y:S02]  /*12430*/  UIADD3 UR39, UR39, 0x8, URZ ;  /* 0x0000000827277890 */ /* 0x000fe4000fffe03f */
[----:B------:R-:W-:Y:S02]  /*12440*/  USHF.R.U32.HI UR4, URZ, 0x2, UR49 ;  /* 0x000000023f047899 */ /* 0x000fe40008011631 */
[----:B------:R-:W-:Y:S02]  /*12450*/  UISETP.GT.U32.AND UP0, UPT, UR49, 0x3, UPT ;  /* 0x000000033100788c */ /* 0x000fe4000bf04070 */
[----:B------:R-:W-:Y:S02]  /*12460*/  ULOP3.LUT UR4, UR4, 0x1, URZ, 0xc0, !UPT ;  /* 0x0000000104047892 */ /* 0x000fe4000f8ec03f */
[----:B------:R-:W-:-:S02]  /*12470*/  UISETP.LT.U32.AND UP1, UPT, UR50, 0x4, UP0 ;  /* 0x000000043200788c */ /* 0x000fc40008721070 */
[----:B------:R-:W-:Y:S02]  /*12480*/  UISETP.NE.U32.AND UP2, UPT, UR4, 0x1, UPT ;  /* 0x000000010400788c */ /* 0x000fe4000bf45070 */
[----:B------:R-:W-:Y:S02]  /*12490*/  USEL UR5, URZ, 0x1, !UP1 ;  /* 0x000000013f057887 */ /* 0x000fe4000c800000 */
[----:B------:R-:W-:Y:S02]  /*124a0*/  UISETP.GT.U32.AND UP0, UPT, UR50, 0x3, !UP2 ;  /* 0x000000033200788c */ /* 0x000fe4000d704070 */
[----:B------:R-:W-:Y:S02]  /*124b0*/  ULOP3.LUT UR49, UR49, 0x3, URZ, 0xc0, !UPT ;  /* 0x0000000331317892 */ /* 0x000fe4000f8ec03f */
[----:B------:R-:W-:-:S04]  /*124c0*/  USEL UR4, URZ, 0x1, !UP0 ;  /* 0x000000013f047887 */ /* 0x000fc8000c000000 */
[----:B------:R-:W-:Y:S01]  /*124d0*/  ULOP3.LUT UR48, UR4, UR48, UR5, 0x96, !UPT ;  /* 0x0000003004307292 */ /* 0x000fe2000f8e9605 */
[----:B------:R-:W-:Y:S11]  /*124e0*/  @P0 BRA `(.L_x_516) ;  /* 0xfffffef000840947 */ /* 0x000ff6000383ffff */
[----:B------:R-:W-:-:S13]  /*124f0*/  PLOP3.LUT P0, PT, PT, PT, PT, 0x8, 0x0 ;  /* 0x000000000000781c */ /* 0x000fda0003f0e170 */
.L_x_22:
[----:B------:R-:W-:Y:S05]  /*12500*/  @P0 BRA `(.L_x_14) ;  /* 0x0000003000040947 */ /* 0x000fea0003800000 */
[----:B------:R-:W-:Y:S01]  /*12510*/  ULDC.64 UR6, c[0x0][0x588] ;  /* 0x0001620000067ab9 */ /* 0x000fe20000000a00 */
[----:B------:R-:W-:Y:S01]  /*12520*/  ULDC.64 UR4, c[0x0][0x590] ;  /* 0x0001640000047ab9 */ /* 0x000fe20000000a00 */
[----:B------:R-:W-:Y:S01]  /*12530*/  ISETP.NE.U32.AND P0, PT, RZ, UR6, PT ;  /* 0x00000006ff007c0c */ /* 0x000fe2000bf05070 */
[----:B------:R-:W-:-:S04]  /*12540*/  DEPBAR.LE SB0, 0x0 ;  /* 0x000080000000791a */ /* 0x000fc80000000000 */
[----:B------:R-:W-:Y:S01]  /*12550*/  ISETP.NE.U32.AND P1, PT, RZ, UR4, PT ;  /* 0x00000004ff007c0c */ /* 0x000fe2000bf25070 */
[----:B------:R-:W-:Y:S01]  /*12560*/  BSSY B0, `(.L_x_517) ;  /* 0x0000015000007945 */ /* 0x000fe20003800000 */
[----:B------:R-:W-:Y:S02]  /*12570*/  ISETP.NE.AND.EX P0, PT, RZ, UR7, PT, P0 ;  /* 0x00000007ff007c0c */ /* 0x000fe4000bf05300 */
[----:B------:R-:W-:-:S13]  /*12580*/  ISETP.NE.AND.EX P1, PT, RZ, UR5, PT, P1 ;  /* 0x00000005ff007c0c */ /* 0x000fda000bf25310 */
[----:B------:R-:W-:Y:S05]  /*12590*/  @P0 BRA P1, `(.L_x_518) ;  /* 0x0000000000440947 */ /* 0x000fea0000800000 */
[----:B------:R-:W-:-:S04]  /*125a0*/  ISETP.NE.U32.AND P0, PT, RZ, UR4, PT ;  /* 0x00000004ff007c0c */ /* 0x000fc8000bf05070 */
[----:B------:R-:W-:-:S13]  /*125b0*/  ISETP.NE.AND.EX P0, PT, RZ, UR5, PT, P0 ;  /* 0x00000005ff007c0c */ /* 0x000fda000bf05300 */
[----:B------:R-:W-:Y:S05]  /*125c0*/  @!P0 BRA `(.L_x_519) ;  /* 0x00000000002c8947 */ /* 0x000fea0003800000 */
[----:B------:R-:W-:-:S13]  /*125d0*/  LOP3.LUT P0, RZ, R154, 0xff, RZ, 0xc0, !PT ;  /* 0x000000ff9aff7812 */ /* 0x000fda000780c0ff */
[----:B------:R-:W-:Y:S05]  /*125e0*/  @!P0 BRA `(.L_x_520) ;  /* 0x0000000000108947 */ /* 0x000fea0003800000 */
[----:B-----5:R-:W-:-:S13]  /*125f0*/  FSETP.NEU.AND P0, PT, R155, RZ, PT ;  /* 0x000000ff9b00720b */ /* 0x020fda0003f0d000 */
[----:B------:R-:W-:Y:S05]  /*12600*/  @!P0 BREAK B0 ;  /* 0x0000000000008942 */ /* 0x000fea0003800000 */
[----:B------:R-:W-:Y:S05]  /*12610*/  @P0 BRA `(.L_x_518) ;  /* 0x0000000000240947 */ /* 0x000fea0003800000 */
[----:B------:R-:W-:Y:S05]  /*12620*/  BRA `(.L_x_14) ;  /* 0x0000002c00bc7947 */ /* 0x000fea0003800000 */
.L_x_520:
[----:B------:R-:W-:-:S04]  /*12630*/  ISETP.NE.U32.AND P0, PT, RZ, UR6, PT ;  /* 0x00000006ff007c0c */ /* 0x000fc8000bf05070 */
[----:B------:R-:W-:-:S13]  /*12640*/  ISETP.NE.AND.EX P0, PT, RZ, UR7, PT, P0 ;  /* 0x00000007ff007c0c */ /* 0x000fda000bf05300 */
[----:B------:R-:W-:Y:S05]  /*12650*/  @!P0 BREAK B0 ;  /* 0x0000000000008942 */ /* 0x000fea0003800000 */
[----:B------:R-:W-:Y:S05]  /*12660*/  @P0 BRA `(.L_x_518) ;  /* 0x0000000000100947 */ /* 0x000fea0003800000 */
[----:B------:R-:W-:Y:S05]  /*12670*/  BRA `(.L_x_14) ;  /* 0x0000002c00a87947 */ /* 0x000fea0003800000 */
.L_x_519:
[----:B-----5:R-:W-:-:S13]  /*12680*/  FSETP.NEU.AND P0, PT, R155, RZ, PT ;  /* 0x000000ff9b00720b */ /* 0x020fda0003f0d000 */
[----:B------:R-:W-:Y:S05]  /*12690*/  @!P0 BREAK B0 ;  /* 0x0000000000008942 */ /* 0x000fea0003800000 */
[----:B------:R-:W-:Y:S05]  /*126a0*/  @!P0 BRA `(.L_x_14) ;  /* 0x0000002c009c8947 */ /* 0x000fea0003800000 */
.L_x_518:
[----:B-1----:R-:W-:Y:S05]  /*126b0*/  BSYNC B0 ;  /* 0x0000000000007941 */ /* 0x002fea0003800000 */
.L_x_517:
[----:B------:R-:W-:-:S04]  /*126c0*/  LOP3.LUT R19, R19, 0x1, RZ, 0xfc, !PT ;  /* 0x0000000113137812 */ /* 0x000fc800078efcff */
[----:B------:R-:W-:-:S13]  /*126d0*/  ISETP.NE.AND P0, PT, R19, 0x3, PT ;  /* 0x000000031300780c */ /* 0x000fda0003f05270 */
[----:B------:R-:W-:Y:S05]  /*126e0*/  @!P0 BRA `(.L_x_521) ;  /* 0x0000000000048947 */ /* 0x000fea0003800000 */
[----:B------:R-:W-:Y:S01]  /*126f0*/  BPT.TRAP 0x1 ;  /* 0x000000040000795c */ /* 0x000fe20000300000 */
.L_x_521:
[----:B------:R-:W1:Y:S01]  /*12700*/  S2UR UR5, SR_CgaCtaId ;  /* 0x00000000000579c3 */ /* 0x000e620000008800 */
[----:B------:R-:W-:Y:S02]  /*12710*/  UMOV UR4, 0x400 ;  /* 0x0000040000047882 */ /* 0x000fe40000000000 */
[----:B-1----:R-:W-:-:S04]  /*12720*/  ULEA UR4, UR5, UR4, 0x18 ;  /* 0x0000000405047291 */ /* 0x002fc8000f8ec03f */
[----:B------:R-:W-:-:S04]  /*12730*/  ULEA UR4, UR36, UR4, 0x3 ;  /* 0x0000000424047291 */ /* 0x000fc8000f8e183f */
[----:B------:R-:W-:-:S04]  /*12740*/  UIADD3 UR4, UR4, 0x60, URZ ;  /* 0x0000006004047890 */ /* 0x000fc8000fffe03f */
[----:B------:R-:W-:-:S09]  /*12750*/  UPRMT UR4, UR5, 0x654, UR4 ;  /* 0x0000065405047896 */ /* 0x000fd20008000004 */
[----:B------:R-:W-:Y:S01]  /*12760*/  SYNCS.ARRIVE.TRANS64.RED.A1T0 RZ, [UR4], RZ ;  /* 0x000000ffffff79a7 */ /* 0x000fe20008100404 */
[----:B------:R-:W-:Y:S05]  /*12770*/  BRA `(.L_x_14) ;  /* 0x0000002c00687947 */ /* 0x000fea0003800000 */
.L_x_13:
[----:B------:R-:W-:Y:S01]  /*12780*/  ULDC.64 UR4, c[0x0][0x8f8] ;  /* 0x00023e0000047ab9 */ /* 0x000fe20000000a00 */
[----:B------:R-:W-:Y:S01]  /*12790*/  PRMT R10, RZ, 0x7610, R10 ;  /* 0x00007610ff0a7816 */ /* 0x000fe2000000000a */
[----:B------:R-:W-:Y:S01]  /*127a0*/  IMAD.MOV.U32 R13, RZ, RZ, -0x1 ;  /* 0xffffffffff0d7424 */ /* 0x000fe200078e00ff */
[----:B------:R-:W-:Y:S02]  /*127b0*/  ISETP.GE.U32.AND P1, PT, R2, UR4, PT ;  /* 0x0000000402007c0c */ /* 0x000fe4000bf26070 */
[----:B------:R-:W-:Y:S02]  /*127c0*/  MOV R20, 0xffffffff ;  /* 0xffffffff00147802 */ /* 0x000fe40000000f00 */
[----:B------:R-:W-:Y:S02]  /*127d0*/  ISETP.GE.U32.AND.EX P1, PT, R16, UR5, PT, P1 ;  /* 0x0000000510007c0c */ /* 0x000fe4000bf26110 */
[----:B------:R-:W-:-:S11]  /*127e0*/  MOV R3, 0xffffffff ;  /* 0xffffffff00037802 */ /* 0x000fd60000000f00 */
        /* <DEDUP_REMOVED lines=10> */
[----:B--2---:R-:W-:-:S04]  /*12890*/  IADD3 R3, P1, R2, R3, RZ ;  /* 0x0000000302037210 */ /* 0x004fc80007f3e0ff */
[----:B------:R-:W-:-:S05]  /*128a0*/  IADD3.X R23, RZ, R16, RZ, P1, !PT ;  /* 0x00000010ff177210 */ /* 0x000fca0000ffe4ff */
[----:B------:R-:W-:-:S04]  /*128b0*/  IMAD.WIDE.U32 R10, R23, R20, RZ ;  /* 0x00000014170a7225 */ /* 0x000fc800078e00ff */
[----:B------:R-:W-:-:S04]  /*128c0*/  IMAD.WIDE.U32 R12, P1, R3, R21, R10 ;  /* 0x00000015030c7225 */ /* 0x000fc8000782000a */
[----:B------:R-:W-:Y:S01]  /*128d0*/  IMAD.WIDE.U32 R10, R3, R20, RZ ;  /* 0x00000014030a7225 */ /* 0x000fe200078e00ff */
[----:B------:R-:W-:-:S03]  /*128e0*/  IADD3.X R15, RZ, RZ, RZ, P1, !PT ;  /* 0x000000ffff0f7210 */ /* 0x000fc60000ffe4ff */
[----:B------:R-:W-:Y:S01]  /*128f0*/  IMAD.MOV.U32 R14, RZ, RZ, R13 ;  /* 0x000000ffff0e7224 */ /* 0x000fe200078e000d */
[----:B------:R-:W-:-:S05]  /*12900*/  IADD3 RZ, P1, R11, R12, RZ ;  /* 0x0000000c0bff7210 */ /* 0x000fca0007f3e0ff */
[----:B------:R-:W-:-:S08]  /*12910*/  IMAD.WIDE.U32.X R14, R23, R21, R14, P1 ;  /* 0x00000015170e7225 */ /* 0x000fd000008e040e */
.L_x_523:
[-CC-:B------:R-:W-:Y:S01]  /*12920*/  SHF.R.U64 R23, R14, R26.reuse, R15.reuse ;  /* 0x0000001a0e177219 */ /* 0x180fe2000000120f */
[----:B------:R-:W2:Y:S01]  /*12930*/  LDC.64 R34, c[0x0][0x8e8] ;  /* 0x00023a00ff227b82 */ /* 0x000ea20000000a00 */
[----:B------:R-:W-:Y:S01]  /*12940*/  SHF.R.U32.HI R3, RZ, R26, R15 ;  /* 0x0000001aff037219 */ /* 0x000fe2000001160f */
[----:B------:R-:W-:Y:S01]  /*12950*/  IMAD.MOV.U32 R31, RZ, RZ, 0x1 ;  /* 0x00000001ff1f7424 */ /* 0x000fe200078e00ff */
[----:B------:R-:W-:-:S04]  /*12960*/  IADD3 R13, P1, RZ, -R23, RZ ;  /* 0x80000017ff0d7210 */ /* 0x000fc80007f3e0ff */
[----:B------:R-:W-:Y:S01]  /*12970*/  IADD3.X R3, RZ, ~R3, RZ, P1, !PT ;  /* 0x80000003ff037210 */ /* 0x000fe20000ffe4ff */
[----:B------:R-:W3:Y:S04]  /*12980*/  LDC R14, c[0x0][0x8c0] ;  /* 0x00023000ff0e7b82 */ /* 0x000ee80000000800 */
[----:B------:R-:W-:Y:S01]  /*12990*/  IMAD R12, R3, R28, RZ ;  /* 0x0000001c030c7224 */ /* 0x000fe200078e02ff */
[----:B------:R-:W-:-:S03]  /*129a0*/  MOV R3, R16 ;  /* 0x0000001000037202 */ /* 0x000fc60000000f00 */
[----:B------:R-:W4:Y:S01]  /*129b0*/  LDC R30, c[0x0][0x8b0] ;  /* 0x00022c00ff1e7b82 */ /* 0x000f220000000800 */
[----:B------:R-:W-:-:S04]  /*129c0*/  IMAD.WIDE.U32 R10, R13, R28, R2 ;  /* 0x0000001c0d0a7225 */ /* 0x000fc800078e0002 */
[----:B------:R-:W-:-:S03]  /*129d0*/  IMAD R3, R13, R29, R12 ;  /* 0x0000001d0d037224 */ /* 0x000fc600078e020c */
[----:B------:R-:W5:Y:S01]  /*129e0*/  LDC R32, c[0x0][0x900] ;  /* 0x00024000ff207b82 */ /* 0x000f620000000800 */
[----:B--2---:R-:W-:Y:S02]  /*129f0*/  ISETP.NE.U32.AND P1, PT, R34, RZ, PT ;  /* 0x000000ff2200720c */ /* 0x004fe40003f25070 */
        /* <DEDUP_REMOVED lines=10> */
[-C--:B-----5:R-:W-:Y:S02]  /*12aa0*/  SHF.L.U32 R10, R11, R32.reuse, RZ ;  /* 0x000000200b0a7219 */ /* 0x0a0fe400000006ff */
[--C-:B------:R-:W-:Y:S02]  /*12ab0*/  SHF.R.U64 R28, R26, R32, R3.reuse ;  /* 0x000000201a1c7219 */ /* 0x100fe40000001203 */
[----:B------:R-:W-:Y:S02]  /*12ac0*/  LOP3.LUT R33, RZ, R10, RZ, 0x33, !PT ;  /* 0x0000000aff217212 */ /* 0x000fe400078e33ff */
[----:B------:R-:W-:Y:S01]  /*12ad0*/  SHF.R.U32.HI R11, RZ, R32, R3 ;  /* 0x00000020ff0b7219 */ /* 0x000fe20000011603 */
[----:B------:R-:W1:Y:S01]  /*12ae0*/  LDC R36, c[0x0][0x8b8] ;  /* 0x00022e00ff247b82 */ /* 0x000e620000000800 */
[----:B------:R-:W-:Y:S01]  /*12af0*/  MOV R10, R28 ;  /* 0x0000001c000a7202 */ /* 0x000fe20000000f00 */
[----:B------:R-:W-:Y:S06]  /*12b00*/  @!P1 BRA `(.L_x_524) ;  /* 0x0000000000289947 */ /* 0x000fec0003800000 */
        /* <DEDUP_REMOVED lines=10> */
.L_x_524:
[----:B------:R-:W-:Y:S01]  /*12bb0*/  ISETP.NE.AND P1, PT, R22, 0x1, PT ;  /* 0x000000011600780c */ /* 0x000fe20003f25270 */
[----:B--2---:R-:W-:Y:S01]  /*12bc0*/  VIADD R13, R25, 0xffffffff ;  /* 0xffffffff190d7836 */ /* 0x004fe20000000000 */
[----:B---3--:R-:W-:Y:S02]  /*12bd0*/  SHF.R.U64 R10, R10, R27, R11 ;  /* 0x0000001b0a0a7219 */ /* 0x008fe4000000120b */
[----:B------:R-:W-:Y:S02]  /*12be0*/  SHF.L.U32 R7, R31, R32, RZ ;  /* 0x000000201f077219 */ /* 0x000fe400000006ff */
[----:B------:R-:W-:Y:S02]  /*12bf0*/  LOP3.LUT R3, R26, R33, RZ, 0xc0, !PT ;  /* 0x000000211a037212 */ /* 0x000fe400078ec0ff */
[----:B------:R-:W-:Y:S02]  /*12c00*/  IADD3 R11, -R10, RZ, RZ ;  /* 0x000000ff0a0b7210 */ /* 0x000fe40007ffe1ff */
[----:B------:R-:W-:Y:S01]  /*12c10*/  LOP3.LUT R20, R20, R13, RZ, 0xc0, !PT ;  /* 0x0000000d14147212 */ /* 0x000fe200078ec0ff */
[----:B------:R-:W-:Y:S01]  /*12c20*/  IMAD R7, R7, R10, R3 ;  /* 0x0000000a07077224 */ /* 0x000fe200078e0203 */
[----:B------:R-:W-:Y:S01]  /*12c30*/  MOV R10, 0x1 ;  /* 0x00000001000a7802 */ /* 0x000fe20000000f00 */
[----:B------:R-:W-:Y:S01]  /*12c40*/  @P1 IMAD R8, R9, R24, R6 ;  /* 0x0000001809081224 */ /* 0x000fe200078e0206 */
[----:B------:R-:W-:Y:S01]  /*12c50*/  MOV R13, R23 ;  /* 0x00000017000d7202 */ /* 0x000fe20000000f00 */
[----:B----4-:R-:W-:-:S02]  /*12c60*/  IMAD R3, R11, R29, R28 ;  /* 0x0000001d0b037224 */ /* 0x010fc400078e021c */
[----:B-1----:R-:W-:Y:S02]  /*12c70*/  IMAD R8, R7, R36, R8 ;  /* 0x0000002407087224 */ /* 0x002fe400078e0208 */
[----:B------:R-:W-:-:S05]  /*12c80*/  IMAD R7, R3, R25, R20 ;  /* 0x0000001903077224 */ /* 0x000fca00078e0214 */
[----:B------:R-:W-:Y:S02]  /*12c90*/  SEL R3, R7, R8, !P1 ;  /* 0x0000000807037207 */ /* 0x000fe40004800000 */
[----:B------:R-:W-:-:S07]  /*12ca0*/  SEL R20, R8, R7, !P1 ;  /* 0x0000000708147207 */ /* 0x000fce0004800000 */
.L_x_522:
[----:B------:R-:W-:-:S08]  /*12cb0*/  NOP ;  /* 0x0000000000007918 */ /* 0x000fd00000000000 */
[----:B------:R-:W2:-:S00]  /*12cc0*/  USETMAXREG.DEALLOC.CTAPOOL 0x28 ;  /* 0x00000028000079c8 */ /* 0x000e8000080e0500 */
[----:B--2---:R-:W-:-:S13]  /*12cd0*/  ISETP.NE.AND P1, PT, R0, 0x1, PT ;  /* 0x000000010000780c */ /* 0x004fda0003f25270 */
[----:B------:R-:W-:Y:S05]  /*12ce0*/  @!P1 BRA `(.L_x_14) ;  /* 0x00000028000c9947 */ /* 0x000fea0003800000 */
[----:B------:R-:W-:Y:S05]  /*12cf0*/  @!P4 BRA `(.L_x_525) ;  /* 0x000000180018c947 */ /* 0x000fea0003800000 */
[----:B------:R-:W-:-:S13]  /*12d00*/  ISETP.NE.OR P0, PT, R0, 0x2, P0 ;  /* 0x000000020000780c */ /* 0x000fda0000705670 */
[----:B------:R-:W-:Y:S05]  /*12d10*/  @P0 BRA `(.L_x_14) ;  /* 0x0000002800000947 */ /* 0x000fea0003800000 */
[----:B------:R-:W-:-:S13]  /*12d20*/  LOP3.LUT P1, RZ, R10, 0xff, RZ, 0xc0, !PT ;  /* 0x000000ff0aff7812 */ /* 0x000fda000782c0ff */
[----:B------:R-:W-:Y:S05]  /*12d30*/  @!P1 BRA `(.L_x_526) ;  /* 0x0000000000189947 */ /* 0x000fea0003800000 */
[----:B------:R-:W-:Y:S01]  /*12d40*/  UMOV UR4, 0x400 ;  /* 0x0000040000047882 */ /* 0x000fe20000000000 */
[----:B------:R-:W-:Y:S01]  /*12d50*/  MOV R0, RZ ;  /* 0x000000ff00007202 */ /* 0x000fe20000000f00 */
[----:B-1----:R-:W-:-:S03]  /*12d60*/  ULEA UR4, UR37, UR4, 0x18 ;  /* 0x0000000425047291 */ /* 0x002fc6000f8ec03f */
[----:B------:R-:W-:-:S06]  /*12d70*/  SHF.L.U32 R0, R0, 0x1f, RZ ;  /* 0x0000001f00007819 */ /* 0x000fcc00000006ff */
[----:B------:R-:W1:Y:S02]  /*12d80*/  SYNCS.PHASECHK.TRANS64.TRYWAIT P0, [UR4+0x88], R0 ;  /* 0x00008800ff0075a7 */ /* 0x000e640008000144 */
[----:B-1----:R-:W-:Y:S05]  /*12d90*/  @!P0 BRA `(.L_x_527) ;  /* 0x0000002800b88947 */ /* 0x002fea0003800000 */
.L_x_526:
[----:B------:R-:W-:Y:S01]  /*12da0*/  PRMT R10, RZ, 0x7610, R10 ;  /* 0x00007610ff0a7816 */ /* 0x000fe2000000000a */
[----:B------:R-:W-:Y:S06]  /*12db0*/  @P3 BRA `(.L_x_528) ;  /* 0x0000000000243947 */ /* 0x000fec0003800000 */
[----:B------:R-:W-:Y:S02]  /*12dc0*/  ULDC.64 UR4, c[0x0][0x588] ;  /* 0x0001620000047ab9 */ /* 0x000fe40000000a00 */
[----:B------:R-:W-:-:S04]  /*12dd0*/  ISETP.NE.U32.AND P0, PT, RZ, UR4, PT ;  /* 0x00000004ff007c0c */ /* 0x000fc8000bf05070 */
[----:B------:R-:W-:-:S13]  /*12de0*/  ISETP.NE.AND.EX P0, PT, RZ, UR5, PT, P0 ;  /* 0x00000005ff007c0c */ /* 0x000fda000bf05300 */
[----:B------:R-:W-:Y:S05]  /*12df0*/  @!P0 BRA `(.L_x_529) ;  /* 0x00000000000c8947 */ /* 0x000fea0003800000 */
[----:B------:R2:W5:Y:S01]  /*12e00*/  LDG.E R12, desc[UR42][R4.64] ;  /* 0x0000002a040c7981 */ /* 0x000562000c1e1900 */
[----:B------:R-:W-:Y:S01]  /*12e10*/  IMAD.MOV.U32 R10, RZ, RZ, 0x1 ;  /* 0x00000001ff0a7424 */ /* 0x000fe200078e00ff */
[----:B------:R-:W-:Y:S06]  /*12e20*/  BRA `(.L_x_528) ;  /* 0x0000000000087947 */ /* 0x000fec0003800000 */
.L_x_529:
[----:B------:R-:W3:Y:S01]  /*12e30*/  LDC R12, c[0x0][0x580] ;  /* 0x00016000ff0c7b82 */ /* 0x000ee20000000800 */
[----:B------:R-:W-:-:S07]  /*12e40*/  MOV R10, 0x1 ;  /* 0x00000001000a7802 */ /* 0x000fce0000000f00 */
.L_x_528:
[----:B------:R-:W-:Y:S05]  /*12e50*/  @!P1 BRA `(.L_x_530) ;  /* 0x0000001400489947 */ /* 0x000fea0003800000 */
[----:B-1----:R-:W1:Y:S01]  /*12e60*/  LDC R0, c[0x0][0x900] ;  /* 0x00024000ff007b82 */ /* 0x002e620000000800 */
[----:B--2---:R-:W-:Y:S01]  /*12e70*/  MOV R5, 0xffffffff ;  /* 0xffffffff00057802 */ /* 0x004fe20000000f00 */
[----:B------:R-:W-:Y:S01]  /*12e80*/  ULDC.64 UR22, c[0x0][0x198] ;  /* 0x0000660000167ab9 */ /* 0x000fe20000000a00 */
[----:B------:R-:W-:Y:S01]  /*12e90*/  MOV R7, 0x1 ;  /* 0x0000000100077802 */ /* 0x000fe20000000f00 */
[----:B------:R-:W-:Y:S01]  /*12ea0*/  ULDC.64 UR4, c[0x0][0x588] ;  /* 0x0001620000047ab9 */ /* 0x000fe20000000a00 */
[----:B------:R-:W-:Y:S01]  /*12eb0*/  LOP3.LUT R11, R19, 0x2, RZ, 0xfc, !PT ;  /* 0x00000002130b7812 */ /* 0x000fe200078efcff */
[----:B------:R-:W-:Y:S01]  /*12ec0*/  ULDC.64 UR6, c[0x0][0x590] ;  /* 0x0001640000067ab9 */ /* 0x000fe20000000a00 */
[----:B------:R-:W-:Y:S01]  /*12ed0*/  ULDC.64 UR14, c[0x0][0x8f8] ;  /* 0x00023e00000e7ab9 */ /* 0x000fe20000000a00 */
[----:B------:R-:W2:Y:S01]  /*12ee0*/  LDC R8, c[0x0][0x8a8] ;  /* 0x00022a00ff087b82 */ /* 0x000ea20000000800 */
[-C--:B-1----:R-:W-:Y:S02]  /*12ef0*/  SHF.L.U32 R5, R5, R0.reuse, RZ ;  /* 0x0000000005057219 */ /* 0x082fe400000006ff */
[----:B------:R-:W-:-:S02]  /*12f00*/  SHF.L.U32 R0, R7, R0, RZ ;  /* 0x0000000007007219 */ /* 0x000fc400000006ff */
[----:B------:R-:W-:Y:S02]  /*12f10*/  LOP3.LUT R9, RZ, R5, RZ, 0x33, !PT ;  /* 0x00000005ff097212 */ /* 0x000fe400078e33ff */
[----:B--2---:R-:W-:-:S07]  /*12f20*/  IADD3 R8, R8, -0x1, RZ ;  /* 0xffffffff08087810 */ /* 0x004fce0007ffe0ff */
.L_x_586:
[----:B------:R-:W-:Y:S02]  /*12f30*/  ISETP.NE.U32.AND P0, PT, RZ, UR6, PT ;  /* 0x00000006ff007c0c */ /* 0x000fe4000bf05070 */
[----:B------:R-:W-:Y:S02]  /*12f40*/  R2UR UR19, R20 ;  /* 0x00000000141372ca */ /* 0x000fe400000e0000 */
[----:B------:R-:W-:Y:S02]  /*12f50*/  R2UR UR18, R3 ;  /* 0x00000000031272ca */ /* 0x000fe400000e0000 */
[----:B------:R-:W-:-:S09]  /*12f60*/  ISETP.NE.AND.EX P0, PT, RZ, UR7, PT, P0 ;  /* 0x00000007ff007c0c */ /* 0x000fd2000bf05300 */
[----:B------:R-:W-:Y:S02]  /*12f70*/  USHF.L.U32 UR19, UR19, 0x8, URZ ;  /* 0x0000000813137899 */ /* 0x000fe4000800063f */
[----:B------:R-:W-:Y:S02]  /*12f80*/  USHF.L.U32 UR18, UR18, 0x7, URZ ;  /* 0x0000000712127899 */ /* 0x000fe4000800063f */
[----:B------:R-:W-:Y:S10]  /*12f90*/  @!P0 BRA `(.L_x_531) ;  /* 0x00000000002c8947 */ /* 0x000ff40003800000 */
[----:B------:R-:W-:-:S04]  /*12fa0*/  ISETP.NE.U32.AND P1, PT, RZ, UR4, PT ;  /* 0x00000004ff007c0c */ /* 0x000fc8000bf25070 */
[----:B------:R-:W-:-:S13]  /*12fb0*/  ISETP.NE.AND.EX P1, PT, RZ, UR5, PT, P1 ;  /* 0x00000005ff007c0c */ /* 0x000fda000bf25310 */
[----:B------:R-:W-:Y:S05]  /*12fc0*/  @!P1 BRA `(.L_x_532) ;  /* 0x0000000000189947 */ /* 0x000fea0003800000 */
[----:B------:R-:W1:Y:S01]  /*12fd0*/  LDC.64 R4, c[0x0][0x588] ;  /* 0x00016200ff047b82 */ /* 0x000e620000000a00 */
[----:B------:R-:W-:-:S04]  /*12fe0*/  IMAD R3, R13, UR6, RZ ;  /* 0x000000060d037c24 */ /* 0x000fc8000f8e02ff */
[----:B-1----:R-:W-:-:S05]  /*12ff0*/  IMAD.WIDE R4, R3, 0x4, R4 ;  /* 0x0000000403047825 */ /* 0x002fca00078e0204 */
[----:B---3-5:R1:W5:Y:S01]  /*13000*/  LDG.E R12, desc[UR42][R4.64] ;  /* 0x0000002a040c7981 */ /* 0x028362000c1e1900 */
[----:B------:R-:W-:Y:S01]  /*13010*/  IMAD.MOV.U32 R10, RZ, RZ, 0x1 ;  /* 0x00000001ff0a7424 */ /* 0x000fe200078e00ff */
[----:B------:R-:W-:Y:S06]  /*13020*/  BRA `(.L_x_531) ;  /* 0x0000000000087947 */ /* 0x000fec0003800000 */
.L_x_532:
[----:B---3-5:R-:W2:Y:S01]  /*13030*/  LDC R12, c[0x0][0x580] ;  /* 0x00016000ff0c7b82 */ /* 0x028ea20000000800 */
[----:B------:R-:W-:-:S07]  /*13040*/  MOV R10, 0x1 ;  /* 0x00000001000a7802 */ /* 0x000fce0000000f00 */
.L_x_531:
[----:B------:R-:W-:Y:S05]  /*13050*/  @!P0 BRA `(.L_x_533) ;  /* 0x00000000001c8947 */ /* 0x000fea0003800000 */
[----:B------:R-:W-:-:S13]  /*13060*/  LOP3.LUT P2, RZ, R10, 0xff, RZ, 0xc0, !PT ;  /* 0x000000ff0aff7812 */ /* 0x000fda000784c0ff */
[----:B-1----:R-:W1:Y:S02]  /*13070*/  @!P2 LDC.64 R4, c[0x0][0x588] ;  /* 0x00016200ff04ab82 */ /* 0x002e640000000a00 */
[----:B-1----:R-:W-:-:S04]  /*13080*/  @!P2 ISETP.NE.U32.AND P0, PT, R4, RZ, PT ;  /* 0x000000ff0400a20c */ /* 0x002fc80003f05070 */
[----:B------:R-:W-:Y:S02]  /*13090*/  @!P2 ISETP.NE.AND.EX P1, PT, R5, RZ, PT, P0 ;  /* 0x000000ff0500a20c */ /* 0x000fe40003f25300 */
[----:B--23-5:R-:W-:Y:S02]  /*130a0*/  @P2 FSETP.EQ.AND P0, PT, R12, RZ, PT ;  /* 0x000000ff0c00220b */ /* 0x02cfe40003f02000 */
[----:B------:R-:W-:Y:S01]  /*130b0*/  @!P2 PLOP3.LUT P0, PT, P1, PT, PT, 0x8, 0x0 ;  /* 0x000000000000a81c */ /* 0x000fe20000f0e170 */
[----:B------:R-:W-:-:S12]  /*130c0*/  BRA `(.L_x_534) ;  /* 0x0000000000047947 */ /* 0x000fd80003800000 */
.L_x_533:
[----:B--23-5:R-:W-:-:S13]  /*130d0*/  FSETP.EQ.AND P0, PT, R12, RZ, PT ;  /* 0x000000ff0c00720b */ /* 0x02cfda0003f02000 */
.L_x_534:
[----:B------:R-:W-:Y:S02]  /*130e0*/  ISETP.NE.AND P2, PT, R11, 0x3, PT ;  /* 0x000000030b00780c */ /* 0x000fe40003f45270 */
[----:B------:R-:W-:-:S04]  /*130f0*/  ELECT P1, URZ, PT ;  /* 0x00000000003f782f */ /* 0x000fc80003820000 */
[----:B------:R-:W-:-:S07]  /*13100*/  PLOP3.LUT P0, PT, P1, P0, PT, 0x20, 0x0 ;  /* 0x000000000000781c */ /* 0x000fce0000f00470 */
[----:B------:R-:W-:Y:S06]  /*13110*/  @!P2 BRA `(.L_x_535) ;  /* 0x000000000004a947 */ /* 0x000fec0003800000 */
[----:B------:R-:W-:Y:S01]  /*13120*/  BPT.TRAP 0x1 ;  /* 0x000000040000795c */ /* 0x000fe20000300000 */
.L_x_535:
[----:B------:R-:W2:Y:S01]  /*13130*/  S2UR UR37, SR_CgaCtaId ;  /* 0x00000000002579c3 */ /* 0x000ea20000008800 */
[----:B------:R-:W-:Y:S01]  /*13140*/  UMOV UR13, 0x400 ;  /* 0x00000400000d7882 */ /* 0x000fe20000000000 */
[----:B------:R-:W-:-:S04]  /*13150*/  MOV R3, 0x1 ;  /* 0x0000000100037802 */ /* 0x000fc80000000f00 */
[----:B------:R-:W-:Y:S01]  /*13160*/  SHF.L.U32 R3, R3, 0x1f, RZ ;  /* 0x0000001f03037819 */ /* 0x000fe200000006ff */
[----:B--2---:R-:W-:-:S09]  /*13170*/  ULEA UR13, UR37, UR13, 0x18 ;  /* 0x0000000d250d7291 */ /* 0x004fd2000f8ec03f */
[----:B------:R-:W2:Y:S02]  /*13180*/  SYNCS.PHASECHK.TRANS64.TRYWAIT P1, [UR13+0x60], R3 ;  /* 0x00006003ff0075a7 */ /* 0x000ea4000802014d */
[----:B--2---:R-:W-:Y:S05]  /*13190*/  @!P1 BRA `(.L_x_536) ;  /* 0x0000002400d09947 */ /* 0x004fea0003800000 */
.L_x_621:
[----:B------:R-:W-:Y:S04]  /*131a0*/  BSSY B0, `(.L_x_537) ;  /* 0x000000e000007945 */ /* 0x000fe80003800000 */
[----:B------:R-:W-:Y:S05]  /*131b0*/  @!P0 BRA `(.L_x_538) ;  /* 0x0000000000308947 */ /* 0x000fea0003800000 */
[----:B------:R-:W-:Y:S01]  /*131c0*/  R2UR UR20, R13 ;  /* 0x000000000d1472ca */ /* 0x000fe200000e0000 */
[----:B------:R-:W-:Y:S02]  /*131d0*/  UIADD3 UR8, UP0, UR22, 0x3f0, URZ ;  /* 0x000003f016087890 */ /* 0x000fe4000ff1e03f */
[----:B------:R-:W-:Y:S02]  /*131e0*/  UIADD3 UR16, UR13, 0x200, URZ ;  /* 0x000002000d107890 */ /* 0x000fe4000fffe03f */
[----:B------:R-:W-:Y:S02]  /*131f0*/  UIADD3 UR17, UR13, 0x40, URZ ;  /* 0x000000400d117890 */ /* 0x000fe4000fffe03f */
[----:B------:R-:W-:Y:S01]  /*13200*/  UIADD3.X UR9, URZ, UR23, URZ, UP0, !UPT ;  /* 0x000000173f097290 */ /* 0x000fe200087fe43f */
[----:B------:R-:W-:Y:S01]  /*13210*/  UMOV UR10, 0x0 ;  /* 0x00000000000a7882 */ /* 0x000fe20000000000 */
[----:B------:R-:W-:-:S07]  /*13220*/  UMOV UR11, 0x10000000 ;  /* 0x10000000000b7882 */ /* 0x000fce0000000000 */
[----:B------:R2:W-:Y:S02]  /*13230*/  UTMALDG.3D [UR16], [UR8], desc[UR10] ;  /* 0x00000a10080075b4 */ /* 0x0005e40008011000 */
[----:B--2---:R-:W-:Y:S05]  /*13240*/  @!P2 BRA `(.L_x_539) ;  /* 0x000000000004a947 */ /* 0x004fea0003800000 */
[----:B------:R-:W-:Y:S01]  /*13250*/  BPT.TRAP 0x1 ;  /* 0x000000040000795c */ /* 0x000fe20000300000 */
.L_x_539:
[----:B-1----:R-:W1:Y:S02]  /*13260*/  LDC R4, c[0x0][0x800] ;  /* 0x00020000ff047b82 */ /* 0x002e640000000800 */
[----:B-1----:R2:W-:Y:S02]  /*13270*/  SYNCS.ARRIVE.TRANS64.RED.A0TR RZ, [UR13+0x40], R4 ;  /* 0x00004004ffff79a7 */ /* 0x0025e4000830040d */
.L_x_538:
[----:B------:R-:W-:Y:S05]  /*13280*/  BSYNC B0 ;  /* 0x0000000000007941 */ /* 0x000fea0003800000 */
.L_x_537:
[----:B------:R-:W-:Y:S05]  /*13290*/  @!P2 BRA `(.L_x_540) ;  /* 0x000000000004a947 */ /* 0x000fea0003800000 */
[----:B------:R-:W-:Y:S01]  /*132a0*/  BPT.TRAP 0x1 ;  /* 0x000000040000795c */ /* 0x000fe20000300000 */
.L_x_540:
[----:B------:R-:W-:-:S04]  /*132b0*/  UIADD3 UR33, UR13, 0x40, URZ ;  /* 0x000000400d217890 */ /* 0x000fc8000fffe03f */
[----:B------:R-:W-:-:S09]  /*132c0*/  UPRMT UR16, UR37, 0x654, UR33 ;  /* 0x0000065425107896 */ /* 0x000fd20008000021 */
[----:B------:R-:W-:Y:S01]  /*132d0*/  SYNCS.ARRIVE.TRANS64.RED.A1T0 RZ, [UR16], RZ ;  /* 0x000000ffffff79a7 */ /* 0x000fe20008100410 */
[----:B------:R-:W-:Y:S05]  /*132e0*/  @!P2 BRA `(.L_x_541) ;  /* 0x000000000004a947 */ /* 0x000fea0003800000 */
[----:B------:R-:W-:Y:S01]  /*132f0*/  BPT.TRAP 0x1 ;  /* 0x000000040000795c */ /* 0x000fe20000300000 */
.L_x_541:
[----:B------:R-:W3:Y:S02]  /*13300*/  SYNCS.PHASECHK.TRANS64.TRYWAIT P1, [UR13+0x68], R3 ;  /* 0x00006803ff0075a7 */ /* 0x000ee4000802014d */
[----:B---3--:R-:W-:Y:S05]  /*13310*/  @!P1 BRA `(.L_x_542) ;  /* 0x0000002400889947 */ /* 0x008fea0003800000 */
.L_x_622:
[----:B------:R-:W-:Y:S04]  /*13320*/  BSSY B0, `(.L_x_543) ;  /* 0x0000010000007945 */ /* 0x000fe80003800000 */
[----:B------:R-:W-:Y:S05]  /*13330*/  @!P0 BRA `(.L_x_544) ;  /* 0x0000000000388947 */ /* 0x000fea0003800000 */
[----:B------:R-:W-:Y:S01]  /*13340*/  UIADD3 UR20, UP0, UR22, 0x3f0, URZ ;  /* 0x000003f016147890 */ /* 0x000fe2000ff1e03f */
[----:B------:R-:W-:Y:S01]  /*13350*/  R2UR UR12, R13 ;  /* 0x000000000d0c72ca */ /* 0x000fe200000e0000 */
[----:B------:R-:W-:Y:S02]  /*13360*/  UIADD3 UR11, UR19, 0x80, URZ ;  /* 0x00000080130b7890 */ /* 0x000fe4000fffe03f */
[----:B------:R-:W-:Y:S02]  /*13370*/  UIADD3 UR8, UR13, 0x2200, URZ ;  /* 0x000022000d087890 */ /* 0x000fe4000fffe03f */
[----:B------:R-:W-:Y:S02]  /*13380*/  UIADD3 UR9, UR13, 0x48, URZ ;  /* 0x000000480d097890 */ /* 0x000fe4000fffe03f */
[----:B------:R-:W-:Y:S01]  /*13390*/  UIADD3.X UR21, URZ, UR23, URZ, UP0, !UPT ;  /* 0x000000173f157290 */ /* 0x000fe200087fe43f */
[----:B------:R-:W-:Y:S01]  /*133a0*/  UMOV UR24, 0x0 ;  /* 0x0000000000187882 */ /* 0x000fe20000000000 */
[----:B------:R-:W-:Y:S01]  /*133b0*/  UMOV UR25, 0x10000000 ;  /* 0x1000000000197882 */ /* 0x000fe20000000000 */
[----:B------:R-:W-:-:S06]  /*133c0*/  UMOV UR10, UR18 ;  /* 0x00000012000a7c82 */ /* 0x000fcc0008000000 */
[----:B------:R3:W-:Y:S02]  /*133d0*/  UTMALDG.3D [UR8], [UR20], desc[UR24] ;  /* 0x00001808140075b4 */ /* 0x0007e40008011000 */
[----:B---3--:R-:W-:Y:S05]  /*133e0*/  @!P2 BRA `(.L_x_545) ;  /* 0x000000000004a947 */ /* 0x008fea0003800000 */
[----:B------:R-:W-:Y:S01]  /*133f0*/  BPT.TRAP 0x1 ;  /* 0x000000040000795c */ /* 0x000fe20000300000 */
.L_x_545:
[----:B-12---:R-:W1:Y:S02]  /*13400*/  LDC R4, c[0x0][0x800] ;  /* 0x00020000ff047b82 */ /* 0x006e640000000800 */
[----:B-1----:R3:W-:Y:S02]  /*13410*/  SYNCS.ARRIVE.TRANS64.RED.A0TR RZ, [UR13+0x48], R4 ;  /* 0x00004804ffff79a7 */ /* 0x0027e4000830040d */
.L_x_544:
[----:B------:R-:W-:Y:S05]  /*13420*/  BSYNC B0 ;  /* 0x0000000000007941 */ /* 0x000fea0003800000 */
.L_x_543:
[----:B------:R-:W-:Y:S05]  /*13430*/  @!P2 BRA `(.L_x_546) ;  /* 0x000000000004a947 */ /* 0x000fea0003800000 */
[----:B------:R-:W-:Y:S01]  /*13440*/  BPT.TRAP 0x1 ;  /* 0x000000040000795c */ /* 0x000fe20000300000 */
.L_x_546:
[----:B------:R-:W-:Y:S02]  /*13450*/  UIADD3 UR25, UR13, 0x48, URZ ;  /* 0x000000480d197890 */ /* 0x000fe4000fffe03f */
[----:B------:R-:W-:Y:S02]  /*13460*/  UIADD3 UR10, UR18, 0x20, URZ ;  /* 0x00000020120a7890 */ /* 0x000fe4000fffe03f */
[----:B------:R-:W-:-:S09]  /*13470*/  UPRMT UR20, UR37, 0x654, UR25 ;  /* 0x0000065425147896 */ /* 0x000fd20008000019 */
[----:B------:R-:W-:Y:S01]  /*13480*/  SYNCS.ARRIVE.TRANS64.RED.A1T0 RZ, [UR20], RZ ;  /* 0x000000ffffff79a7 */ /* 0x000fe20008100414 */
[----:B------:R-:W-:Y:S05]  /*13490*/  @!P2 BRA `(.L_x_547) ;  /* 0x000000000004a947 */ /* 0x000fea0003800000 */
[----:B------:R-:W-:Y:S01]  /*134a0*/  BPT.TRAP 0x1 ;  /* 0x000000040000795c */ /* 0x000fe20000300000 */
.L_x_547:
[----:B------:R-:W4:Y:S02]  /*134b0*/  SYNCS.PHASECHK.TRANS64.TRYWAIT P1, [UR13+0x70], R3 ;  /* 0x00007003ff0075a7 */ /* 0x000f24000802014d */
[----:B----4-:R-:W-:Y:S05]  /*134c0*/  @!P1 BRA `(.L_x_548) ;  /* 0x0000002400349947 */ /* 0x010fea0003800000 */
.L_x_623:
        /* <DEDUP_REMOVED lines=8> */
[----:B------:R-:W-:Y:S01]  /*13550*/  UMOV UR29, 0x10000000 ;  /* 0x10000000001d7882 */ /* 0x000fe20000000000 */
[----:B------:R-:W-:-:S06]  /*13560*/  UMOV UR11, UR19 ;  /* 0x00000013000b7c82 */ /* 0x000fcc0008000000 */
[----:B------:R4:W-:Y:S02]  /*13570*/  UTMALDG.3D [UR8], [UR26], desc[UR28] ;  /* 0x00001c081a0075b4 */ /* 0x0009e40008011000 */
[----:B----4-:R-:W-:Y:S05]  /*13580*/  @!P2 BRA `(.L_x_551) ;  /* 0x000000000004a947 */ /* 0x010fea0003800000 */
[----:B------:R-:W-:Y:S01]  /*13590*/  BPT.TRAP 0x1 ;  /* 0x000000040000795c */ /* 0x000fe20000300000 */
.L_x_551:
[----:B-123--:R-:W1:Y:S02]  /*135a0*/  LDC R4, c[0x0][0x800] ;  /* 0x00020000ff047b82 */ /* 0x00ee640000000800 */
[----:B-1----:R4:W-:Y:S02]  /*135b0*/  SYNCS.ARRIVE.TRANS64.RED.A0TR RZ, [UR13+0x50], R4 ;  /* 0x00005004ffff79a7 */ /* 0x0029e4000830040d */
.L_x_550:
[----:B------:R-:W-:Y:S05]  /*135c0*/  BSYNC B0 ;  /* 0x0000000000007941 */ /* 0x000fea0003800000 */
.L_x_549:
[----:B------:R-:W-:Y:S05]  /*135d0*/  @!P2 BRA `(.L_x_552) ;  /* 0x000000000004a947 */ /* 0x000fea0003800000 */
[----:B------:R-:W-:Y:S01]  /*135e0*/  BPT.TRAP 0x1 ;  /* 0x000000040000795c */ /* 0x000fe20000300000 */
.L_x_552:
[----:B------:R-:W-:-:S04]  /*135f0*/  UIADD3 UR17, UR13, 0x50, URZ ;  /* 0x000000500d117890 */ /* 0x000fc8000fffe03f */
[----:B------:R-:W-:-:S09]  /*13600*/  UPRMT UR21, UR37, 0x654, UR17 ;  /* 0x0000065425157896 */ /* 0x000fd20008000011 */
[----:B------:R-:W-:Y:S01]  /*13610*/  SYNCS.ARRIVE.TRANS64.RED.A1T0 RZ, [UR21], RZ ;  /* 0x000000ffffff79a7 */ /* 0x000fe20008100415 */
[----:B------:R-:W-:Y:S05]  /*13620*/  @!P2 BRA `(.L_x_553) ;  /* 0x000000000004a947 */ /* 0x000fea0003800000 */
[----:B------:R-:W-:Y:S01]  /*13630*/  BPT.TRAP 0x1 ;  /* 0x000000040000795c */ /* 0x000fe20000300000 */
.L_x_553:
[----:B------:R-:W5:Y:S02]  /*13640*/  SYNCS.PHASECHK.TRANS64.TRYWAIT P1, [UR13+0x78], R3 ;  /* 0x00007803ff0075a7 */ /* 0x000f64000802014d */
[----:B-----5:R-:W-:Y:S05]  /*13650*/  @!P1 BRA `(.L_x_554) ;  /* 0x0000002000e89947 */ /* 0x020fea0003800000 */
.L_x_624:
        /* <DEDUP_REMOVED lines=9> */
[----:B------:R-:W-:-:S07]  /*136f0*/  UMOV UR29, 0x10000000 ;  /* 0x10000000001d7882 */ /* 0x000fce0000000000 */
[----:B------:R1:W-:Y:S02]  /*13700*/  UTMALDG.3D [UR8], [UR26], desc[UR28] ;  /* 0x00001c081a0075b4 */ /* 0x0003e40008011000 */
[----:B-1----:R-:W-:Y:S05]  /*13710*/  @!P2 BRA `(.L_x_557) ;  /* 0x000000000004a947 */ /* 0x002fea0003800000 */
[----:B------:R-:W-:Y:S01]  /*13720*/  BPT.TRAP 0x1 ;  /* 0x000000040000795c */ /* 0x000fe20000300000 */
.L_x_557:
[----:B------:R-:W1:Y:S02]  /*13730*/  LDC R3, c[0x0][0x800] ;  /* 0x00020000ff037b82 */ /* 0x000e640000000800 */
[----:B-1----:R1:W-:Y:S02]  /*13740*/  SYNCS.ARRIVE.TRANS64.RED.A0TR RZ, [UR13+0x58], R3 ;  /* 0x00005803ffff79a7 */ /* 0x0023e4000830040d */
.L_x_556:
[----:B------:R-:W-:Y:S05]  /*13750*/  BSYNC B0 ;  /* 0x0000000000007941 */ /* 0x000fea0003800000 */
.L_x_555:
[----:B------:R-:W-:Y:S05]  /*13760*/  @!P2 BRA `(.L_x_558) ;  /* 0x000000000004a947 */ /* 0x000fea0003800000 */
[----:B------:R-:W-:Y:S01]  /*13770*/  BPT.TRAP 0x1 ;  /* 0x000000040000795c */ /* 0x000fe20000300000 */
.L_x_558:
[----:B------:R-:W-:Y:S02]  /*13780*/  UIADD3 UR9, UR13, 0x58, URZ ;  /* 0x000000580d097890 */ /* 0x000fe4000fffe03f */
[----:B------:R-:W-:Y:S02]  /*13790*/  UIADD3 UR34, UR18, 0x40, URZ ;  /* 0x0000004012227890 */ /* 0x000fe4000fffe03f */
[----:B------:R-:W-:-:S09]  /*137a0*/  UPRMT UR29, UR37, 0x654, UR9 ;  /* 0x00000654251d7896 */ /* 0x000fd20008000009 */
[----:B------:R-:W-:Y:S01]  /*137b0*/  SYNCS.ARRIVE.TRANS64.RED.A1T0 RZ, [UR29], RZ ;  /* 0x000000ffffff79a7 */ /* 0x000fe2000810041d */
[----:B------:R-:W-:Y:S05]  /*137c0*/  @!P2 BRA `(.L_x_559) ;  /* 0x000000000004a947 */ /* 0x000fea0003800000 */
[----:B------:R-:W-:Y:S01]  /*137d0*/  BPT.TRAP 0x1 ;  /* 0x000000040000795c */ /* 0x000fe20000300000 */
.L_x_559:
[----:B-1----:R-:W-:-:S04]  /*137e0*/  SHF.L.U32 R3, RZ, 0x1f, RZ ;  /* 0x0000001fff037819 */ /* 0x002fc800000006ff */
[----:B------:R-:W1:Y:S02]  /*137f0*/  SYNCS.PHASECHK.TRANS64.TRYWAIT P1, [UR13+0x60], R3 ;  /* 0x00006003ff0075a7 */ /* 0x000e64000802014d */
[----:B-1----:R-:W-:Y:S05]  /*13800*/  @!P1 BRA `(.L_x_560) ;  /* 0x0000002000949947 */ /* 0x002fea0003800000 */
.L_x_625:
[----:B------:R-:W-:Y:S04]  /*13810*/  BSSY B0, `(.L_x_561) ;  /* 0x000000e000007945 */ /* 0x000fe80003800000 */
[----:B------:R-:W-:Y:S05]  /*13820*/  @!P0 BRA `(.L_x_562) ;  /* 0x0000000000308947 */ /* 0x000fea0003800000 */
[----:B------:R-:W-:Y:S01]  /*13830*/  R2UR UR36, R13 ;  /* 0x000000000d2472ca */ /* 0x000fe200000e0000 */
[----:B------:R-:W-:Y:S02]  /*13840*/  UIADD3 UR10, UP0, UR22, 0x3f0, URZ ;  /* 0x000003f0160a7890 */ /* 0x000fe4000ff1e03f */
[----:B------:R-:W-:Y:S02]  /*13850*/  UIADD3 UR32, UR13, 0x200, URZ ;  /* 0x000002000d207890 */ /* 0x000fe4000fffe03f */
[----:B------:R-:W-:Y:S01]  /*13860*/  UIADD3.X UR11, URZ, UR23, URZ, UP0, !UPT ;  /* 0x000000173f0b7290 */ /* 0x000fe200087fe43f */
[----:B------:R-:W-:Y:S01]  /*13870*/  UMOV UR26, 0x0 ;  /* 0x00000000001a7882 */ /* 0x000fe20000000000 */
[----:B------:R-:W-:Y:S01]  /*13880*/  UMOV UR27, 0x10000000 ;  /* 0x10000000001b7882 */ /* 0x000fe20000000000 */
[----:B------:R-:W-:-:S06]  /*13890*/  UMOV UR35, UR19 ;  /* 0x0000001300237c82 */ /* 0x000fcc0008000000 */
[----:B------:R1:W-:Y:S02]  /*138a0*/  UTMALDG.3D [UR32], [UR10], desc[UR26] ;  /* 0x00001a200a0075b4 */ /* 0x0003e40008011000 */
[----:B-1----:R-:W-:Y:S05]  /*138b0*/  @!P2 BRA `(.L_x_563) ;  /* 0x000000000004a947 */ /* 0x002fea0003800000 */
[----:B------:R-:W-:Y:S01]  /*138c0*/  BPT.TRAP 0x1 ;  /* 0x000000040000795c */ /* 0x000fe20000300000 */
.L_x_563:
[----:B--234-:R-:W1:Y:S02]  /*138d0*/  LDC R4, c[0x0][0x800] ;  /* 0x00020000ff047b82 */ /* 0x01ce640000000800 */
[----:B-1----:R1:W-:Y:S02]  /*138e0*/  SYNCS.ARRIVE.TRANS64.RED.A0TR RZ, [UR13+0x40], R4 ;  /* 0x00004004ffff79a7 */ /* 0x0023e4000830040d */
.L_x_562:
[----:B------:R-:W-:Y:S05]  /*138f0*/  BSYNC B0 ;  /* 0x0000000000007941 */ /* 0x000fea0003800000 */
.L_x_561:
[----:B------:R-:W-:Y:S05]  /*13900*/  @!P2 BRA `(.L_x_564) ;  /* 0x000000000004a947 */ /* 0x000fea0003800000 */
[----:B------:R-:W-:Y:S01]  /*13910*/  BPT.TRAP 0x1 ;  /* 0x000000040000795c */ /* 0x000fe20000300000 */
.L_x_564:
[----:B------:R-:W-:Y:S01]  /*13920*/  SYNCS.ARRIVE.TRANS64.RED.A1T0 RZ, [UR16], RZ ;  /* 0x000000ffffff79a7 */ /* 0x000fe20008100410 */
[----:B------:R-:W-:Y:S05]  /*13930*/  @!P2 BRA `(.L_x_565) ;  /* 0x000000000004a947 */ /* 0x000fea0003800000 */
[----:B------:R-:W-:Y:S01]  /*13940*/  BPT.TRAP 0x1 ;  /* 0x000000040000795c */ /* 0x000fe20000300000 */
.L_x_565:
[----:B------:R-:W5:Y:S02]  /*13950*/  SYNCS.PHASECHK.TRANS64.TRYWAIT P1, [UR13+0x68], R3 ;  /* 0x00006803ff0075a7 */ /* 0x000f64000802014d */
[----:B-----5:R-:W-:Y:S05]  /*13960*/  @!P1 BRA `(.L_x_566) ;  /* 0x0000002000549947 */ /* 0x020fea0003800000 */
.L_x_626:
        /* <DEDUP_REMOVED lines=13> */
.L_x_569:
[----:B--234-:R-:W1:Y:S02]  /*13a40*/  LDC R4, c[0x0][0x800] ;  /* 0x00020000ff047b82 */ /* 0x01ce640000000800 */
[----:B-1----:R1:W-:Y:S02]  /*13a50*/  SYNCS.ARRIVE.TRANS64.RED.A0TR RZ, [UR13+0x48], R4 ;  /* 0x00004804ffff79a7 */ /* 0x0023e4000830040d */
.L_x_568:
[----:B------:R-:W-:Y:S05]  /*13a60*/  BSYNC B0 ;  /* 0x0000000000007941 */ /* 0x000fea0003800000 */
.L_x_567:
[----:B------:R-:W-:Y:S05]  /*13a70*/  @!P2 BRA `(.L_x_570) ;  /* 0x000000000004a947 */ /* 0x000fea0003800000 */
[----:B------:R-:W-:Y:S01]  /*13a80*/  BPT.TRAP 0x1 ;  /* 0x000000040000795c */ /* 0x000fe20000300000 */
.L_x_570:
[----:B------:R-:W-:Y:S01]  /*13a90*/  SYNCS.ARRIVE.TRANS64.RED.A1T0 RZ, [UR20], RZ ;  /* 0x000000ffffff79a7 */ /* 0x000fe20008100414 */
[----:B------:R-:W-:Y:S01]  /*13aa0*/  UIADD3 UR18, UR18, 0x60, URZ ;  /* 0x0000006012127890 */ /* 0x000fe2000fffe03f */
[----:B------:R-:W-:Y:S11]  /*13ab0*/  @!P2 BRA `(.L_x_571) ;  /* 0x000000000004a947 */ /* 0x000ff60003800000 */
[----:B------:R-:W-:Y:S01]  /*13ac0*/  BPT.TRAP 0x1 ;  /* 0x000000040000795c */ /* 0x000fe20000300000 */
.L_x_571:
[----:B------:R-:W5:Y:S02]  /*13ad0*/  SYNCS.PHASECHK.TRANS64.TRYWAIT P1, [UR13+0x70], R3 ;  /* 0x00007003ff0075a7 */ /* 0x000f64000802014d */
[----:B-----5:R-:W-:Y:S05]  /*13ae0*/  @!P1 BRA `(.L_x_572) ;  /* 0x00000020000c9947 */ /* 0x020fea0003800000 */
.L_x_627:
[----:B------:R-:W-:Y:S04]  /*13af0*/  BSSY B0, `(.L_x_573) ;  /* 0x000000d000007945 */ /* 0x000fe80003800000 */
[----:B------:R-:W-:Y:S05]  /*13b00*/  @!P0 BRA `(.L_x_574) ;  /* 0x00000000002c8947 */ /* 0x000fea0003800000 */
[----:B------:R-:W-:Y:S01]  /*13b10*/  R2UR UR20, R13 ;  /* 0x000000000d1472ca */ /* 0x000fe200000e0000 */
[----:B------:R-:W-:Y:S02]  /*13b20*/  UIADD3 UR10, UP0, UR22, 0x3f0, URZ ;  /* 0x000003f0160a7890 */ /* 0x000fe4000ff1e03f */
[----:B------:R-:W-:Y:S02]  /*13b30*/  UIADD3 UR16, UR13, 0x4200, URZ ;  /* 0x000042000d107890 */ /* 0x000fe4000fffe03f */
[----:B------:R-:W-:Y:S01]  /*13b40*/  UIADD3.X UR11, URZ, UR23, URZ, UP0, !UPT ;  /* 0x000000173f0b7290 */ /* 0x000fe200087fe43f */
[----:B------:R-:W-:Y:S01]  /*13b50*/  UMOV UR24, 0x0 ;  /* 0x0000000000187882 */ /* 0x000fe20000000000 */
[----:B------:R-:W-:-:S07]  /*13b60*/  UMOV UR25, 0x10000000 ;  /* 0x1000000000197882 */ /* 0x000fce0000000000 */
[----:B------:R1:W-:Y:S02]  /*13b70*/  UTMALDG.3D [UR16], [UR10], desc[UR24] ;  /* 0x000018100a0075b4 */ /* 0x0003e40008011000 */
[----:B-1----:R-:W-:Y:S05]  /*13b80*/  @!P2 BRA `(.L_x_575) ;  /* 0x000000000004a947 */ /* 0x002fea0003800000 */
[----:B------:R-:W-:Y:S01]  /*13b90*/  BPT.TRAP 0x1 ;  /* 0x000000040000795c */ /* 0x000fe20000300000 */
.L_x_575:
[----:B--234-:R-:W1:Y:S02]  /*13ba0*/  LDC R4, c[0x0][0x800] ;  /* 0x00020000ff047b82 */ /* 0x01ce640000000800 */
[----:B-1----:R1:W-:Y:S02]  /*13bb0*/  SYNCS.ARRIVE.TRANS64.RED.A0TR RZ, [UR13+0x50], R4 ;  /* 0x00005004ffff79a7 */ /* 0x0023e4000830040d */
.L_x_574:
[----:B------:R-:W-:Y:S05]  /*13bc0*/  BSYNC B0 ;  /* 0x0000000000007941 */ /* 0x000fea0003800000 */
.L_x_573:
[----:B------:R-:W-:Y:S05]  /*13bd0*/  @!P2 BRA `(.L_x_576) ;  /* 0x000000000004a947 */ /* 0x000fea0003800000 */
[----:B------:R-:W-:Y:S01]  /*13be0*/  BPT.TRAP 0x1 ;  /* 0x000000040000795c */ /* 0x000fe20000300000 */
.L_x_576:
[----:B------:R-:W-:Y:S01]  /*13bf0*/  SYNCS.ARRIVE.TRANS64.RED.A1T0 RZ, [UR21], RZ ;  /* 0x000000ffffff79a7 */ /* 0x000fe20008100415 */
[----:B------:R-:W-:Y:S05]  /*13c00*/  @!P2 BRA `(.L_x_577) ;  /* 0x000000000004a947 */ /* 0x000fea0003800000 */
[----:B------:R-:W-:Y:S01]  /*13c10*/  BPT.TRAP 0x1 ;  /* 0x000000040000795c */ /* 0x000fe20000300000 */
.L_x_577:
[----:B------:R-:W5:Y:S02]  /*13c20*/  SYNCS.PHASECHK.TRANS64.TRYWAIT P1, [UR13+0x78], R3 ;  /* 0x00007803ff0075a7 */ /* 0x000f64000802014d */
[----:B-----5:R-:W-:Y:S05]  /*13c30*/  @!P1 BRA `(.L_x_578) ;  /* 0x0000001c00d09947 */ /* 0x020fea0003800000 */
.L_x_628:
        /* <DEDUP_REMOVED lines=13> */
.L_x_581:
[----:B------:R-:W1:Y:S02]  /*13d10*/  LDC R3, c[0x0][0x800] ;  /* 0x00020000ff037b82 */ /* 0x000e640000000800 */
[----:B-1----:R1:W-:Y:S02]  /*13d20*/  SYNCS.ARRIVE.TRANS64.RED.A0TR RZ, [UR13+0x58], R3 ;  /* 0x00005803ffff79a7 */ /* 0x0023e4000830040d */
.L_x_580:
[----:B------:R-:W-:Y:S05]  /*13d30*/  BSYNC B0 ;  /* 0x0000000000007941 */ /* 0x000fea0003800000 */
.L_x_579:
[----:B------:R-:W-:Y:S05]  /*13d40*/  @!P2 BRA `(.L_x_582) ;  /* 0x000000000004a947 */ /* 0x000fea0003800000 */
[----:B------:R-:W-:Y:S01]  /*13d50*/  BPT.TRAP 0x1 ;  /* 0x000000040000795c */ /* 0x000fe20000300000 */
.L_x_582:
[----:B------:R-:W-:Y:S01]  /*13d60*/  IADD3 R2, P0, R2, UR40, RZ ;  /* 0x0000002802027c10 */ /* 0x000fe2000ff1e0ff */
[----:B------:R-:W-:Y:S01]  /*13d70*/  SYNCS.ARRIVE.TRANS64.RED.A1T0 RZ, [UR29], RZ ;  /* 0x000000ffffff79a7 */ /* 0x000fe2000810041d */
[----:B-1234-:R-:W-:Y:S01]  /*13d80*/  PRMT R4, RZ, 0x7610, R4 ;  /* 0x00007610ff047816 */ /* 0x01efe20000000004 */
[----:B------:R-:W-:Y:S01]  /*13d90*/  IMAD.MOV.U32 R13, RZ, RZ, -0x1 ;  /* 0xffffffffff0d7424 */ /* 0x000fe200078e00ff */
[----:B------:R-:W-:Y:S02]  /*13da0*/  IADD3.X R16, R16, UR38, RZ, P0, !PT ;  /* 0x0000002610107c10 */ /* 0x000fe400087fe4ff */
[----:B------:R-:W-:Y:S02]  /*13db0*/  ISETP.GE.U32.AND P0, PT, R2, UR14, PT ;  /* 0x0000000e02007c0c */ /* 0x000fe4000bf06070 */
[----:B------:R-:W-:Y:S02]  /*13dc0*/  MOV R20, 0xffffffff ;  /* 0xffffffff00147802 */ /* 0x000fe40000000f00 */
[----:B------:R-:W-:-:S02]  /*13dd0*/  ISETP.GE.U32.AND.EX P0, PT, R16, UR15, PT, P0 ;  /* 0x0000000f10007c0c */ /* 0x000fc4000bf06100 */
[----:B------:R-:W-:-:S11]  /*13de0*/  MOV R3, 0xffffffff ;  /* 0xffffffff00037802 */ /* 0x000fd60000000f00 */
[----:B------:R-:W-:Y:S05]  /*13df0*/  @P0 BRA `(.L_x_583) ;  /* 0x0000000400580947 */ /* 0x000fea0003800000 */
[----:B------:R-:W1:Y:S01]  /*13e00*/  S2R R17, SR_CTAID.X ;  /* 0x0000000000117919 */ /* 0x000e620000002500 */
[----:B------:R-:W2:Y:S01]  /*13e10*/  LDC.64 R14, c[0x0][0x8d0] ;  /* 0x00023400ff0e7b82 */ /* 0x000ea20000000a00 */
[----:B------:R-:W-:Y:S01]  /*13e20*/  ULDC UR8, c[0x0][0x150] ;  /* 0x0000540000087ab9 */ /* 0x000fe20000000800 */
[----:B------:R-:W-:Y:S01]  /*13e30*/  MOV R7, R2 ;  /* 0x0000000200077202 */ /* 0x000fe20000000f00 */
[----:B------:R-:W3:Y:S01]  /*13e40*/  S2R R3, SR_CTAID.Y ;  /* 0x0000000000037919 */ /* 0x000ee20000002600 */
[----:B------:R-:W-:-:S04]  /*13e50*/  MOV R21, R16 ;  /* 0x0000001000157202 */ /* 0x000fc80000000f00 */
[----:B------:R-:W4:Y:S08]  /*13e60*/  LDC R20, c[0x0][0x144] ;  /* 0x00005100ff147b82 */ /* 0x000f300000000800 */
[----:B------:R-:W4:Y:S01]  /*13e70*/  LDC R18, c[0x0][0x8d8] ;  /* 0x00023600ff127b82 */ /* 0x000f220000000800 */
[----:B--2---:R-:W-:-:S04]  /*13e80*/  ISETP.NE.U32.AND P0, PT, R14, RZ, PT ;  /* 0x000000ff0e00720c */ /* 0x004fc80003f05070 */
[----:B------:R-:W-:Y:S02]  /*13e90*/  ISETP.NE.AND.EX P0, PT, R15, RZ, PT, P0 ;  /* 0x000000ff0f00720c */ /* 0x000fe40003f05300 */
[----:B-1----:R-:W-:Y:S02]  /*13ea0*/  I2FP.F32.U32 R4, R17 ;  /* 0x0000001100047245 */ /* 0x002fe40000201000 */
[----:B---3--:R-:W-:-:S03]  /*13eb0*/  I2FP.F32.U32 R23, R3 ;  /* 0x0000000300177245 */ /* 0x008fc60000201000 */
[----:B------:R-:W-:-:S04]  /*13ec0*/  FMUL R4, R4, UR8 ;  /* 0x0000000804047c20 */ /* 0x000fc80008400000 */
[----:B------:R1:W2:Y:S02]  /*13ed0*/  F2I.U32.TRUNC.NTZ R13, R4 ;  /* 0x00000004000d7305 */ /* 0x0002a4000020f000 */
[----:B----4-:R-:W-:Y:S05]  /*13ee0*/  @!P0 BRA `(.L_x_584) ;  /* 0x0000000000308947 */ /* 0x010fea0003800000 */
[----:B------:R-:W3:Y:S02]  /*13ef0*/  LDC R5, c[0x0][0x8dc] ;  /* 0x00023700ff057b82 */ /* 0x000ee40000000800 */
[----:B---3--:R-:W-:-:S04]  /*13f00*/  IADD3 R5, P0, R2, R5, RZ ;  /* 0x0000000502057210 */ /* 0x008fc80007f1e0ff */
[----:B------:R-:W-:-:S05]  /*13f10*/  IADD3.X R21, RZ, R16, RZ, P0, !PT ;  /* 0x00000010ff157210 */ /* 0x000fca00007fe4ff */
[----:B------:R-:W-:-:S04]  /*13f20*/  IMAD.WIDE.U32 R6, R21, R14, RZ ;  /* 0x0000000e15067225 */ /* 0x000fc800078e00ff */
[----:B------:R-:W-:-:S04]  /*13f30*/  IMAD.WIDE.U32 R6, P0, R5, R15, R6 ;  /* 0x0000000f05067225 */ /* 0x000fc80007800006 */
[----:B-1----:R-:W-:-:S04]  /*13f40*/  IMAD.WIDE.U32 R4, R5, R14, RZ ;  /* 0x0000000e05047225 */ /* 0x002fc800078e00ff */
[----:B------:R-:W-:Y:S01]  /*13f50*/  IMAD.MOV.U32 R4, RZ, RZ, R7 ;  /* 0x000000ffff047224 */ /* 0x000fe200078e0007 */
[----:B------:R-:W-:Y:S02]  /*13f60*/  IADD3 RZ, P1, R5, R6, RZ ;  /* 0x0000000605ff7210 */ /* 0x000fe40007f3e0ff */
[----:B------:R-:W-:-:S03]  /*13f70*/  IADD3.X R5, RZ, RZ, RZ, P0, !PT ;  /* 0x000000ffff057210 */ /* 0x000fc600007fe4ff */
[----:B------:R-:W-:-:S03]  /*13f80*/  IMAD.WIDE.U32.X R4, R21, R15, R4, P1 ;  /* 0x0000000f15047225 */ /* 0x000fc600008e0404 */
[----:B------:R-:W-:Y:S02]  /*13f90*/  MOV R7, R4 ;  /* 0x0000000400077202 */ /* 0x000fe40000000f00 */
[----:B------:R-:W-:-:S07]  /*13fa0*/  MOV R21, R5 ;  /* 0x0000000500157202 */ /* 0x000fce0000000f00 */
.L_x_584:
[----:B------:R-:W-:Y:S01]  /*13fb0*/  ULDC UR8, c[0x0][0x154] ;  /* 0x0000550000087ab9 */ /* 0x000fe20000000800 */
[----:B------:R-:W3:Y:S01]  /*13fc0*/  LDC R14, c[0x0][0x148] ;  /* 0x00005200ff0e7b82 */ /* 0x000ee20000000800 */
[----:B------:R-:W-:Y:S01]  /*13fd0*/  FMUL R23, R23, UR8 ;  /* 0x0000000817177c20 */ /* 0x000fe20008400000 */
[----:B------:R-:W-:Y:S02]  /*13fe0*/  ISETP.NE.AND P2, PT, R22, 0x1, PT ;  /* 0x000000011600780c */ /* 0x000fe40003f45270 */
[----:B--2---:R-:W-:Y:S02]  /*13ff0*/  IADD3 R6, -R13, RZ, RZ ;  /* 0x000000ff0d067210 */ /* 0x004fe40007ffe1ff */
[----:B------:R-:W-:Y:S01]  /*14000*/  SHF.R.U64 R13, R7, R18, R21 ;  /* 0x00000012070d7219 */ /* 0x000fe20000001215 */
[----:B------:R-:W2:Y:S01]  /*14010*/  F2I.U32.TRUNC.NTZ R23, R23 ;  /* 0x0000001700177305 */ /* 0x000ea2000020f000 */
[----:B-1----:R-:W1:Y:S01]  /*14020*/  LDC.64 R4, c[0x0][0x8c8] ;  /* 0x00023200ff047b82 */ /* 0x002e620000000a00 */
[----:B------:R-:W-:Y:S01]  /*14030*/  IMAD R17, R20, R6, R17 ;  /* 0x0000000614117224 */ /* 0x000fe200078e0211 */
[----:B------:R-:W-:-:S02]  /*14040*/  SHF.R.U32.HI R18, RZ, R18, R21 ;  /* 0x00000012ff127219 */ /* 0x000fc40000011615 */
[----:B------:R-:W-:-:S04]  /*14050*/  IADD3 R21, P0, RZ, -R13, RZ ;  /* 0x8000000dff157210 */ /* 0x000fc80007f1e0ff */
[----:B------:R-:W4:Y:S01]  /*14060*/  LDC R20, c[0x0][0x8c0] ;  /* 0x00023000ff147b82 */ /* 0x000f220000000800 */
[----:B------:R-:W-:Y:S01]  /*14070*/  IADD3.X R7, RZ, ~R18, RZ, P0, !PT ;  /* 0x80000012ff077210 */ /* 0x000fe200007fe4ff */
[----:B--2---:R-:W-:-:S06]  /*14080*/  IMAD.MOV R15, RZ, RZ, -R23 ;  /* 0x000000ffff0f7224 */ /* 0x004fcc00078e0a17 */
[----:B------:R-:W2:Y:S01]  /*14090*/  LDC R23, c[0x0][0x8b0] ;  /* 0x00022c00ff177b82 */ /* 0x000ea20000000800 */
[----:B---3--:R-:W-:Y:S01]  /*140a0*/  @P2 IMAD R17, R14, R15, R3 ;  /* 0x0000000f0e112224 */ /* 0x008fe200078e0203 */
[----:B------:R-:W-:-:S06]  /*140b0*/  MOV R3, R16 ;  /* 0x0000001000037202 */ /* 0x000fcc0000000f00 */
[----:B------:R-:W3:Y:S01]  /*140c0*/  LDC.64 R14, c[0x0][0x8e8] ;  /* 0x00023a00ff0e7b82 */ /* 0x000ee20000000a00 */
[----:B-1----:R-:W-:-:S04]  /*140d0*/  IMAD R6, R7, R4, RZ ;  /* 0x0000000407067224 */ /* 0x002fc800078e02ff */
[C---:B------:R-:W-:Y:S02]  /*140e0*/  IMAD R7, R21.reuse, R5, R6 ;  /* 0x0000000515077224 */ /* 0x040fe400078e0206 */
[----:B------:R-:W-:Y:S01]  /*140f0*/  IMAD.WIDE.U32 R4, R21, R4, R2 ;  /* 0x0000000415047225 */ /* 0x000fe200078e0002 */
[----:B------:R-:W1:Y:S04]  /*14100*/  LDC R6, c[0x0][0x900] ;  /* 0x00024000ff067b82 */ /* 0x000e680000000800 */
[----:B------:R-:W-:-:S04]  /*14110*/  IADD3 R3, R5, R7, RZ ;  /* 0x0000000705037210 */ /* 0x000fc80007ffe0ff */
[-CC-:B----4-:R-:W-:Y:S01]  /*14120*/  SHF.R.U64 R21, R4, R20.reuse, R3.reuse ;  /* 0x0000001404157219 */ /* 0x190fe20000001203 */
[----:B------:R-:W4:Y:S01]  /*14130*/  LDC R25, c[0x0][0x8f0] ;  /* 0x00023c00ff197b82 */ /* 0x000f220000000800 */
[----:B------:R-:W-:-:S04]  /*14140*/  SHF.R.U32.HI R4, RZ, R20, R3 ;  /* 0x00000014ff047219 */ /* 0x000fc80000011603 */
[-CC-:B--2---:R-:W-:Y:S02]  /*14150*/  SHF.R.U64 R24, R21, R23.reuse, R4.reuse ;  /* 0x0000001715187219 */ /* 0x184fe40000001204 */
[----:B---3--:R-:W-:Y:S01]  /*14160*/  ISETP.NE.U32.AND P0, PT, R14, RZ, PT ;  /* 0x000000ff0e00720c */ /* 0x008fe20003f05070 */
[----:B------:R-:W2:Y:S01]  /*14170*/  LDC R20, c[0x0][0x8e0] ;  /* 0x00023800ff147b82 */ /* 0x000ea20000000800 */
[----:B------:R-:W-:Y:S02]  /*14180*/  SHF.R.U32.HI R5, RZ, R23, R4 ;  /* 0x00000017ff057219 */ /* 0x000fe40000011604 */
[----:B------:R-:W-:Y:S02]  /*14190*/  ISETP.NE.AND.EX P0, PT, R15, RZ, PT, P0 ;  /* 0x000000ff0f00720c */ /* 0x000fe40003f05300 */
[----:B-1----:R-:W-:-:S03]  /*141a0*/  SHF.R.U64 R23, R24, R6, R5 ;  /* 0x0000000618177219 */ /* 0x002fc60000001205 */
[----:B------:R-:W1:Y:S01]  /*141b0*/  LDC R18, c[0x0][0x8b8] ;  /* 0x00022e00ff127b82 */ /* 0x000e620000000800 */
[----:B------:R-:W-:Y:S02]  /*141c0*/  SHF.R.U32.HI R27, RZ, R6, R5 ;  /* 0x00000006ff1b7219 */ /* 0x000fe40000011605 */
[----:B------:R-:W-:Y:S02]  /*141d0*/  MOV R4, R23 ;  /* 0x0000001700047202 */ /* 0x000fe40000000f00 */
[----:B------:R-:W-:-:S03]  /*141e0*/  MOV R5, R27 ;  /* 0x0000001b00057202 */ /* 0x000fc60000000f00 */
[----:B------:R-:W3:Y:S01]  /*141f0*/  LDC R3, c[0x0][0x8a8] ;  /* 0x00022a00ff037b82 */ /* 0x000ee20000000800 */
[----:B----4-:R-:W-:Y:S05]  /*14200*/  @!P0 BRA `(.L_x_585) ;  /* 0x0000000000288947 */ /* 0x010fea0003800000 */
[----:B------:R-:W4:Y:S02]  /*14210*/  LDC R4, c[0x0][0x8f4] ;  /* 0x00023d00ff047b82 */ /* 0x000f240000000800 */
[----:B----4-:R-:W-:-:S05]  /*14220*/  IADD3 R5, P0, R23, R4, RZ ;  /* 0x0000000417057210 */ /* 0x010fca0007f1e0ff */
[----:B------:R-:W-:-:S04]  /*14230*/  IMAD.X R27, RZ, RZ, R27, P0 ;  /* 0x000000ffff1b7224 */ /* 0x000fc800000e061b */
[----:B------:R-:W-:-:S04]  /*14240*/  IMAD.WIDE.U32 R6, R27, R14, RZ ;  /* 0x0000000e1b067225 */ /* 0x000fc800078e00ff */
[----:B------:R-:W-:-:S04]  /*14250*/  IMAD.WIDE.U32 R6, P0, R5, R15, R6 ;  /* 0x0000000f05067225 */ /* 0x000fc80007800006 */
[----:B------:R-:W-:Y:S01]  /*14260*/  IMAD.WIDE.U32 R4, R5, R14, RZ ;  /* 0x0000000e05047225 */ /* 0x000fe200078e00ff */
[----:B------:R-:W-:-:S04]  /*14270*/  MOV R4, R7 ;  /* 0x0000000700047202 */ /* 0x000fc80000000f00 */
[----:B------:R-:W-:Y:S02]  /*14280*/  IADD3 RZ, P1, R5, R6, RZ ;  /* 0x0000000605ff7210 */ /* 0x000fe40007f3e0ff */
[----:B------:R-:W-:-:S03]  /*14290*/  IADD3.X R5, RZ, RZ, RZ, P0, !PT ;  /* 0x000000ffff057210 */ /* 0x000fc600007fe4ff */
[----:B------:R-:W-:-:S08]  /*142a0*/  IMAD.WIDE.U32.X R4, R27, R15, R4, P1 ;  /* 0x0000000f1b047225 */ /* 0x000fd000008e0404 */
.L_x_585:
[----:B------:R-:W-:Y:S02]  /*142b0*/  SHF.R.U64 R25, R4, R25, R5 ;  /* 0x0000001904197219 */ /* 0x000fe40000001205 */
[----:B------:R-:W-:Y:S02]  /*142c0*/  LOP3.LUT R5, R24, R9, RZ, 0xc0, !PT ;  /* 0x0000000918057212 */ /* 0x000fe400078ec0ff */
[----:B------:R-:W-:Y:S02]  /*142d0*/  IADD3 R4, -R25, RZ, RZ ;  /* 0x000000ff19047210 */ /* 0x000fe40007ffe1ff */
[----:B------:R-:W-:Y:S01]  /*142e0*/  LOP3.LUT R21, R21, R8, RZ, 0xc0, !PT ;  /* 0x0000000815157212 */ /* 0x000fe200078ec0ff */
[----:B------:R-:W-:Y:S02]  /*142f0*/  IMAD R5, R0, R25, R5 ;  /* 0x0000001900057224 */ /* 0x000fe400078e0205 */
[----:B--2---:R-:W-:Y:S01]  /*14300*/  IMAD R20, R4, R20, R23 ;  /* 0x0000001404147224 */ /* 0x004fe200078e0217 */
[----:B------:R-:W-:Y:S01]  /*14310*/  MOV R4, 0x1 ;  /* 0x0000000100047802 */ /* 0x000fe20000000f00 */
[----:B-1----:R-:W-:-:S02]  /*14320*/  IMAD R17, R5, R18, R17 ;  /* 0x0000001205117224 */ /* 0x002fc400078e0211 */
[----:B---3--:R-:W-:-:S05]  /*14330*/  IMAD R20, R20, R3, R21 ;  /* 0x0000000314147224 */ /* 0x008fca00078e0215 */
[----:B------:R-:W-:Y:S02]  /*14340*/  SEL R3, R20, R17, !P2 ;  /* 0x0000001114037207 */ /* 0x000fe40005000000 */
[----:B------:R-:W-:-:S07]  /*14350*/  SEL R20, R17, R20, !P2 ;  /* 0x0000001411147207 */ /* 0x000fce0005000000 */
.L_x_583:
[----:B------:R-:W-:-:S13]  /*14360*/  LOP3.LUT P0, RZ, R4, 0xff, RZ, 0xc0, !PT ;  /* 0x000000ff04ff7812 */ /* 0x000fda000780c0ff */
[----:B------:R-:W-:Y:S05]  /*14370*/  @P0 BRA `(.L_x_586) ;  /* 0xffffffe800ec0947 */ /* 0x000fea000383ffff */
.L_x_530:
[----:B------:R-:W-:-:S13]  /*14380*/  ELECT P0, URZ, PT ;  /* 0x00000000003f782f */ /* 0x000fda0003800000 */
[----:B------:R-:W-:Y:S05]  /*14390*/  @!P0 BRA `(.L_x_14) ;  /* 0x0000001000608947 */ /* 0x000fea0003800000 */
[----:B------:R-:W-:-:S04]  /*143a0*/  LOP3.LUT R19, R19, 0x2, RZ, 0xfc, !PT ;  /* 0x0000000213137812 */ /* 0x000fc800078efcff */
[----:B------:R-:W-:-:S13]  /*143b0*/  ISETP.NE.AND P1, PT, R19, 0x3, PT ;  /* 0x000000031300780c */ /* 0x000fda0003f25270 */
[----:B------:R-:W-:Y:S05]  /*143c0*/  @!P1 BRA `(.L_x_587) ;  /* 0x0000000000049947 */ /* 0x000fea0003800000 */
[----:B-1----:R-:W-:Y:S01]  /*143d0*/  BPT.TRAP 0x1 ;  /* 0x000000040000795c */ /* 0x002fe20000300000 */
.L_x_587:
[----:B-1----:R-:W-:Y:S01]  /*143e0*/  IMAD.U32 R3, RZ, RZ, UR37 ;  /* 0x00000025ff037e24 */ /* 0x002fe2000f8e00ff */
[----:B------:R-:W-:Y:S02]  /*143f0*/  MOV R0, 0x400 ;  /* 0x0000040000007802 */ /* 0x000fe40000000f00 */
[----:B------:R-:W-:Y:S02]  /*14400*/  MOV R2, 0x1 ;  /* 0x0000000100027802 */ /* 0x000fe40000000f00 */
[----:B------:R-:W-:Y:S02]  /*14410*/  LEA R0, R3, R0, 0x18 ;  /* 0x0000000003007211 */ /* 0x000fe400078ec0ff */
[----:B------:R-:W-:-:S04]  /*14420*/  SHF.L.U32 R3, R2, 0x1f, RZ ;  /* 0x0000001f02037819 */ /* 0x000fc800000006ff */
[----:B------:R-:W1:Y:S02]  /*14430*/  SYNCS.PHASECHK.TRANS64.TRYWAIT P0, [R0+URZ+0x60], R3 ;  /* 0x00006003000075a7 */ /* 0x000e64000800017f */
[----:B-1----:R-:W-:Y:S05]  /*14440*/  @!P0 BRA `(.L_x_588) ;  /* 0x0000001400e48947 */ /* 0x002fea0003800000 */
.L_x_629:
[----:B------:R-:W-:Y:S05]  /*14450*/  @!P1 BRA `(.L_x_589) ;  /* 0x0000000000049947 */ /* 0x000fea0003800000 */
[----:B------:R-:W-:Y:S01]  /*14460*/  BPT.TRAP 0x1 ;  /* 0x000000040000795c */ /* 0x000fe20000300000 */
.L_x_589:
[----:B------:R-:W4:Y:S02]  /*14470*/  SYNCS.PHASECHK.TRANS64.TRYWAIT P0, [R0+URZ+0x68], R3 ;  /* 0x00006803000075a7 */ /* 0x000f24000800017f */
[----:B----4-:R-:W-:Y:S05]  /*14480*/  @!P0 BRA `(.L_x_590) ;  /* 0x0000001400e88947 */ /* 0x010fea0003800000 */
.L_x_630:
[----:B------:R-:W-:Y:S05]  /*14490*/  @!P1 BRA `(.L_x_591) ;  /* 0x0000000000049947 */ /* 0x000fea0003800000 */
[----:B------:R-:W-:Y:S01]  /*144a0*/  BPT.TRAP 0x1 ;  /* 0x000000040000795c */ /* 0x000fe20000300000 */
.L_x_591:
[----:B------:R-:W1:Y:S02]  /*144b0*/  SYNCS.PHASECHK.TRANS64.TRYWAIT P0, [R0+URZ+0x70], R3 ;  /* 0x00007003000075a7 */ /* 0x000e64000800017f */
[----:B-1----:R-:W-:Y:S05]  /*144c0*/  @!P0 BRA `(.L_x_592) ;  /* 0x0000001400ec8947 */ /* 0x002fea0003800000 */
.L_x_631:
[----:B------:R-:W-:Y:S05]  /*144d0*/  @!P1 BRA `(.L_x_593) ;  /* 0x0000000000049947 */ /* 0x000fea0003800000 */
[----:B------:R-:W-:Y:S01]  /*144e0*/  BPT.TRAP 0x1 ;  /* 0x000000040000795c */ /* 0x000fe20000300000 */
.L_x_593:
[----:B----4-:R-:W-:-:S04]  /*144f0*/  MOV R3, 0x1 ;  /* 0x0000000100037802 */ /* 0x010fc80000000f00 */
[----:B------:R-:W-:-:S07]  /*14500*/  SHF.L.U32 R3, R3, 0x1f, RZ ;  /* 0x0000001f03037819 */ /* 0x000fce00000006ff */
.L_x_594:
[----:B-1----:R1:W4:Y:S02]  /*14510*/  SYNCS.PHASECHK.TRANS64.TRYWAIT P0, [R0+URZ+0x78], R3 ;  /* 0x00007803000075a7 */ /* 0x002324000800017f */
[----:B----4-:R-:W-:Y:S05]  /*14520*/  @!P0 NANOSLEEP.SYNCS 0x989680 ;  /* 0x009896800000895d */ /* 0x010fea0003900000 */
[----:B------:R-:W4:Y:S02]  /*14530*/  @!P0 SYNCS.PHASECHK.TRANS64 P0, [R0+URZ+0x78], R3 ;  /* 0x00007803000085a7 */ /* 0x000f24000800007f */
[----:B----4-:R-:W-:Y:S05]  /*14540*/  @P0 BRA `(.L_x_14) ;  /* 0x0000000c00f40947 */ /* 0x010fea0003800000 */
[----:B------:R-:W-:Y:S05]  /*14550*/  BRA `(.L_x_594) ;  /* 0xfffffffc00ec7947 */ /* 0x000fea000383ffff */
.L_x_525:
[----:B------:R-:W-:Y:S02]  /*14560*/  LOP3.LUT P0, RZ, R10, 0xff, RZ, 0xc0, !PT ;  /* 0x000000ff0aff7812 */ /* 0x000fe4000780c0ff */
[----:B------:R-:W-:Y:S02]  /*14570*/  MOV R11, 0x1 ;  /* 0x00000001000b7802 */ /* 0x000fe40000000f00 */
[----:B------:R-:W-:-:S09]  /*14580*/  MOV R10, RZ ;  /* 0x000000ff000a7202 */ /* 0x000fd20000000f00 */
[----:B------:R-:W-:Y:S05]  /*14590*/  @!P0 BRA `(.L_x_595) ;  /* 0x0000000c002c8947 */ /* 0x000fea0003800000 */
[----:B------:R-:W2:Y:S01]  /*145a0*/  LDC R0, c[0x0][0x28c] ;  /* 0x0000a300ff007b82 */ /* 0x000ea20000000800 */
[----:B------:R-:W-:Y:S01]  /*145b0*/  ULDC UR7, c[0x0][0x900] ;  /* 0x0002400000077ab9 */ /* 0x000fe20000000800 */
[----:B------:R-:W-:Y:S01]  /*145c0*/  UMOV UR8, 0xffffffff ;  /* 0xffffffff00087882 */ /* 0x000fe20000000000 */
[----:B------:R-:W-:Y:S01]  /*145d0*/  BSSY B0, `(.L_x_595) ;  /* 0x00000c7000007945 */ /* 0x000fe20003800000 */
[----:B-1----:R-:W-:Y:S01]  /*145e0*/  USHF.L.U32 UR4, UR37, 0x6, URZ ;  /* 0x0000000625047899 */ /* 0x002fe2000800063f */
[----:B------:R-:W-:Y:S01]  /*145f0*/  MOV R8, 0x1 ;  /* 0x0000000100087802 */ /* 0x000fe20000000f00 */
[----:B------:R-:W-:Y:S01]  /*14600*/  USHF.L.U32 UR5, UR37, 0xc, URZ ;  /* 0x0000000c25057899 */ /* 0x000fe2000800063f */
[----:B------:R-:W-:Y:S01]  /*14610*/  LOP3.LUT R12, R17, 0x2, RZ, 0xfc, !PT ;  /* 0x00000002110c7812 */ /* 0x000fe200078efcff */
[----:B------:R-:W-:Y:S01]  /*14620*/  USHF.L.U32 UR8, UR8, UR7, URZ ;  /* 0x0000000708087299 */ /* 0x000fe2000800063f */
[----:B------:R-:W-:Y:S01]  /*14630*/  MOV R11, 0x1 ;  /* 0x00000001000b7802 */ /* 0x000fe20000000f00 */
[----:B------:R-:W-:Y:S01]  /*14640*/  ULDC UR6, c[0x0][0x8a8] ;  /* 0x00022a0000067ab9 */ /* 0x000fe20000000800 */
[----:B------:R-:W-:Y:S01]  /*14650*/  MOV R10, RZ ;  /* 0x000000ff000a7202 */ /* 0x000fe20000000f00 */
[----:B------:R-:W-:Y:S01]  /*14660*/  UMOV UR9, 0x1 ;  /* 0x0000000100097882 */ /* 0x000fe20000000000 */
[----:B------:R-:W-:-:S02]  /*14670*/  ULOP3.LUT UR4, UR4, 0x40, URZ, 0xc0, !UPT ;  /* 0x0000004004047892 */ /* 0x000fc4000f8ec03f */
[----:B------:R-:W-:Y:S02]  /*14680*/  ULOP3.LUT UR5, UR5, 0x1000, URZ, 0xc0, !UPT ;  /* 0x0000100005057892 */ /* 0x000fe4000f8ec03f */
[----:B------:R-:W-:Y:S02]  /*14690*/  UIADD3 UR17, UR6, -0x1, URZ ;  /* 0xffffffff06117890 */ /* 0x000fe4000fffe03f */
[----:B------:R-:W-:Y:S02]  /*146a0*/  USHF.L.U32 UR19, UR9, UR7, URZ ;  /* 0x0000000709137299 */ /* 0x000fe4000800063f */
[----:B------:R-:W-:Y:S01]  /*146b0*/  ULOP3.LUT UR18, URZ, UR8, URZ, 0x33, !UPT ;  /* 0x000000083f127292 */ /* 0x000fe2000f8e333f */
[----:B------:R-:W-:Y:S01]  /*146c0*/  ULDC.64 UR22, c[0x0][0x198] ;  /* 0x0000660000167ab9 */ /* 0x000fe20000000a00 */
[----:B--2---:R-:W-:-:S05]  /*146d0*/  VIADD R0, R0, 0x3f ;  /* 0x0000003f00007836 */ /* 0x004fca0000000000 */
[----:B------:R-:W-:-:S04]  /*146e0*/  SHF.R.S32.HI R5, RZ, 0x1f, R0 ;  /* 0x0000001fff057819 */ /* 0x000fc80000011400 */
[----:B------:R-:W-:-:S04]  /*146f0*/  LEA.HI R5, R5, R0, RZ, 0x6 ;  /* 0x0000000005057211 */ /* 0x000fc800078f30ff */
[----:B------:R-:W-:-:S04]  /*14700*/  SHF.R.S32.HI R9, RZ, 0x6, R5 ;  /* 0x00000006ff097819 */ /* 0x000fc80000011405 */
[----:B------:R-:W-:-:S07]  /*14710*/  IADD3 R0, R9, 0x1, RZ ;  /* 0x0000000109007810 */ /* 0x000fce0007ffe0ff */
.L_x_606:
[----:B------:R-:W-:-:S03]  /*14720*/  UMOV UR6, 0xffffffff ;  /* 0xffffffff00067882 */ /* 0x000fc60000000000 */
[----:B------:R-:W-:Y:S05]  /*14730*/  BRA.DIV UR6, `(.L_x_596) ;  /* 0x0000001606647947 */ /* 0x000fea000b800000 */
[----:B------:R-:W-:-:S13]  /*14740*/  ELECT P6, URZ, PT ;  /* 0x00000000003f782f */ /* 0x000fda00038c0000 */
.L_x_634:
[----:B------:R-:W1:Y:S01]  /*14750*/  LDC R4, c[0x0][0x28c] ;  /* 0x0000a300ff047b82 */ /* 0x000e620000000800 */
[----:B------:R-:W-:Y:S01]  /*14760*/  BSSY B1, `(.L_x_597) ;  /* 0x0000038000017945 */ /* 0x000fe20003800000 */
[----:B-1----:R-:W-:-:S13]  /*14770*/  ISETP.LT.OR P6, PT, R4, 0x1, !P6 ;  /* 0x000000010400780c */ /* 0x002fda00077c1670 */
[----:B------:R-:W-:Y:S05]  /*14780*/  @P6 BRA `(.L_x_598) ;  /* 0x0000000000d46947 */ /* 0x000fea0003800000 */
[----:B------:R-:W-:Y:S01]  /*14790*/  LEA R14, R3, UR4, 0x7 ;  /* 0x00000004030e7c11 */ /* 0x000fe2000f8e38ff */
[----:B------:R-:W-:Y:S01]  /*147a0*/  IMAD.SHL.U32 R20, R20, 0x100, RZ ;  /* 0x0000010014147824 */ /* 0x000fe200078e00ff */
[----:B------:R-:W-:Y:S02]  /*147b0*/  MOV R19, RZ ;  /* 0x000000ff00137202 */ /* 0x000fe40000000f00 */
[----:B------:R-:W-:Y:S02]  /*147c0*/  MOV R3, R0 ;  /* 0x0000000000037202 */ /* 0x000fe40000000f00 */
[----:B------:R-:W-:Y:S02]  /*147d0*/  MOV R4, R11 ;  /* 0x0000000b00047202 */ /* 0x000fe40000000f00 */
[----:B------:R-:W-:-:S07]  /*147e0*/  MOV R5, R10 ;  /* 0x0000000a00057202 */ /* 0x000fce0000000f00 */
.L_x_601:
[----:B------:R-:W1:Y:S01]  /*147f0*/  S2R R7, SR_CgaCtaId ;  /* 0x0000000000077919 */ /* 0x000e620000008800 */
[----:B------:R-:W-:Y:S02]  /*14800*/  MOV R6, 0x400 ;  /* 0x0000040000067802 */ /* 0x000fe40000000f00 */
[----:B------:R-:W-:Y:S02]  /*14810*/  LOP3.LUT P1, RZ, R18, 0x7f, RZ, 0xc0, !PT ;  /* 0x0000007f12ff7812 */ /* 0x000fe4000782c0ff */
[----:B-1----:R-:W-:Y:S02]  /*14820*/  LEA R24, R7, R6, 0x18 ;  /* 0x0000000607187211 */ /* 0x002fe400078ec0ff */
[----:B------:R-:W-:-:S09]  /*14830*/  SHF.L.U32 R6, R4, 0x1f, RZ ;  /* 0x0000001f04067819 */ /* 0x000fd200000006ff */
[----:B------:R-:W1:Y:S01]  /*14840*/  @!P1 LDC R7, c[0x0][0x500] ;  /* 0x00014000ff079b82 */ /* 0x000e620000000800 */
[----:B------:R-:W-:-:S04]  /*14850*/  IMAD R15, R5, 0x8, R24 ;  /* 0x00000008050f7824 */ /* 0x000fc800078e0218 */
[----:B------:R-:W2:Y:S02]  /*14860*/  SYNCS.PHASECHK.TRANS64.TRYWAIT P0, [R15+URZ+0x20], R6 ;  /* 0x000020060f0075a7 */ /* 0x000ea4000800017f */
[----:B--2---:R-:W-:Y:S05]  /*14870*/  @!P0 BRA `(.L_x_599) ;  /* 0x0000001400348947 */ /* 0x004fea0003800000 */
.L_x_635:
[----:B--2---:R-:W-:Y:S01]  /*14880*/  PRMT R6, R12, 0x9910, RZ ;  /* 0x000099100c067816 */ /* 0x004fe200000000ff */
[----:B-1----:R1:W-:Y:S03]  /*14890*/  @!P1 SYNCS.ARRIVE.TRANS64 RZ, [R15+URZ], R7 ;  /* 0x000000070fff99a7 */ /* 0x0023e6000800003f */
[----:B------:R-:W-:-:S13]  /*148a0*/  ISETP.NE.AND P0, PT, R6, 0x2, PT ;  /* 0x000000020600780c */ /* 0x000fda0003f05270 */
[----:B-1----:R-:W-:Y:S05]  /*148b0*/  @P0 BRA `(.L_x_600) ;  /* 0x0000000000040947 */ /* 0x002fea0003800000 */
[----:B------:R-:W-:Y:S01]  /*148c0*/  BPT.TRAP 0x1 ;  /* 0x000000040000795c */ /* 0x000fe20000300000 */
.L_x_600:
[C---:B------:R-:W-:Y:S01]  /*148d0*/  LEA R6, R5.reuse, UR5, 0xd ;  /* 0x0000000505067c11 */ /* 0x040fe2000f8e68ff */
[----:B------:R-:W-:Y:S01]  /*148e0*/  UIADD3 UR6, UP0, UR22, 0xf0, URZ ;  /* 0x000000f016067890 */ /* 0x000fe2000ff1e03f */
[-C--:B------:R-:W-:Y:S01]  /*148f0*/  LEA R7, R5, R24.reuse, 0xf ;  /* 0x0000001805077211 */ /* 0x080fe200078e78ff */
[----:B------:R-:W-:Y:S01]  /*14900*/  UIADD3 UR24, UP1, UR22, 0x1f0, URZ ;  /* 0x000001f016187890 */ /* 0x000fe2000ff3e03f */
[----:B------:R-:W-:Y:S01]  /*14910*/  LEA R6, R6, R24, 0x1 ;  /* 0x0000001806067211 */ /* 0x000fe200078e08ff */
[----:B------:R-:W-:Y:S01]  /*14920*/  UMOV UR14, 0x0 ;  /* 0x00000000000e7882 */ /* 0x000fe20000000000 */
[----:B------:R-:W-:Y:S01]  /*14930*/  R2UR UR7, R7 ;  /* 0x00000000070772ca */ /* 0x000fe200000e0000 */
[----:B------:R-:W-:Y:S01]  /*14940*/  UIADD3.X UR25, URZ, UR23, URZ, UP1, !UPT ;  /* 0x000000173f197290 */ /* 0x000fe20008ffe43f */
[----:B------:R-:W-:Y:S01]  /*14950*/  R2UR UR8, R6 ;  /* 0x00000000060872ca */ /* 0x000fe200000e0000 */
[----:B------:R-:W-:Y:S01]  /*14960*/  UMOV UR15, 0x10000000 ;  /* 0x10000000000f7882 */ /* 0x000fe20000000000 */
[----:B------:R-:W-:Y:S01]  /*14970*/  R2UR UR9, R15 ;  /* 0x000000000f0972ca */ /* 0x000fe200000e0000 */
[----:B------:R-:W-:Y:S01]  /*14980*/  UMOV UR21, 0x30000 ;  /* 0x0003000000157882 */ /* 0x000fe20000000000 */
[----:B------:R-:W-:-:S02]  /*14990*/  R2UR UR11, R20 ;  /* 0x00000000140b72ca */ /* 0x000fc400000e0000 */
[C---:B------:R-:W-:Y:S01]  /*149a0*/  R2UR UR10, R19.reuse ;  /* 0x00000000130a72ca */ /* 0x040fe200000e0000 */
[----:B------:R-:W-:Y:S01]  /*149b0*/  VIADD R19, R19, 0x40 ;  /* 0x0000004013137836 */ /* 0x000fe20000000000 */
[----:B------:R-:W-:Y:S02]  /*149c0*/  R2UR UR12, R13 ;  /* 0x000000000d0c72ca */ /* 0x000fe400000e0000 */
[----:B------:R-:W-:Y:S01]  /*149d0*/  IADD3 R3, R3, -0x1, RZ ;  /* 0xffffffff03037810 */ /* 0x000fe20007ffe0ff */
[----:B------:R-:W-:Y:S01]  /*149e0*/  UIADD3 UR13, UR7, 0x8400, URZ ;  /* 0x00008400070d7890 */ /* 0x000fe2000fffe03f */
[----:B------:R-:W-:Y:S01]  /*149f0*/  R2UR UR20, R14 ;  /* 0x000000000e1472ca */ /* 0x000fe200000e0000 */
[----:B------:R-:W-:Y:S01]  /*14a00*/  UIADD3.X UR7, URZ, UR23, URZ, UP0, !UPT ;  /* 0x000000173f077290 */ /* 0x000fe200087fe43f */
[----:B------:R-:W-:Y:S01]  /*14a10*/  ISETP.GT.AND P1, PT, R3, 0x1, PT ;  /* 0x000000010300780c */ /* 0x000fe20003f24270 */
[----:B------:R-:W-:Y:S01]  /*14a20*/  UIADD3 UR16, UR8, 0x28400, URZ ;  /* 0x0002840008107890 */ /* 0x000fe2000fffe03f */
[----:B------:R-:W-:-:S02]  /*14a30*/  IADD3 R5, R5, 0x1, RZ ;  /* 0x0000000105057810 */ /* 0x000fc40007ffe0ff */
[----:B------:R-:W-:Y:S02]  /*14a40*/  UMOV UR8, UR13 ;  /* 0x0000000d00087c82 */ /* 0x000fe40008000000 */
[C---:B------:R-:W-:Y:S02]  /*14a50*/  ISETP.NE.AND P0, PT, R5.reuse, 0x4, PT ;  /* 0x000000040500780c */ /* 0x040fe40003f05270 */
[----:B------:R1:W-:Y:S02]  /*14a60*/  UTMALDG.3D [UR8], [UR6], desc[UR14] ;  /* 0x00000e08060075b4 */ /* 0x0003e40008011000 */
[----:B------:R-:W-:Y:S02]  /*14a70*/  SEL R7, RZ, 0x1, P0 ;  /* 0x00000001ff077807 */ /* 0x000fe40000000000 */
[----:B------:R-:W-:Y:S02]  /*14a80*/  SEL R5, R5, RZ, P0 ;  /* 0x000000ff05057207 */ /* 0x000fe40000000000 */
[----:B------:R-:W-:Y:S01]  /*14a90*/  LOP3.LUT R4, R4, R7, RZ, 0x3c, !PT ;  /* 0x0000000704047212 */ /* 0x000fe200078e3cff */
[----:B-1----:R-:W-:Y:S01]  /*14aa0*/  UMOV UR8, UR16 ;  /* 0x0000001000087c82 */ /* 0x002fe20008000000 */
[----:B------:R-:W-:-:S02]  /*14ab0*/  UMOV UR11, UR20 ;  /* 0x00000014000b7c82 */ /* 0x000fc40008000000 */
[----:B------:R1:W-:Y:S02]  /*14ac0*/  UTMALDG.3D.MULTICAST [UR8], [UR24], UR21, desc[UR14] ;  /* 0x00000e08180073b4 */ /* 0x0003e40008011815 */
[----:B-1----:R-:W-:Y:S05]  /*14ad0*/  @P1 BRA `(.L_x_601) ;  /* 0xfffffffc00441947 */ /* 0x002fea000383ffff */
.L_x_598:
[----:B------:R-:W-:Y:S05]  /*14ae0*/  BSYNC B1 ;  /* 0x0000000000017941 */ /* 0x000fea0003800000 */
.L_x_597:
[----:B------:R-:W-:Y:S01]  /*14af0*/  LOP3.LUT P1, RZ, R8, 0xff, RZ, 0xc0, !PT ;  /* 0x000000ff08ff7812 */ /* 0x000fe2000782c0ff */
[----:B------:R-:W-:Y:S01]  /*14b00*/  ULDC.64 UR6, c[0x0][0x8f8] ;  /* 0x00023e0000067ab9 */ /* 0x000fe20000000a00 */
[C---:B------:R-:W-:Y:S01]  /*14b10*/  IADD3 R10, R9.reuse, R10, RZ ;  /* 0x0000000a090a7210 */ /* 0x040fe20007ffe0ff */
[----:B------:R-:W-:Y:S01]  /*14b20*/  BSSY B1, `(.L_x_602) ;  /* 0x000006f000017945 */ /* 0x000fe20003800000 */
[----:B------:R-:W-:Y:S02]  /*14b30*/  IADD3 R2, P2, R2, UR40, RZ ;  /* 0x0000002802027c10 */ /* 0x000fe4000ff5e0ff */
[----:B------:R-:W-:Y:S02]  /*14b40*/  ISETP.GT.U32.AND P0, PT, R10, 0x3, PT ;  /* 0x000000030a00780c */ /* 0x000fe40003f04070 */
[----:B------:R-:W-:Y:S02]  /*14b50*/  SHF.R.U32.HI R3, RZ, 0x2, R10 ;  /* 0x00000002ff037819 */ /* 0x000fe4000001160a */
[----:B------:R-:W-:-:S02]  /*14b60*/  ISETP.LT.U32.AND P0, PT, R9, 0x4, P0 ;  /* 0x000000040900780c */ /* 0x000fc40000701070 */
[----:B------:R-:W-:Y:S01]  /*14b70*/  IADD3.X R16, R16, UR38, RZ, P2, !PT ;  /* 0x0000002610107c10 */ /* 0x000fe200097fe4ff */
[----:B------:R-:W1:Y:S01]  /*14b80*/  @P1 S2R R5, SR_CgaCtaId ;  /* 0x0000000000051919 */ /* 0x000e620000008800 */
[----:B------:R-:W-:Y:S02]  /*14b90*/  @P1 MOV R4, 0x400 ;  /* 0x0000040000041802 */ /* 0x000fe40000000f00 */
[----:B------:R-:W-:Y:S02]  /*14ba0*/  ISETP.GE.U32.AND P2, PT, R2, UR6, PT ;  /* 0x0000000602007c0c */ /* 0x000fe4000bf46070 */
[----:B------:R-:W-:Y:S02]  /*14bb0*/  LOP3.LUT R3, R3, 0x1, RZ, 0xc0, !PT ;  /* 0x0000000103037812 */ /* 0x000fe400078ec0ff */
[----:B------:R-:W-:Y:S02]  /*14bc0*/  MOV R20, 0xffffffff ;  /* 0xffffffff00147802 */ /* 0x000fe40000000f00 */
[----:B------:R-:W-:-:S02]  /*14bd0*/  MOV R13, 0xffffffff ;  /* 0xffffffff000d7802 */ /* 0x000fc40000000f00 */
[----:B------:R-:W-:Y:S02]  /*14be0*/  LOP3.LUT R10, R10, 0x3, RZ, 0xc0, !PT ;  /* 0x000000030a0a7812 */ /* 0x000fe400078ec0ff */
[----:B------:R-:W-:Y:S02]  /*14bf0*/  PRMT R8, RZ, 0x7610, R8 ;  /* 0x00007610ff087816 */ /* 0x000fe40000000008 */
[----:B-1----:R-:W-:-:S04]  /*14c00*/  @P1 LEA R4, R5, R4, 0x18 ;  /* 0x0000000405041211 */ /* 0x002fc800078ec0ff */
[----:B------:R1:W-:Y:S01]  /*14c10*/  @P1 SYNCS.ARRIVE.TRANS64.A1T0 RZ, [R4+URZ+0x88], RZ ;  /* 0x000088ff04ff19a7 */ /* 0x0003e2000810003f */
[----:B------:R-:W-:-:S04]  /*14c20*/  ISETP.NE.U32.AND P1, PT, R3, 0x1, PT ;  /* 0x000000010300780c */ /* 0x000fc80003f25070 */
[----:B------:R-:W-:Y:S02]  /*14c30*/  ISETP.GT.U32.AND P1, PT, R9, 0x3, !P1 ;  /* 0x000000030900780c */ /* 0x000fe40004f24070 */
[----:B-1----:R-:W-:Y:S02]  /*14c40*/  SEL R4, RZ, 0x1, !P0 ;  /* 0x00000001ff047807 */ /* 0x002fe40004000000 */
[----:B------:R-:W-:Y:S02]  /*14c50*/  ISETP.GE.U32.AND.EX P0, PT, R16, UR7, PT, P2 ;  /* 0x0000000710007c0c */ /* 0x000fe4000bf06120 */
[----:B------:R-:W-:-:S04]  /*14c60*/  SEL R3, RZ, 0x1, !P1 ;  /* 0x00000001ff037807 */ /* 0x000fc80004800000 */
[--C-:B------:R-:W-:Y:S02]  /*14c70*/  LOP3.LUT R11, R3, R11, R4.reuse, 0x96, !PT ;  /* 0x0000000b030b7212 */ /* 0x100fe400078e9604 */
[----:B------:R-:W-:Y:S02]  /*14c80*/  MOV R3, 0xffffffff ;  /* 0xffffffff00037802 */ /* 0x000fe40000000f00 */
[----:B------:R-:W-:-:S03]  /*14c90*/  PRMT R4, RZ, 0x7610, R4 ;  /* 0x00007610ff047816 */ /* 0x000fc60000000004 */
[----:B------:R-:W-:Y:S05]  /*14ca0*/  @P0 BRA `(.L_x_603) ;  /* 0x0000000400580947 */ /* 0x000fea0003800000 */
[----:B------:R-:W1:Y:S01]  /*14cb0*/  S2R R15, SR_CTAID.X ;  /* 0x00000000000f7919 */ /* 0x000e620000002500 */
[----:B------:R-:W-:Y:S01]  /*14cc0*/  ULDC.64 UR6, c[0x0][0x8d0] ;  /* 0x0002340000067ab9 */ /* 0x000fe20000000a00 */
[----:B------:R-:W2:Y:S01]  /*14cd0*/  LDC R20, c[0x0][0x144] ;  /* 0x00005100ff147b82 */ /* 0x000ea20000000800 */
[----:B------:R-:W-:Y:S01]  /*14ce0*/  ISETP.NE.U32.AND P0, PT, RZ, UR6, PT ;  /* 0x00000006ff007c0c */ /* 0x000fe2000bf05070 */
[----:B------:R-:W3:Y:S01]  /*14cf0*/  S2R R13, SR_CTAID.Y ;  /* 0x00000000000d7919 */ /* 0x000ee20000002600 */
[----:B------:R-:W-:Y:S01]  /*14d00*/  ULDC UR8, c[0x0][0x150] ;  /* 0x0000540000087ab9 */ /* 0x000fe20000000800 */
[----:B------:R-:W-:Y:S01]  /*14d10*/  ULDC UR9, c[0x0][0x8d8] ;  /* 0x0002360000097ab9 */ /* 0x000fe20000000800 */
[----:B------:R-:W-:Y:S01]  /*14d20*/  ISETP.NE.AND.EX P0, PT, RZ, UR7, PT, P0 ;  /* 0x00000007ff007c0c */ /* 0x000fe2000bf05300 */
[----:B------:R-:W-:Y:S01]  /*14d30*/  IMAD.MOV.U32 R4, RZ, RZ, R2 ;  /* 0x000000ffff047224 */ /* 0x000fe200078e0002 */
[----:B------:R-:W-:Y:S02]  /*14d40*/  MOV R5, R16 ;  /* 0x0000001000057202 */ /* 0x000fe40000000f00 */
[----:B-1----:R-:W-:-:S05]  /*14d50*/  I2FP.F32.U32 R3, R15 ;  /* 0x0000000f00037245 */ /* 0x002fca0000201000 */
[----:B------:R-:W-:-:S04]  /*14d60*/  FMUL R19, R3, UR8 ;  /* 0x0000000803137c20 */ /* 0x000fc80008400000 */
[----:B---3--:R-:W-:Y:S05]  /*14d70*/  @!P0 BRA `(.L_x_604) ;  /* 0x0000000000288947 */ /* 0x008fea0003800000 */
[----:B------:R-:W-:Y:S02]  /*14d80*/  ULDC UR8, c[0x0][0x8dc] ;  /* 0x0002370000087ab9 */ /* 0x000fe40000000800 */
[----:B------:R-:W-:-:S04]  /*14d90*/  IADD3 R5, P0, R2, UR8, RZ ;  /* 0x0000000802057c10 */ /* 0x000fc8000ff1e0ff */
[----:B------:R-:W-:-:S05]  /*14da0*/  IADD3.X R3, RZ, R16, RZ, P0, !PT ;  /* 0x00000010ff037210 */ /* 0x000fca00007fe4ff */
[----:B------:R-:W-:-:S04]  /*14db0*/  IMAD.WIDE.U32 R6, R3, UR6, RZ ;  /* 0x0000000603067c25 */ /* 0x000fc8000f8e00ff */
[----:B------:R-:W-:-:S04]  /*14dc0*/  IMAD.WIDE.U32 R6, P0, R5, UR7, R6 ;  /* 0x0000000705067c25 */ /* 0x000fc8000f800006 */
[----:B------:R-:W-:Y:S01]  /*14dd0*/  IMAD.WIDE.U32 R4, R5, UR6, RZ ;  /* 0x0000000605047c25 */ /* 0x000fe2000f8e00ff */
[----:B------:R-:W-:-:S04]  /*14de0*/  MOV R4, R7 ;  /* 0x0000000700047202 */ /* 0x000fc80000000f00 */
[----:B------:R-:W-:Y:S02]  /*14df0*/  IADD3 RZ, P1, R5, R6, RZ ;  /* 0x0000000605ff7210 */ /* 0x000fe40007f3e0ff */
[----:B------:R-:W-:-:S03]  /*14e00*/  IADD3.X R5, RZ, RZ, RZ, P0, !PT ;  /* 0x000000ffff057210 */ /* 0x000fc600007fe4ff */
[----:B------:R-:W-:-:S08]  /*14e10*/  IMAD.WIDE.U32.X R4, R3, UR7, R4, P1 ;  /* 0x0000000703047c25 */ /* 0x000fd000088e0404 */
.L_x_604:
[--C-:B------:R-:W-:Y:S01]  /*14e20*/  SHF.R.U64 R14, R4, UR9, R5.reuse ;  /* 0x00000009040e7c19 */ /* 0x100fe20008001205 */
[----:B------:R-:W1:Y:S01]  /*14e30*/  F2I.U32.TRUNC.NTZ R19, R19 ;  /* 0x0000001300137305 */ /* 0x000e62000020f000 */
[----:B------:R-:W-:Y:S01]  /*14e40*/  SHF.R.U32.HI R3, RZ, UR9, R5 ;  /* 0x00000009ff037c19 */ /* 0x000fe20008011605 */
[----:B------:R-:W-:Y:S01]  /*14e50*/  ULDC.64 UR6, c[0x0][0x8c8] ;  /* 0x0002320000067ab9 */ /* 0x000fe20000000a00 */
[----:B------:R-:W-:Y:S01]  /*14e60*/  IADD3 R7, P0, RZ, -R14, RZ ;  /* 0x8000000eff077210 */ /* 0x000fe20007f1e0ff */
[----:B------:R-:W-:-:S04]  /*14e70*/  ULDC.64 UR8, c[0x0][0x8e8] ;  /* 0x00023a0000087ab9 */ /* 0x000fc80000000a00 */
[----:B------:R-:W-:Y:S01]  /*14e80*/  IMAD.X R3, RZ, RZ, ~R3, P0 ;  /* 0x000000ffff037224 */ /* 0x000fe200000e0e03 */
[----:B------:R-:W-:-:S03]  /*14e90*/  ISETP.NE.U32.AND P0, PT, RZ, UR8, PT ;  /* 0x00000008ff007c0c */ /* 0x000fc6000bf05070 */
[----:B------:R-:W-:Y:S01]  /*14ea0*/  IMAD R6, R3, UR6, RZ ;  /* 0x0000000603067c24 */ /* 0x000fe2000f8e02ff */
[----:B------:R-:W-:Y:S02]  /*14eb0*/  MOV R3, R16 ;  /* 0x0000001000037202 */ /* 0x000fe40000000f00 */
[----:B------:R-:W-:Y:S01]  /*14ec0*/  ISETP.NE.AND.EX P0, PT, RZ, UR9, PT, P0 ;  /* 0x00000009ff007c0c */ /* 0x000fe2000bf05300 */
[----:B------:R-:W-:Y:S01]  /*14ed0*/  IMAD.WIDE.U32 R4, R7, UR6, R2 ;  /* 0x0000000607047c25 */ /* 0x000fe2000f8e0002 */
[----:B------:R-:W-:-:S03]  /*14ee0*/  ULDC UR6, c[0x0][0x8c0] ;  /* 0x0002300000067ab9 */ /* 0x000fc60000000800 */
[----:B------:R-:W-:Y:S01]  /*14ef0*/  IMAD R3, R7, UR7, R6 ;  /* 0x0000000707037c24 */ /* 0x000fe2000f8e0206 */
[----:B-1----:R-:W-:Y:S01]  /*14f00*/  IADD3 R6, -R19, RZ, RZ ;  /* 0x000000ff13067210 */ /* 0x002fe20007ffe1ff */
[----:B------:R-:W-:-:S03]  /*14f10*/  ULDC UR7, c[0x0][0x154] ;  /* 0x0000550000077ab9 */ /* 0x000fc60000000800 */
[----:B------:R-:W-:Y:S01]  /*14f20*/  IADD3 R5, R5, R3, RZ ;  /* 0x0000000305057210 */ /* 0x000fe20007ffe0ff */
[----:B--2---:R-:W-:Y:S01]  /*14f30*/  IMAD R3, R20, R6, R15 ;  /* 0x0000000614037224 */ /* 0x004fe200078e020f */
[----:B------:R-:W-:Y:S01]  /*14f40*/  I2FP.F32.U32 R6, R13 ;  /* 0x0000000d00067245 */ /* 0x000fe20000201000 */
[----:B------:R-:W1:Y:S01]  /*14f50*/  LDC R20, c[0x0][0x148] ;  /* 0x00005200ff147b82 */ /* 0x000e620000000800 */
[--C-:B------:R-:W-:Y:S02]  /*14f60*/  SHF.R.U64 R15, R4, UR6, R5.reuse ;  /* 0x00000006040f7c19 */ /* 0x100fe40008001205 */
[----:B------:R-:W-:Y:S01]  /*14f70*/  SHF.R.U32.HI R4, RZ, UR6, R5 ;  /* 0x00000006ff047c19 */ /* 0x000fe20008011605 */
[----:B------:R-:W-:Y:S01]  /*14f80*/  FMUL R6, R6, UR7 ;  /* 0x0000000706067c20 */ /* 0x000fe20008400000 */
[----:B------:R-:W-:Y:S02]  /*14f90*/  ULDC UR6, c[0x0][0x8b0] ;  /* 0x00022c0000067ab9 */ /* 0x000fe40000000800 */
[--C-:B------:R-:W-:Y:S01]  /*14fa0*/  SHF.R.U64 R21, R15, UR6, R4.reuse ;  /* 0x000000060f157c19 */ /* 0x100fe20008001204 */
[----:B------:R2:W3:Y:S01]  /*14fb0*/  F2I.U32.TRUNC.NTZ R24, R6 ;  /* 0x0000000600187305 */ /* 0x0004e2000020f000 */
[----:B------:R-:W-:Y:S01]  /*14fc0*/  SHF.R.U32.HI R4, RZ, UR6, R4 ;  /* 0x00000006ff047c19 */ /* 0x000fe20008011604 */
[----:B------:R-:W-:-:S03]  /*14fd0*/  ULDC UR6, c[0x0][0x900] ;  /* 0x0002400000067ab9 */ /* 0x000fc60000000800 */
[--C-:B------:R-:W-:Y:S02]  /*14fe0*/  SHF.R.U32.HI R23, RZ, UR6, R4.reuse ;  /* 0x00000006ff177c19 */ /* 0x100fe40008011604 */
[----:B------:R-:W-:-:S03]  /*14ff0*/  SHF.R.U64 R19, R21, UR6, R4 ;  /* 0x0000000615137c19 */ /* 0x000fc60008001204 */
[----:B------:R-:W-:Y:S01]  /*15000*/  IMAD.MOV.U32 R5, RZ, RZ, R23 ;  /* 0x000000ffff057224 */ /* 0x000fe200078e0017 */
[----:B------:R-:W-:Y:S01]  /*15010*/  MOV R4, R19 ;  /* 0x0000001300047202 */ /* 0x000fe20000000f00 */
[----:B--2---:R-:W-:Y:S06]  /*15020*/  @!P0 BRA `(.L_x_605) ;  /* 0x0000000000288947 */ /* 0x004fec0003800000 */
        /* <DEDUP_REMOVED lines=10> */
.L_x_605:
[----:B------:R-:W-:Y:S01]  /*150d0*/  ISETP.NE.AND P0, PT, R22, 0x1, PT ;  /* 0x000000011600780c */ /* 0x000fe20003f05270 */
[----:B------:R-:W-:Y:S01]  /*150e0*/  ULDC UR6, c[0x0][0x8f0] ;  /* 0x00023c0000067ab9 */ /* 0x000fe20000000800 */
[----:B---3--:R-:W-:Y:S01]  /*150f0*/  IADD3 R24, -R24, RZ, RZ ;  /* 0x000000ff18187210 */ /* 0x008fe20007ffe1ff */
[----:B------:R-:W-:Y:S01]  /*15100*/  ULDC UR7, c[0x0][0x8b8] ;  /* 0x00022e0000077ab9 */ /* 0x000fe20000000800 */
[----:B------:R-:W-:Y:S01]  /*15110*/  SHF.R.U64 R4, R4, UR6, R5 ;  /* 0x0000000604047c19 */ /* 0x000fe20008001205 */
[----:B------:R-:W-:Y:S01]  /*15120*/  ULDC UR6, c[0x0][0x8e0] ;  /* 0x0002380000067ab9 */ /* 0x000fe20000000800 */
[----:B------:R-:W-:-:S03]  /*15130*/  LOP3.LUT R21, R21, UR18, RZ, 0xc0, !PT ;  /* 0x0000001215157c12 */ /* 0x000fc6000f8ec0ff */
[----:B------:R-:W-:-:S04]  /*15140*/  IMAD.MOV R6, RZ, RZ, -R4 ;  /* 0x000000ffff067224 */ /* 0x000fc800078e0a04 */
[----:B-1----:R-:W-:Y:S01]  /*15150*/  @P0 IMAD R3, R20, R24, R13 ;  /* 0x0000001814030224 */ /* 0x002fe200078e020d */
[----:B------:R-:W-:Y:S01]  /*15160*/  MOV R13, R14 ;  /* 0x0000000e000d7202 */ /* 0x000fe20000000f00 */
[----:B------:R-:W-:Y:S01]  /*15170*/  IMAD R20, R4, UR19, R21 ;  /* 0x0000001304147c24 */ /* 0x000fe2000f8e0215 */
[----:B------:R-:W-:Y:S01]  /*15180*/  LOP3.LUT R4, R15, UR17, RZ, 0xc0, !PT ;  /* 0x000000110f047c12 */ /* 0x000fe2000f8ec0ff */
[----:B------:R-:W-:Y:S01]  /*15190*/  IMAD R19, R6, UR6, R19 ;  /* 0x0000000606137c24 */ /* 0x000fe2000f8e0213 */
[----:B------:R-:W-:Y:S01]  /*151a0*/  ULDC UR6, c[0x0][0x8a8] ;  /* 0x00022a0000067ab9 */ /* 0x000fe20000000800 */
[----:B------:R-:W-:Y:S01]  /*151b0*/  IMAD R20, R20, UR7, R3 ;  /* 0x0000000714147c24 */ /* 0x000fe2000f8e0203 */
[----:B------:R-:W-:Y:S01]  /*151c0*/  MOV R3, 0x1 ;  /* 0x0000000100037802 */ /* 0x000fe20000000f00 */
[----:B------:R-:W-:-:S03]  /*151d0*/  IMAD R19, R19, UR6, R4 ;  /* 0x0000000613137c24 */ /* 0x000fc6000f8e0204 */
[----:B------:R-:W-:Y:S02]  /*151e0*/  PRMT R4, R3, 0x7610, R4 ;  /* 0x0000761003047816 */ /* 0x000fe40000000004 */
[----:B------:R-:W-:Y:S02]  /*151f0*/  SEL R3, R19, R20, !P0 ;  /* 0x0000001413037207 */ /* 0x000fe40004000000 */
[----:B------:R-:W-:-:S07]  /*15200*/  SEL R20, R20, R19, !P0 ;  /* 0x0000001314147207 */ /* 0x000fce0004000000 */
.L_x_603:
[----:B------:R-:W-:Y:S05]  /*15210*/  BSYNC B1 ;  /* 0x0000000000017941 */ /* 0x000fea0003800000 */
.L_x_602:
[----:B------:R-:W-:-:S13]  /*15220*/  LOP3.LUT P0, RZ, R4, 0xff, RZ, 0xc0, !PT ;  /* 0x000000ff04ff7812 */ /* 0x000fda000780c0ff */
[----:B------:R-:W-:Y:S05]  /*15230*/  @P0 BRA `(.L_x_606) ;  /* 0xfffffff400380947 */ /* 0x000fea000383ffff */
[----:B------:R-:W-:Y:S05]  /*15240*/  BSYNC B0 ;  /* 0x0000000000007941 */ /* 0x000fea0003800000 */
.L_x_595:
[----:B------:R-:W-:-:S03]  /*15250*/  UMOV UR6, 0xffffffff ;  /* 0xffffffff00067882 */ /* 0x000fc60000000000 */
[----:B------:R-:W-:Y:S05]  /*15260*/  BRA.DIV UR6, `(.L_x_607) ;  /* 0x0000000a06cc7947 */ /* 0x000fea000b800000 */
[----:B------:R-:W-:-:S13]  /*15270*/  ELECT P6, URZ, PT ;  /* 0x00000000003f782f */ /* 0x000fda00038c0000 */
.L_x_638:
[----:B------:R-:W-:Y:S05]  /*15280*/  @!P6 BRA `(.L_x_14) ;  /* 0x0000000000a4e947 */ /* 0x000fea0003800000 */
[----:B------:R-:W-:-:S04]  /*15290*/  LOP3.LUT R17, R17, 0x2, RZ, 0xfc, !PT ;  /* 0x0000000211117812 */ /* 0x000fc800078efcff */
[----:B------:R-:W-:-:S13]  /*152a0*/  ISETP.NE.AND P0, PT, R17, 0x3, PT ;  /* 0x000000031100780c */ /* 0x000fda0003f05270 */
[----:B------:R-:W-:Y:S05]  /*152b0*/  @!P0 BRA `(.L_x_608) ;  /* 0x0000000000048947 */ /* 0x000fea0003800000 */
[----:B-1----:R-:W-:Y:S01]  /*152c0*/  BPT.TRAP 0x1 ;  /* 0x000000040000795c */ /* 0x002fe20000300000 */
.L_x_608:
[----:B------:R-:W2:Y:S01]  /*152d0*/  S2R R3, SR_CgaCtaId ;  /* 0x0000000000037919 */ /* 0x000ea20000008800 */
[----:B------:R-:W-:Y:S02]  /*152e0*/  MOV R0, 0x400 ;  /* 0x0000040000007802 */ /* 0x000fe40000000f00 */
[----:B------:R-:W-:Y:S02]  /*152f0*/  SHF.L.U32 R2, R11, 0x1f, RZ ;  /* 0x0000001f0b027819 */ /* 0x000fe400000006ff */
[----:B--2---:R-:W-:-:S04]  /*15300*/  LEA R3, R3, R0, 0x18 ;  /* 0x0000000003037211 */ /* 0x004fc800078ec0ff */
[----:B------:R-:W-:-:S04]  /*15310*/  IADD3 R3, R3, 0x20, RZ ;  /* 0x0000002003037810 */ /* 0x000fc80007ffe0ff */
[C---:B------:R-:W-:Y:S01]  /*15320*/  LEA R5, R10.reuse, R3, 0x3 ;  /* 0x000000030a057211 */ /* 0x040fe200078e18ff */
[----:B------:R-:W-:-:S03]  /*15330*/  VIADD R10, R10, 0x1 ;  /* 0x000000010a0a7836 */ /* 0x000fc60000000000 */
[----:B------:R-:W2:Y:S02]  /*15340*/  SYNCS.PHASECHK.TRANS64.TRYWAIT P0, [R5+URZ], R2 ;  /* 0x00000002050075a7 */ /* 0x000ea4000800017f */
[----:B------:R-:W-:-:S04]  /*15350*/  ISETP.NE.AND P1, PT, R10, 0x4, PT ;  /* 0x000000040a00780c */ /* 0x000fc80003f25270 */
[----:B------:R-:W-:Y:S02]  /*15360*/  SEL R0, RZ, 0x1, P1 ;  /* 0x00000001ff007807 */ /* 0x000fe40000800000 */
[----:B------:R-:W-:Y:S02]  /*15370*/  SEL R10, R10, RZ, P1 ;  /* 0x000000ff0a0a7207 */ /* 0x000fe40000800000 */
[----:B------:R-:W-:Y:S02]  /*15380*/  LOP3.LUT R11, R11, R0, RZ, 0x3c, !PT ;  /* 0x000000000b0b7212 */ /* 0x000fe400078e3cff */
[----:B------:R-:W-:Y:S02]  /*15390*/  LEA R7, R10, R3, 0x3 ;  /* 0x000000030a077211 */ /* 0x000fe400078e18ff */
[----:B------:R-:W-:Y:S01]  /*153a0*/  SHF.L.U32 R4, R11, 0x1f, RZ ;  /* 0x0000001f0b047819 */ /* 0x000fe200000006ff */
[----:B--2---:R-:W-:Y:S06]  /*153b0*/  @!P0 BRA `(.L_x_609) ;  /* 0x0000000800988947 */ /* 0x004fec0003800000 */
.L_x_639:
[----:B------:R-:W3:Y:S01]  /*153c0*/  SYNCS.PHASECHK.TRANS64.TRYWAIT P0, [R7+URZ], R4 ;  /* 0x00000004070075a7 */ /* 0x000ee2000800017f */
[----:B------:R-:W-:-:S04]  /*153d0*/  IADD3 R0, R10, 0x1, RZ ;  /* 0x000000010a007810 */ /* 0x000fc80007ffe0ff */
[----:B------:R-:W-:-:S04]  /*153e0*/  ISETP.NE.AND P1, PT, R0, 0x4, PT ;  /* 0x000000040000780c */ /* 0x000fc80003f25270 */
[----:B--2---:R-:W-:Y:S02]  /*153f0*/  SEL R2, RZ, 0x1, P1 ;  /* 0x00000001ff027807 */ /* 0x004fe40000800000 */
[----:B------:R-:W-:Y:S02]  /*15400*/  SEL R0, R0, RZ, P1 ;  /* 0x000000ff00007207 */ /* 0x000fe40000800000 */
[----:B------:R-:W-:Y:S02]  /*15410*/  LOP3.LUT R11, R11, R2, RZ, 0x3c, !PT ;  /* 0x000000020b0b7212 */ /* 0x000fe400078e3cff */
[----:B------:R-:W-:Y:S02]  /*15420*/  LEA R6, R0, R3, 0x3 ;  /* 0x0000000300067211 */ /* 0x000fe400078e18ff */
[----:B------:R-:W-:Y:S01]  /*15430*/  SHF.L.U32 R5, R11, 0x1f, RZ ;  /* 0x0000001f0b057819 */ /* 0x000fe200000006ff */
[----:B---3--:R-:W-:Y:S06]  /*15440*/  @!P0 BRA `(.L_x_610) ;  /* 0x0000000800888947 */ /* 0x008fec0003800000 */
.L_x_640:
[----:B------:R-:W3:Y:S01]  /*15450*/  SYNCS.PHASECHK.TRANS64.TRYWAIT P0, [R6+URZ], R5 ;  /* 0x00000005060075a7 */ /* 0x000ee2000800017f */
[----:B------:R-:W-:-:S04]  /*15460*/  IADD3 R0, R0, 0x1, RZ ;  /* 0x0000000100007810 */ /* 0x000fc80007ffe0ff */
[----:B------:R-:W-:-:S04]  /*15470*/  ISETP.NE.AND P1, PT, R0, 0x4, PT ;  /* 0x000000040000780c */ /* 0x000fc80003f25270 */
[----:B------:R-:W-:Y:S02]  /*15480*/  SEL R2, RZ, 0x1, P1 ;  /* 0x00000001ff027807 */ /* 0x000fe40000800000 */
[----:B------:R-:W-:Y:S02]  /*15490*/  SEL R0, R0, RZ, P1 ;  /* 0x000000ff00007207 */ /* 0x000fe40000800000 */
[----:B------:R-:W-:Y:S01]  /*154a0*/  LOP3.LUT R2, R11, R2, RZ, 0x3c, !PT ;  /* 0x000000020b027212 */ /* 0x000fe200078e3cff */
[----:B---3--:R-:W-:Y:S06]  /*154b0*/  @!P0 BRA `(.L_x_611) ;  /* 0x0000000800808947 */ /* 0x008fec0003800000 */
.L_x_641:
[----:B------:R-:W-:Y:S01]  /*154c0*/  IMAD R3, R0, 0x8, R3 ;  /* 0x0000000800037824 */ /* 0x000fe200078e0203 */
[----:B------:R-:W-:-:S07]  /*154d0*/  SHF.L.U32 R0, R2, 0x1f, RZ ;  /* 0x0000001f02007819 */ /* 0x000fce00000006ff */
.L_x_612:
[----:B----4-:R4:W1:Y:S02]  /*154e0*/  SYNCS.PHASECHK.TRANS64.TRYWAIT P0, [R3+URZ], R0 ;  /* 0x00000000030075a7 */ /* 0x010864000800017f */
[----:B-1----:R-:W-:Y:S05]  /*154f0*/  @!P0 NANOSLEEP.SYNCS 0x989680 ;  /* 0x009896800000895d */ /* 0x002fea0003900000 */
[----:B------:R-:W1:Y:S02]  /*15500*/  @!P0 SYNCS.PHASECHK.TRANS64 P0, [R3+URZ], R0 ;  /* 0x00000000030085a7 */ /* 0x000e64000800007f */
[----:B-1----:R-:W-:Y:S05]  /*15510*/  @!P0 BRA `(.L_x_612) ;  /* 0xfffffffc00f08947 */ /* 0x002fea000383ffff */
.L_x_14:
[----:B-1----:R-:W-:Y:S05]  /*15520*/  BSYNC B6 ;  /* 0x0000000000067941 */ /* 0x002fea0003800000 */
.L_x_12:
[----:B------:R-:W-:Y:S05]  /*15530*/  EXIT ;  /* 0x000000000000794d */ /* 0x000fea0003800000 */
.L_x_27:
[----:B----4-:R4:W1:Y:S02]  /*15540*/  SYNCS.PHASECHK.TRANS64.TRYWAIT P1, [R3+URZ], R0 ;  /* 0x00000000030075a7 */ /* 0x010864000802017f */
[----:B-1----:R-:W-:Y:S05]  /*15550*/  @!P1 NANOSLEEP.SYNCS 0x989680 ;  /* 0x009896800000995d */ /* 0x002fea0003900000 */
[----:B------:R-:W1:Y:S02]  /*15560*/  @!P1 SYNCS.PHASECHK.TRANS64 P1, [R3+URZ], R0 ;  /* 0x00000000030095a7 */ /* 0x000e64000802007f */
[----:B-1----:R-:W-:Y:S05]  /*15570*/  @!P1 BRA `(.L_x_27) ;  /* 0xfffffffc00f09947 */ /* 0x002fea000383ffff */
[----:B------:R-:W-:Y:S05]  /*15580*/  BRA `(.L_x_26) ;  /* 0xfffffec400147947 */ /* 0x000fea000383ffff */
.L_x_32:
[----:B---3--:R-:W-:-:S04]  /*15590*/  MOV R5, UR7 ;  /* 0x0000000700057c02 */ /* 0x008fc80008000f00 */
[----:B------:R3:W4:Y:S03]  /*155a0*/  SYNCS.PHASECHK.TRANS64.TRYWAIT P1, [R5+URZ], R4 ;  /* 0x00000004050075a7 */ /* 0x000726000802017f */
[----:B----4-:R-:W-:Y:S05]  /*155b0*/  @!P1 NANOSLEEP.SYNCS 0x989680 ;  /* 0x009896800000995d */ /* 0x010fea0003900000 */
[----:B------:R-:W4:Y:S02]  /*155c0*/  @!P1 SYNCS.PHASECHK.TRANS64 P1, [R5+URZ], R4 ;  /* 0x00000004050095a7 */ /* 0x000f24000802007f */
[----:B----4-:R-:W-:Y:S05]  /*155d0*/  @!P1 BRA `(.L_x_32) ;  /* 0xfffffffc00ec9947 */ /* 0x010fea000383ffff */
[----:B------:R-:W-:Y:S05]  /*155e0*/  BRA `(.L_x_31) ;  /* 0xfffffec800387947 */ /* 0x000fea000383ffff */
.L_x_53:
[----:B-1----:R-:W-:-:S04]  /*155f0*/  MOV R3, UR52 ;  /* 0x0000003400037c02 */ /* 0x002fc80008000f00 */
[----:B------:R1:W2:Y:S03]  /*15600*/  SYNCS.PHASECHK.TRANS64.TRYWAIT P2, [R3+URZ+0x40], R0 ;  /* 0x00004000030075a7 */ /* 0x0002a6000804017f */
[----:B--2---:R-:W-:Y:S05]  /*15610*/  @!P2 NANOSLEEP.SYNCS 0x989680 ;  /* 0x009896800000a95d */ /* 0x004fea0003900000 */
[----:B------:R-:W2:Y:S02]  /*15620*/  @!P2 SYNCS.PHASECHK.TRANS64 P2, [R3+URZ+0x40], R0 ;  /* 0x000040000300a5a7 */ /* 0x000ea4000804007f */
[----:B--2---:R-:W-:Y:S05]  /*15630*/  @!P2 BRA `(.L_x_53) ;  /* 0xfffffffc00eca947 */ /* 0x004fea000383ffff */
[----:B------:R-:W-:Y:S05]  /*15640*/  BRA `(.L_x_613) ;  /* 0xfffffed400547947 */ /* 0x000fea000383ffff */
.L_x_112:
[----:B-1----:R1:W2:Y:S02]  /*15650*/  SYNCS.PHASECHK.TRANS64.TRYWAIT P2, [R0+URZ+0x40], R3 ;  /* 0x00004003000075a7 */ /* 0x0022a4000804017f */
[----:B--2---:R-:W-:Y:S05]  /*15660*/  @!P2 NANOSLEEP.SYNCS 0x989680 ;  /* 0x009896800000a95d */ /* 0x004fea0003900000 */
[----:B------:R-:W2:Y:S02]  /*15670*/  @!P2 SYNCS.PHASECHK.TRANS64 P2, [R0+URZ+0x40], R3 ;  /* 0x000040030000a5a7 */ /* 0x000ea4000804007f */
[----:B--2---:R-:W-:Y:S05]  /*15680*/  @!P2 BRA `(.L_x_112) ;  /* 0xfffffffc00f0a947 */ /* 0x004fea000383ffff */
[----:B------:R-:W-:Y:S05]  /*15690*/  BRA `(.L_x_614) ;  /* 0xfffffef400387947 */ /* 0x000fea000383ffff */
.L_x_170:
[----:B-1----:R1:W2:Y:S02]  /*156a0*/  SYNCS.PHASECHK.TRANS64.TRYWAIT P2, [R0+URZ+0x40], R3 ;  /* 0x00004003000075a7 */ /* 0x0022a4000804017f */
[----:B--2---:R-:W-:Y:S05]  /*156b0*/  @!P2 NANOSLEEP.SYNCS 0x989680 ;  /* 0x009896800000a95d */ /* 0x004fea0003900000 */
[----:B------:R-:W2:Y:S02]  /*156c0*/  @!P2 SYNCS.PHASECHK.TRANS64 P2, [R0+URZ+0x40], R3 ;  /* 0x000040030000a5a7 */ /* 0x000ea4000804007f */
[----:B--2---:R-:W-:Y:S05]  /*156d0*/  @!P2 BRA `(.L_x_170) ;  /* 0xfffffffc00f0a947 */ /* 0x004fea000383ffff */
[----:B------:R-:W-:Y:S05]  /*156e0*/  BRA `(.L_x_615) ;  /* 0xffffff1000b47947 */ /* 0x000fea000383ffff */
.L_x_228:
[----:B-1----:R1:W2:Y:S02]  /*156f0*/  SYNCS.PHASECHK.TRANS64.TRYWAIT P2, [R3+URZ+0x40], R0 ;  /* 0x00004000030075a7 */ /* 0x0022a4000804017f */
[----:B--2---:R-:W-:Y:S05]  /*15700*/  @!P2 NANOSLEEP.SYNCS 0x989680 ;  /* 0x009896800000a95d */ /* 0x004fea0003900000 */
[----:B------:R-:W2:Y:S02]  /*15710*/  @!P2 SYNCS.PHASECHK.TRANS64 P2, [R3+URZ+0x40], R0 ;  /* 0x000040000300a5a7 */ /* 0x000ea4000804007f */
[----:B--2---:R-:W-:Y:S05]  /*15720*/  @!P2 BRA `(.L_x_228) ;  /* 0xfffffffc00f0a947 */ /* 0x004fea000383ffff */
[----:B------:R-:W-:Y:S05]  /*15730*/  BRA `(.L_x_616) ;  /* 0xffffff3000347947 */ /* 0x000fea000383ffff */
.L_x_286:
[----:B-1----:R1:W2:Y:S02]  /*15740*/  SYNCS.PHASECHK.TRANS64.TRYWAIT P2, [R0+URZ+0x40], R3 ;  /* 0x00004003000075a7 */ /* 0x0022a4000804017f */
[----:B--2---:R-:W-:Y:S05]  /*15750*/  @!P2 NANOSLEEP.SYNCS 0x989680 ;  /* 0x009896800000a95d */ /* 0x004fea0003900000 */
[----:B------:R-:W2:Y:S02]  /*15760*/  @!P2 SYNCS.PHASECHK.TRANS64 P2, [R0+URZ+0x40], R3 ;  /* 0x000040030000a5a7 */ /* 0x000ea4000804007f */
[----:B--2---:R-:W-:Y:S05]  /*15770*/  @!P2 BRA `(.L_x_286) ;  /* 0xfffffffc00f0a947 */ /* 0x004fea000383ffff */
[----:B------:R-:W-:Y:S05]  /*15780*/  BRA `(.L_x_617) ;  /* 0xffffff4c00b47947 */ /* 0x000fea000383ffff */
.L_x_344:
[----:B--2---:R2:W3:Y:S02]  /*15790*/  SYNCS.PHASECHK.TRANS64.TRYWAIT P2, [R0+URZ+0x40], R3 ;  /* 0x00004003000075a7 */ /* 0x0044e4000804017f */
[----:B---3--:R-:W-:Y:S05]  /*157a0*/  @!P2 NANOSLEEP.SYNCS 0x989680 ;  /* 0x009896800000a95d */ /* 0x008fea0003900000 */
[----:B------:R-:W3:Y:S02]  /*157b0*/  @!P2 SYNCS.PHASECHK.TRANS64 P2, [R0+URZ+0x40], R3 ;  /* 0x000040030000a5a7 */ /* 0x000ee4000804007f */
[----:B---3--:R-:W-:Y:S05]  /*157c0*/  @!P2 BRA `(.L_x_344) ;  /* 0xfffffffc00f0a947 */ /* 0x008fea000383ffff */
[----:B------:R-:W-:Y:S05]  /*157d0*/  BRA `(.L_x_618) ;  /* 0xffffff6c00287947 */ /* 0x000fea000383ffff */
.L_x_402:
[----:B--2---:R2:W3:Y:S02]  /*157e0*/  SYNCS.PHASECHK.TRANS64.TRYWAIT P2, [R0+URZ+0x40], R3 ;  /* 0x00004003000075a7 */ /* 0x0044e4000804017f */
[----:B---3--:R-:W-:Y:S05]  /*157f0*/  @!P2 NANOSLEEP.SYNCS 0x989680 ;  /* 0x009896800000a95d */ /* 0x008fea0003900000 */
[----:B------:R-:W3:Y:S02]  /*15800*/  @!P2 SYNCS.PHASECHK.TRANS64 P2, [R0+URZ+0x40], R3 ;  /* 0x000040030000a5a7 */ /* 0x000ee4000804007f */
[----:B---3--:R-:W-:Y:S05]  /*15810*/  @!P2 BRA `(.L_x_402) ;  /* 0xfffffffc00f0a947 */ /* 0x008fea000383ffff */
[----:B------:R-:W-:Y:S05]  /*15820*/  BRA `(.L_x_619) ;  /* 0xffffff88009c7947 */ /* 0x000fea000383ffff */
.L_x_460:
[----:B--2---:R2:W3:Y:S02]  /*15830*/  SYNCS.PHASECHK.TRANS64.TRYWAIT P2, [R0+URZ+0x40], R25 ;  /* 0x00004019000075a7 */ /* 0x0044e4000804017f */
[----:B---3--:R-:W-:Y:S05]  /*15840*/  @!P2 NANOSLEEP.SYNCS 0x989680 ;  /* 0x009896800000a95d */ /* 0x008fea0003900000 */
[----:B------:R-:W3:Y:S02]  /*15850*/  @!P2 SYNCS.PHASECHK.TRANS64 P2, [R0+URZ+0x40], R25 ;  /* 0x000040190000a5a7 */ /* 0x000ee4000804007f */
[----:B---3--:R-:W-:Y:S05]  /*15860*/  @!P2 BRA `(.L_x_460) ;  /* 0xfffffffc00f0a947 */ /* 0x008fea000383ffff */
[----:B------:R-:W-:Y:S05]  /*15870*/  BRA `(.L_x_620) ;  /* 0xffffffa800047947 */ /* 0x000fea000383ffff */
.L_x_527:
[----:B-1----:R-:W-:-:S04]  /*15880*/  MOV R7, UR4 ;  /* 0x0000000400077c02 */ /* 0x002fc80008000f00 */
[----:B------:R1:W2:Y:S03]  /*15890*/  SYNCS.PHASECHK.TRANS64.TRYWAIT P0, [R7+URZ+0x88], R0 ;  /* 0x00008800070075a7 */ /* 0x0002a6000800017f */
[----:B--2---:R-:W-:Y:S05]  /*158a0*/  @!P0 NANOSLEEP.SYNCS 0x989680 ;  /* 0x009896800000895d */ /* 0x004fea0003900000 */
[----:B------:R-:W2:Y:S02]  /*158b0*/  @!P0 SYNCS.PHASECHK.TRANS64 P0, [R7+URZ+0x88], R0 ;  /* 0x00008800070085a7 */ /* 0x000ea4000800007f */
[----:B--2---:R-:W-:Y:S05]  /*158c0*/  @!P0 BRA `(.L_x_527) ;  /* 0xfffffffc00ec8947 */ /* 0x004fea000383ffff */
[----:B------:R-:W-:Y:S05]  /*158d0*/  BRA `(.L_x_526) ;  /* 0xffffffd400307947 */ /* 0x000fea000383ffff */
.L_x_536:
[----:B-1----:R-:W-:-:S04]  /*158e0*/  MOV R4, UR13 ;  /* 0x0000000d00047c02 */ /* 0x002fc80008000f00 */
[----:B------:R1:W2:Y:S03]  /*158f0*/  SYNCS.PHASECHK.TRANS64.TRYWAIT P1, [R4+URZ+0x60], R3 ;  /* 0x00006003040075a7 */ /* 0x0002a6000802017f */
[----:B--2---:R-:W-:Y:S05]  /*15900*/  @!P1 NANOSLEEP.SYNCS 0x989680 ;  /* 0x009896800000995d */ /* 0x004fea0003900000 */
[----:B------:R-:W2:Y:S02]  /*15910*/  @!P1 SYNCS.PHASECHK.TRANS64 P1, [R4+URZ+0x60], R3 ;  /* 0x00006003040095a7 */ /* 0x000ea4000802007f */
[----:B--2---:R-:W-:Y:S05]  /*15920*/  @!P1 BRA `(.L_x_536) ;  /* 0xfffffffc00ec9947 */ /* 0x004fea000383ffff */
[----:B------:R-:W-:Y:S05]  /*15930*/  BRA `(.L_x_621) ;  /* 0xffffffd800187947 */ /* 0x000fea000383ffff */
.L_x_542:
[----:B-12---:R-:W-:-:S04]  /*15940*/  IMAD.U32 R4, RZ, RZ, UR13 ;  /* 0x0000000dff047e24 */ /* 0x006fc8000f8e00ff */
[----:B------:R1:W2:Y:S03]  /*15950*/  SYNCS.PHASECHK.TRANS64.TRYWAIT P1, [R4+URZ+0x68], R3 ;  /* 0x00006803040075a7 */ /* 0x0002a6000802017f */
[----:B--2---:R-:W-:Y:S05]  /*15960*/  @!P1 NANOSLEEP.SYNCS 0x989680 ;  /* 0x009896800000995d */ /* 0x004fea0003900000 */
[----:B------:R-:W2:Y:S02]  /*15970*/  @!P1 SYNCS.PHASECHK.TRANS64 P1, [R4+URZ+0x68], R3 ;  /* 0x00006803040095a7 */ /* 0x000ea4000802007f */
[----:B--2---:R-:W-:Y:S05]  /*15980*/  @!P1 BRA `(.L_x_542) ;  /* 0xfffffffc00ec9947 */ /* 0x004fea000383ffff */
[----:B------:R-:W-:Y:S05]  /*15990*/  BRA `(.L_x_622) ;  /* 0xffffffd800607947 */ /* 0x000fea000383ffff */
.L_x_548:
[----:B-123--:R-:W-:-:S04]  /*159a0*/  MOV R4, UR13 ;  /* 0x0000000d00047c02 */ /* 0x00efc80008000f00 */
[----:B------:R1:W2:Y:S03]  /*159b0*/  SYNCS.PHASECHK.TRANS64.TRYWAIT P1, [R4+URZ+0x70], R3 ;  /* 0x00007003040075a7 */ /* 0x0002a6000802017f */
[----:B--2---:R-:W-:Y:S05]  /*159c0*/  @!P1 NANOSLEEP.SYNCS 0x989680 ;  /* 0x009896800000995d */ /* 0x004fea0003900000 */
[----:B------:R-:W2:Y:S02]  /*159d0*/  @!P1 SYNCS.PHASECHK.TRANS64 P1, [R4+URZ+0x70], R3 ;  /* 0x00007003040095a7 */ /* 0x000ea4000802007f */
[----:B--2---:R-:W-:Y:S05]  /*159e0*/  @!P1 BRA `(.L_x_548) ;  /* 0xfffffffc00ec9947 */ /* 0x004fea000383ffff */
[----:B------:R-:W-:Y:S05]  /*159f0*/  BRA `(.L_x_623) ;  /* 0xffffffd800b47947 */ /* 0x000fea000383ffff */
.L_x_554:
[----:B-1234-:R-:W-:-:S04]  /*15a00*/  MOV R4, UR13 ;  /* 0x0000000d00047c02 */ /* 0x01efc80008000f00 */
[----:B------:R1:W2:Y:S03]  /*15a10*/  SYNCS.PHASECHK.TRANS64.TRYWAIT P1, [R4+URZ+0x78], R3 ;  /* 0x00007803040075a7 */ /* 0x0002a6000802017f */
[----:B--2---:R-:W-:Y:S05]  /*15a20*/  @!P1 NANOSLEEP.SYNCS 0x989680 ;  /* 0x009896800000995d */ /* 0x004fea0003900000 */
[----:B------:R-:W2:Y:S02]  /*15a30*/  @!P1 SYNCS.PHASECHK.TRANS64 P1, [R4+URZ+0x78], R3 ;  /* 0x00007803040095a7 */ /* 0x000ea4000802007f */
[----:B--2---:R-:W-:Y:S05]  /*15a40*/  @!P1 BRA `(.L_x_554) ;  /* 0xfffffffc00ec9947 */ /* 0x004fea000383ffff */
[----:B------:R-:W-:Y:S05]  /*15a50*/  BRA `(.L_x_624) ;  /* 0xffffffdc00007947 */ /* 0x000fea000383ffff */
.L_x_560:
[----:B-1234-:R-:W-:-:S04]  /*15a60*/  MOV R4, UR13 ;  /* 0x0000000d00047c02 */ /* 0x01efc80008000f00 */
[----:B------:R1:W2:Y:S03]  /*15a70*/  SYNCS.PHASECHK.TRANS64.TRYWAIT P1, [R4+URZ+0x60], R3 ;  /* 0x00006003040075a7 */ /* 0x0002a6000802017f */
[----:B--2---:R-:W-:Y:S05]  /*15a80*/  @!P1 NANOSLEEP.SYNCS 0x989680 ;  /* 0x009896800000995d */ /* 0x004fea0003900000 */
[----:B------:R-:W2:Y:S02]  /*15a90*/  @!P1 SYNCS.PHASECHK.TRANS64 P1, [R4+URZ+0x60], R3 ;  /* 0x00006003040095a7 */ /* 0x000ea4000802007f */
[----:B--2---:R-:W-:Y:S05]  /*15aa0*/  @!P1 BRA `(.L_x_560) ;  /* 0xfffffffc00ec9947 */ /* 0x004fea000383ffff */
[----:B------:R-:W-:Y:S05]  /*15ab0*/  BRA `(.L_x_625) ;  /* 0xffffffdc00547947 */ /* 0x000fea000383ffff */
.L_x_566:
[----:B-1234-:R-:W-:-:S04]  /*15ac0*/  MOV R4, UR13 ;  /* 0x0000000d00047c02 */ /* 0x01efc80008000f00 */
[----:B------:R1:W2:Y:S03]  /*15ad0*/  SYNCS.PHASECHK.TRANS64.TRYWAIT P1, [R4+URZ+0x68], R3 ;  /* 0x00006803040075a7 */ /* 0x0002a6000802017f */
[----:B--2---:R-:W-:Y:S05]  /*15ae0*/  @!P1 NANOSLEEP.SYNCS 0x989680 ;  /* 0x009896800000995d */ /* 0x004fea0003900000 */
[----:B------:R-:W2:Y:S02]  /*15af0*/  @!P1 SYNCS.PHASECHK.TRANS64 P1, [R4+URZ+0x68], R3 ;  /* 0x00006803040095a7 */ /* 0x000ea4000802007f */
[----:B--2---:R-:W-:Y:S05]  /*15b00*/  @!P1 BRA `(.L_x_566) ;  /* 0xfffffffc00ec9947 */ /* 0x004fea000383ffff */
[----:B------:R-:W-:Y:S05]  /*15b10*/  BRA `(.L_x_626) ;  /* 0xffffffdc00947947 */ /* 0x000fea000383ffff */
.L_x_572:
[----:B-1234-:R-:W-:-:S04]  /*15b20*/  IMAD.U32 R4, RZ, RZ, UR13 ;  /* 0x0000000dff047e24 */ /* 0x01efc8000f8e00ff */
[----:B------:R1:W2:Y:S03]  /*15b30*/  SYNCS.PHASECHK.TRANS64.TRYWAIT P1, [R4+URZ+0x70], R3 ;  /* 0x00007003040075a7 */ /* 0x0002a6000802017f */
[----:B--2---:R-:W-:Y:S05]  /*15b40*/  @!P1 NANOSLEEP.SYNCS 0x989680 ;  /* 0x009896800000995d */ /* 0x004fea0003900000 */
[----:B------:R-:W2:Y:S02]  /*15b50*/  @!P1 SYNCS.PHASECHK.TRANS64 P1, [R4+URZ+0x70], R3 ;  /* 0x00007003040095a7 */ /* 0x000ea4000802007f */
[----:B--2---:R-:W-:Y:S05]  /*15b60*/  @!P1 BRA `(.L_x_572) ;  /* 0xfffffffc00ec9947 */ /* 0x004fea000383ffff */
[----:B------:R-:W-:Y:S05]  /*15b70*/  BRA `(.L_x_627) ;  /* 0xffffffdc00dc7947 */ /* 0x000fea000383ffff */
.L_x_578:
[----:B-1234-:R-:W-:-:S04]  /*15b80*/  MOV R4, UR13 ;  /* 0x0000000d00047c02 */ /* 0x01efc80008000f00 */
[----:B------:R1:W2:Y:S03]  /*15b90*/  SYNCS.PHASECHK.TRANS64.TRYWAIT P1, [R4+URZ+0x78], R3 ;  /* 0x00007803040075a7 */ /* 0x0002a6000802017f */
[----:B--2---:R-:W-:Y:S05]  /*15ba0*/  @!P1 NANOSLEEP.SYNCS 0x989680 ;  /* 0x009896800000995d */ /* 0x004fea0003900000 */
[----:B------:R-:W2:Y:S02]  /*15bb0*/  @!P1 SYNCS.PHASECHK.TRANS64 P1, [R4+URZ+0x78], R3 ;  /* 0x00007803040095a7 */ /* 0x000ea4000802007f */
[----:B--2---:R-:W-:Y:S05]  /*15bc0*/  @!P1 BRA `(.L_x_578) ;  /* 0xfffffffc00ec9947 */ /* 0x004fea000383ffff */
[----:B------:R-:W-:Y:S05]  /*15bd0*/  BRA `(.L_x_628) ;  /* 0xffffffe000187947 */ /* 0x000fea000383ffff */
.L_x_588:
[----:B-1----:R1:W4:Y:S02]  /*15be0*/  SYNCS.PHASECHK.TRANS64.TRYWAIT P0, [R0+URZ+0x60], R3 ;  /* 0x00006003000075a7 */ /* 0x002324000800017f */
[----:B----4-:R-:W-:Y:S05]  /*15bf0*/  @!P0 NANOSLEEP.SYNCS 0x989680 ;  /* 0x009896800000895d */ /* 0x010fea0003900000 */
[----:B------:R-:W4:Y:S02]  /*15c00*/  @!P0 SYNCS.PHASECHK.TRANS64 P0, [R0+URZ+0x60], R3 ;  /* 0x00006003000085a7 */ /* 0x000f24000800007f */
[----:B----4-:R-:W-:Y:S05]  /*15c10*/  @!P0 BRA `(.L_x_588) ;  /* 0xfffffffc00f08947 */ /* 0x010fea000383ffff */
[----:B------:R-:W-:Y:S05]  /*15c20*/  BRA `(.L_x_629) ;  /* 0xffffffe800087947 */ /* 0x000fea000383ffff */
.L_x_590:
[----:B----4-:R4:W1:Y:S02]  /*15c30*/  SYNCS.PHASECHK.TRANS64.TRYWAIT P0, [R0+URZ+0x68], R3 ;  /* 0x00006803000075a7 */ /* 0x010864000800017f */
[----:B-1----:R-:W-:Y:S05]  /*15c40*/  @!P0 NANOSLEEP.SYNCS 0x989680 ;  /* 0x009896800000895d */ /* 0x002fea0003900000 */
[----:B------:R-:W1:Y:S02]  /*15c50*/  @!P0 SYNCS.PHASECHK.TRANS64 P0, [R0+URZ+0x68], R3 ;  /* 0x00006803000085a7 */ /* 0x000e64000800007f */
[----:B-1----:R-:W-:Y:S05]  /*15c60*/  @!P0 BRA `(.L_x_590) ;  /* 0xfffffffc00f08947 */ /* 0x002fea000383ffff */
[----:B------:R-:W-:Y:S05]  /*15c70*/  BRA `(.L_x_630) ;  /* 0xffffffe800047947 */ /* 0x000fea000383ffff */
.L_x_592:
[----:B------:R1:W1:Y:S02]  /*15c80*/  SYNCS.PHASECHK.TRANS64.TRYWAIT P0, [R0+URZ+0x70], R3 ;  /* 0x00007003000075a7 */ /* 0x000264000800017f */
[----:B-1----:R-:W-:Y:S05]  /*15c90*/  @!P0 NANOSLEEP.SYNCS 0x989680 ;  /* 0x009896800000895d */ /* 0x002fea0003900000 */
[----:B------:R-:W1:Y:S02]  /*15ca0*/  @!P0 SYNCS.PHASECHK.TRANS64 P0, [R0+URZ+0x70], R3 ;  /* 0x00007003000085a7 */ /* 0x000e64000800007f */
[----:B-1----:R-:W-:Y:S05]  /*15cb0*/  @!P0 BRA `(.L_x_592) ;  /* 0xfffffffc00f08947 */ /* 0x002fea000383ffff */
[----:B------:R-:W-:Y:S05]  /*15cc0*/  BRA `(.L_x_631) ;  /* 0xffffffe800007947 */ /* 0x000fea000383ffff */
.L_x_596:
[----:B------:R-:W-:Y:S01]  /*15cd0*/  BSSY B1, `(.L_x_632) ;  /* 0x0000006000017945 */ /* 0x000fe20003800000 */
[----:B------:R-:W-:-:S07]  /*15ce0*/  MOV R15, 0xffffffff ;  /* 0xffffffff000f7802 */ /* 0x000fce0000000f00 */
[----:B------:R-:W-:Y:S05]  /*15cf0*/  WARPSYNC.COLLECTIVE R15, `(.L_x_633) ;  /* 0x000000000f0c7348 */ /* 0x000fea0003c00000 */
[----:B------:R-:W-:Y:S02]  /*15d00*/  ELECT P6, UR62, PT ;  /* 0x00000000003e782f */ /* 0x000fe400038c0000 */
[----:B------:R-:W-:Y:S01]  /*15d10*/  MOV R14, UR62 ;  /* 0x0000003e000e7c02 */ /* 0x000fe20008000f00 */
[----:B------:R-:W-:Y:S10]  /*15d20*/  ENDCOLLECTIVE ;  /* 0x000000000000791b */ /* 0x000ff40003800000 */
.L_x_633:
[----:B------:R-:W-:Y:S05]  /*15d30*/  BSYNC B1 ;  /* 0x0000000000017941 */ /* 0x000fea0003800000 */
.L_x_632:
[----:B------:R-:W-:Y:S05]  /*15d40*/  BRA `(.L_x_634) ;  /* 0xffffffe800807947 */ /* 0x000fea000383ffff */
.L_x_599:
[----:B--2---:R2:W3:Y:S02]  /*15d50*/  SYNCS.PHASECHK.TRANS64.TRYWAIT P0, [R15+URZ+0x20], R6 ;  /* 0x000020060f0075a7 */ /* 0x0044e4000800017f */
[----:B---3--:R-:W-:Y:S05]  /*15d60*/  @!P0 NANOSLEEP.SYNCS 0x989680 ;  /* 0x009896800000895d */ /* 0x008fea0003900000 */
[----:B------:R-:W3:Y:S02]  /*15d70*/  @!P0 SYNCS.PHASECHK.TRANS64 P0, [R15+URZ+0x20], R6 ;  /* 0x000020060f0085a7 */ /* 0x000ee4000800007f */
[----:B---3--:R-:W-:Y:S05]  /*15d80*/  @!P0 BRA `(.L_x_599) ;  /* 0xfffffffc00f08947 */ /* 0x008fea000383ffff */
[----:B------:R-:W-:Y:S05]  /*15d90*/  BRA `(.L_x_635) ;  /* 0xffffffe800b87947 */ /* 0x000fea000383ffff */
.L_x_607:
[----:B------:R-:W-:Y:S01]  /*15da0*/  BSSY B0, `(.L_x_636) ;  /* 0x0000006000007945 */ /* 0x000fe20003800000 */
[----:B------:R-:W-:-:S07]  /*15db0*/  MOV R15, 0xffffffff ;  /* 0xffffffff000f7802 */ /* 0x000fce0000000f00 */
[----:B-1----:R-:W-:Y:S05]  /*15dc0*/  WARPSYNC.COLLECTIVE R15, `(.L_x_637) ;  /* 0x000000000f0c7348 */ /* 0x002fea0003c00000 */
[----:B------:R-:W-:Y:S02]  /*15dd0*/  ELECT P6, UR62, PT ;  /* 0x00000000003e782f */ /* 0x000fe400038c0000 */
[----:B------:R-:W-:Y:S01]  /*15de0*/  MOV R14, UR62 ;  /* 0x0000003e000e7c02 */ /* 0x000fe20008000f00 */
[----:B-1----:R-:W-:Y:S10]  /*15df0*/  ENDCOLLECTIVE ;  /* 0x000000000000791b */ /* 0x002ff40003800000 */
.L_x_637:
[----:B------:R-:W-:Y:S05]  /*15e00*/  BSYNC B0 ;  /* 0x0000000000007941 */ /* 0x000fea0003800000 */
.L_x_636:
[----:B------:R-:W-:Y:S05]  /*15e10*/  BRA `(.L_x_638) ;  /* 0xfffffff400187947 */ /* 0x000fea000383ffff */
.L_x_609:
[----:B--2---:R2:W3:Y:S02]  /*15e20*/  SYNCS.PHASECHK.TRANS64.TRYWAIT P0, [R5+URZ], R2 ;  /* 0x00000002050075a7 */ /* 0x0044e4000800017f */
[----:B---3--:R-:W-:Y:S05]  /*15e30*/  @!P0 NANOSLEEP.SYNCS 0x989680 ;  /* 0x009896800000895d */ /* 0x008fea0003900000 */
[----:B------:R-:W3:Y:S02]  /*15e40*/  @!P0 SYNCS.PHASECHK.TRANS64 P0, [R5+URZ], R2 ;  /* 0x00000002050085a7 */ /* 0x000ee4000800007f */
[----:B---3--:R-:W-:Y:S05]  /*15e50*/  @!P0 BRA `(.L_x_609) ;  /* 0xfffffffc00f08947 */ /* 0x008fea000383ffff */
[----:B------:R-:W-:Y:S05]  /*15e60*/  BRA `(.L_x_639) ;  /* 0xfffffff400547947 */ /* 0x000fea000383ffff */
.L_x_610:
[----:B--2---:R2:W3:Y:S02]  /*15e70*/  SYNCS.PHASECHK.TRANS64.TRYWAIT P0, [R7+URZ], R4 ;  /* 0x00000004070075a7 */ /* 0x0044e4000800017f */
[----:B---3--:R-:W-:Y:S05]  /*15e80*/  @!P0 NANOSLEEP.SYNCS 0x989680 ;  /* 0x009896800000895d */ /* 0x008fea0003900000 */
[----:B------:R-:W3:Y:S02]  /*15e90*/  @!P0 SYNCS.PHASECHK.TRANS64 P0, [R7+URZ], R4 ;  /* 0x00000004070085a7 */ /* 0x000ee4000800007f */
[----:B---3--:R-:W-:Y:S05]  /*15ea0*/  @!P0 BRA `(.L_x_610) ;  /* 0xfffffffc00f08947 */ /* 0x008fea000383ffff */
[----:B------:R-:W-:Y:S05]  /*15eb0*/  BRA `(.L_x_640) ;  /* 0xfffffff400647947 */ /* 0x000fea000383ffff */
.L_x_611:
[----:B---3--:R3:W4:Y:S02]  /*15ec0*/  SYNCS.PHASECHK.TRANS64.TRYWAIT P0, [R6+URZ], R5 ;  /* 0x00000005060075a7 */ /* 0x008724000800017f */
[----:B----4-:R-:W-:Y:S05]  /*15ed0*/  @!P0 NANOSLEEP.SYNCS 0x989680 ;  /* 0x009896800000895d */ /* 0x010fea0003900000 */
[----:B------:R-:W4:Y:S02]  /*15ee0*/  @!P0 SYNCS.PHASECHK.TRANS64 P0, [R6+URZ], R5 ;  /* 0x00000005060085a7 */ /* 0x000f24000800007f */
[----:B----4-:R-:W-:Y:S05]  /*15ef0*/  @!P0 BRA `(.L_x_611) ;  /* 0xfffffffc00f08947 */ /* 0x010fea000383ffff */
[----:B------:R-:W-:Y:S05]  /*15f00*/  BRA `(.L_x_641) ;  /* 0xfffffff4006c7947 */ /* 0x000fea000383ffff */
        .weak           $__internal_0_$__cuda_sm20_rcp_rn_f32_slowpath
        .type           $__internal_0_$__cuda_sm20_rcp_rn_f32_slowpath,@function
        .size           $__internal_0_$__cuda_sm20_rcp_rn_f32_slowpath,(.L_x_647 - $__internal_0_$__cuda_sm20_rcp_rn_f32_slowpath)
$__internal_0_$__cuda_sm20_rcp_rn_f32_slowpath:
[----:B------:R-:W-:Y:S01]  /*15f10*/  SHF.L.U32 R3, R0, 0x1, RZ ;  /* 0x0000000100037819 */ /* 0x000fe200000006ff */
[----:B------:R-:W-:Y:S03]  /*15f20*/  BSSY B0, `(.L_x_642) ;  /* 0x0000030000007945 */ /* 0x000fe60003800000 */
[----:B------:R-:W-:-:S04]  /*15f30*/  SHF.R.U32.HI R3, RZ, 0x18, R3 ;  /* 0x00000018ff037819 */ /* 0x000fc80000011603 */
[----:B------:R-:W-:-:S13]  /*15f40*/  ISETP.NE.U32.AND P2, PT, R3, RZ, PT ;  /* 0x000000ff0300720c */ /* 0x000fda0003f45070 */
[----:B------:R-:W-:Y:S05]  /*15f50*/  @P2 BRA `(.L_x_643) ;  /* 0x0000000000282947 */ /* 0x000fea0003800000 */
[----:B------:R-:W-:-:S05]  /*15f60*/  IMAD.SHL.U32 R3, R0, 0x2, RZ ;  /* 0x0000000200037824 */ /* 0x000fca00078e00ff */
[----:B------:R-:W-:-:S13]  /*15f70*/  ISETP.NE.AND P2, PT, R3, RZ, PT ;  /* 0x000000ff0300720c */ /* 0x000fda0003f45270 */
[----:B------:R-:W-:Y:S01]  /*15f80*/  @P2 FFMA R6, R0, 1.84467440737095516160e+19, RZ ;  /* 0x5f80000000062823 */ /* 0x000fe200000000ff */
[----:B------:R-:W-:Y:S08]  /*15f90*/  @!P2 MUFU.RCP R5, R0 ;  /* 0x000000000005a308 */ /* 0x000ff00000001000 */
[----:B------:R-:W1:Y:S02]  /*15fa0*/  @P2 MUFU.RCP R3, R6 ;  /* 0x0000000600032308 */ /* 0x000e640000001000 */
[----:B-1----:R-:W-:-:S04]  /*15fb0*/  @P2 FFMA R7, R6, R3, -1 ;  /* 0xbf80000006072423 */ /* 0x002fc80000000003 */
[----:B------:R-:W-:-:S04]  /*15fc0*/  @P2 FADD.FTZ R8, -R7, -RZ ;  /* 0x800000ff07082221 */ /* 0x000fc80000010100 */
[----:B------:R-:W-:-:S04]  /*15fd0*/  @P2 FFMA R3, R3, R8, R3 ;  /* 0x0000000803032223 */ /* 0x000fc80000000003 */
[----:B------:R-:W-:Y:S01]  /*15fe0*/  @P2 FFMA R5, R3, 1.84467440737095516160e+19, RZ ;  /* 0x5f80000003052823 */ /* 0x000fe200000000ff */
[----:B------:R-:W-:Y:S06]  /*15ff0*/  BRA `(.L_x_644) ;  /* 0x0000000000887947 */ /* 0x000fec0003800000 */
.L_x_643:
[----:B------:R-:W-:-:S04]  /*16000*/  IADD3 R5, R3, -0xfd, RZ ;  /* 0xffffff0303057810 */ /* 0x000fc80007ffe0ff */
[----:B------:R-:W-:-:S13]  /*16010*/  ISETP.GT.U32.AND P2, PT, R5, 0x1, PT ;  /* 0x000000010500780c */ /* 0x000fda0003f44070 */
[----:B------:R-:W-:Y:S05]  /*16020*/  @P2 BRA `(.L_x_645) ;  /* 0x0000000000782947 */ /* 0x000fea0003800000 */
[----:B------:R-:W-:Y:S01]  /*16030*/  LOP3.LUT R96, R0, 0x7fffff, RZ, 0xc0, !PT ;  /* 0x007fffff00607812 */ /* 0x000fe200078ec0ff */
[----:B------:R-:W-:Y:S01]  /*16040*/  VIADD R3, R3, 0xffffff04 ;  /* 0xffffff0403037836 */ /* 0x000fe20000000000 */
[----:B------:R-:W-:Y:S02]  /*16050*/  MOV R8, 0x3 ;  /* 0x0000000300087802 */ /* 0x000fe40000000f00 */
[----:B------:R-:W-:-:S04]  /*16060*/  LOP3.LUT R96, R96, 0x3f800000, RZ, 0xfc, !PT ;  /* 0x3f80000060607812 */ /* 0x000fc800078efcff */
[----:B------:R-:W1:Y:S02]  /*16070*/  MUFU.RCP R7, R96 ;  /* 0x0000006000077308 */ /* 0x000e640000001000 */
[----:B-1----:R-:W-:-:S04]  /*16080*/  FFMA R10, R96, R7, -1 ;  /* 0xbf800000600a7423 */ /* 0x002fc80000000007 */
[----:B------:R-:W-:-:S04]  /*16090*/  FADD.FTZ R10, -R10, -RZ ;  /* 0x800000ff0a0a7221 */ /* 0x000fc80000010100 */
[CCC-:B------:R-:W-:Y:S01]  /*160a0*/  FFMA.RM R6, R7.reuse, R10.reuse, R7.reuse ;  /* 0x0000000a07067223 */ /* 0x1c0fe20000004007 */
[----:B------:R-:W-:Y:S01]  /*160b0*/  FFMA.RP R9, R7, R10, R7 ;  /* 0x0000000a07097223 */ /* 0x000fe20000008007 */
[----:B------:R-:W-:-:S03]  /*160c0*/  SHF.L.U32 R7, R8, R5, RZ ;  /* 0x0000000508077219 */ /* 0x000fc600000006ff */
[C---:B------:R-:W-:Y:S02]  /*160d0*/  LOP3.LUT R10, R6.reuse, 0x7fffff, RZ, 0xc0, !PT ;  /* 0x007fffff060a7812 */ /* 0x040fe400078ec0ff */
[----:B------:R-:W-:Y:S02]  /*160e0*/  FSETP.NEU.FTZ.AND P2, PT, R6, R9, PT ;  /* 0x000000090600720b */ /* 0x000fe40003f5d000 */
[----:B------:R-:W-:Y:S02]  /*160f0*/  LOP3.LUT R6, R10, 0x800000, RZ, 0xfc, !PT ;  /* 0x008000000a067812 */ /* 0x000fe400078efcff */
[----:B------:R-:W-:Y:S02]  /*16100*/  SEL R8, RZ, 0xffffffff, !P2 ;  /* 0xffffffffff087807 */ /* 0x000fe40005000000 */
[----:B------:R-:W-:Y:S02]  /*16110*/  LOP3.LUT R10, R7, R6, RZ, 0xc0, !PT ;  /* 0x00000006070a7212 */ /* 0x000fe400078ec0ff */
[----:B------:R-:W-:-:S02]  /*16120*/  IADD3 R8, -R8, RZ, RZ ;  /* 0x000000ff08087210 */ /* 0x000fc40007ffe1ff */
[-C--:B------:R-:W-:Y:S02]  /*16130*/  SHF.R.U32.HI R10, RZ, R5.reuse, R10 ;  /* 0x00000005ff0a7219 */ /* 0x080fe4000001160a */
[--C-:B------:R-:W-:Y:S02]  /*16140*/  LOP3.LUT P3, RZ, R8, R5, R6.reuse, 0xf8, !PT ;  /* 0x0000000508ff7212 */ /* 0x100fe4000786f806 */
[C---:B------:R-:W-:Y:S02]  /*16150*/  LOP3.LUT P2, RZ, R10.reuse, 0x1, RZ, 0xc0, !PT ;  /* 0x000000010aff7812 */ /* 0x040fe4000784c0ff */
[----:B------:R-:W-:Y:S02]  /*16160*/  LOP3.LUT P4, RZ, R10, 0x2, RZ, 0xc0, !PT ;  /* 0x000000020aff7812 */ /* 0x000fe4000788c0ff */
[----:B------:R-:W-:Y:S02]  /*16170*/  SHF.R.U32.HI R3, RZ, R3, R6 ;  /* 0x00000003ff037219 */ /* 0x000fe40000011606 */
[----:B------:R-:W-:-:S02]  /*16180*/  PLOP3.LUT P2, PT, P2, P3, P4, 0xe0, 0x0 ;  /* 0x000000000000781c */ /* 0x000fc40001747c40 */
[----:B------:R-:W-:Y:S02]  /*16190*/  LOP3.LUT P3, RZ, R0, 0x7fffff, RZ, 0xc0, !PT ;  /* 0x007fffff00ff7812 */ /* 0x000fe4000786c0ff */
[----:B------:R-:W-:-:S04]  /*161a0*/  SEL R5, RZ, 0x1, !P2 ;  /* 0x00000001ff057807 */ /* 0x000fc80005000000 */
[----:B------:R-:W-:-:S04]  /*161b0*/  IADD3 R5, -R5, RZ, RZ ;  /* 0x000000ff05057210 */ /* 0x000fc80007ffe1ff */
[----:B------:R-:W-:-:S13]  /*161c0*/  ISETP.GE.AND P2, PT, R5, RZ, PT ;  /* 0x000000ff0500720c */ /* 0x000fda0003f46270 */
[----:B------:R-:W-:-:S04]  /*161d0*/  @!P2 IADD3 R3, R3, 0x1, RZ ;  /* 0x000000010303a810 */ /* 0x000fc80007ffe0ff */
[----:B------:R-:W-:-:S04]  /*161e0*/  @!P3 SHF.L.U32 R3, R3, 0x1, RZ ;  /* 0x000000010303b819 */ /* 0x000fc800000006ff */
[----:B------:R-:W-:Y:S01]  /*161f0*/  LOP3.LUT R5, R3, 0x80000000, R0, 0xf8, !PT ;  /* 0x8000000003057812 */ /* 0x000fe200078ef800 */
[----:B------:R-:W-:Y:S06]  /*16200*/  BRA `(.L_x_644) ;  /* 0x0000000000047947 */ /* 0x000fec0003800000 */
.L_x_645:
[----:B------:R1:W2:Y:S02]  /*16210*/  MUFU.RCP R5, R0 ;  /* 0x0000000000057308 */ /* 0x0002a40000001000 */
.L_x_644:
[----:B------:R-:W-:Y:S05]  /*16220*/  BSYNC B0 ;  /* 0x0000000000007941 */ /* 0x000fea0003800000 */
.L_x_642:
[----:B-12---:R-:W-:Y:S02]  /*16230*/  MOV R0, R5 ;  /* 0x0000000500007202 */ /* 0x006fe40000000f00 */
[----:B------:R-:W-:-:S04]  /*16240*/  MOV R5, 0x0 ;  /* 0x0000000000057802 */ /* 0x000fc80000000f00 */
[----:B------:R-:W-:Y:S05]  /*16250*/  RET.REL.NODEC R4 `(_ZN7cutlass13device_kernelINS_4gemm6kernel13GemmUniversalIN4cute5tupleIJiiiiEEENS1_10collective13CollectiveMmaINS1_34MainloopSm90TmaGmmaWarpSpecializedILi4ENS5_IJNS4_1CILi2EEENSA_ILi1EEESC_EEENS1_35KernelTmaWarpSpecializedCooperativeEEENS5_IJNSA_ILi256EEENSA_ILi128EEENSA_ILi64EEEEEENS_10bfloat16_tENS5_IJlSC_lEEESK_SL_NS4_8TiledMMAINS4_8MMA_AtomIJNS4_4SM904GMMA28MMA_64x128x16_F32BF16BF16_SSILNSP_5MajorE0ELSR_0ELNSP_7ScaleInE1ELSS_1EEEEEENS4_6LayoutISD_NS5_IJSC_NSA_ILi0EEESW_EEEEENS5_IJNS4_10UnderscoreESZ_SZ_EEEEENS4_13SM90_TMA_LOADENS4_14ComposedLayoutINS4_7SwizzleILi3ELi4ELi3EEENS4_18smem_ptr_flag_bitsILi16EEENSV_INS5_IJNSA_ILi8EEESI_EEENS5_IJSI_SC_EEEEEEEvNS4_8identityENS4_23SM90_TMA_LOAD_MULTICASTES1C_vS1D_EENS_8epilogue10collective18CollectiveEpilogueINS1G_22Sm90TmaWarpSpecializedILi4ELi2ELi16ELb1ELb0EEEJSJ_NS5_IJSH_NSA_ILi32EEEEEESK_SL_SK_SL_NS1G_6fusion15FusionCallbacksIS1K_NS1N_13LinCombEltActINS1G_6thread7SigmoidESK_fSK_fLNS_15FloatRoundStyleE2EEESJ_S1M_JEEES12_NS13_INS14_ILi2ELi4ELi3EEES17_NSV_INS5_IJS18_S1L_EEENS5_IJS1L_SC_EEEEEEENS4_17SM75_U32x4_LDSM_NENS4_14SM90_TMA_STOREES1Z_NS4_17SM90_U32x4_STSM_NENS4_9Copy_AtomIJS22_NS_6half_tEEEEvEEEvvEEEEvNT_6ParamsE) ;  /* 0xfffffe9c04687950 */ /* 0x000fea0003c3ffff */
.L_x_646:
[----:B------:R-:W-:-:S00]  /*16260*/  BRA `(.L_x_646) ;  /* 0xfffffffc00fc7947 */ /* 0x000fc0000383ffff */
[----:B------:R-:W-:-:S00]  /*16270*/  NOP ;  /* 0x0000000000007918 */ /* 0x000fc00000000000 */
        /* <DEDUP_REMOVED lines=8> */
.L_x_647:


//--------------------- .nv.global.init           --------------------------
	.section	.nv.global.init,"aw",@progbits
.nv.global.init:
	.type		$str$22,@object
	.size		$str$22,($str$26 - $str$22)
$str$22:
        /*0000*/ 	.byte	0x6b, 0x5f, 0x74, 0x69, 0x6c, 0x65, 0x5f, 0x63, 0x6f, 0x75, 0x6e, 0x74, 0x20, 0x3e, 0x3d, 0x20
        /*0010*/ 	.byte	0x31, 0x00
	.type		$str$26,@object
	.size		$str$26,($str$27 - $str$26)
$str$26:
        /*0012*/ 	.byte	0x28, 0x61, 0x64, 0x64, 0x72, 0x65, 0x73, 0x73, 0x20, 0x26, 0x20, 0x6d, 0x61, 0x73, 0x6b, 0x29
        /*0022*/ 	.byte	0x20, 0x3d, 0x3d, 0x20, 0x30, 0x00
	.type		$str$27,@object
	.size		$str$27,($str$23 - $str$27)
$str$27:
        /*0028*/ 	.byte	0x2f, 0x74, 0x6d, 0x70, 0x2f, 0x63, 0x75, 0x74, 0x6c, 0x61, 0x73, 0x73, 0x5f, 0x73, 0x77, 0x65
        /*0038*/ 	.byte	0x65, 0x70, 0x5f, 0x73, 0x72, 0x63, 0x2f, 0x69, 0x6e, 0x63, 0x6c, 0x75, 0x64, 0x65, 0x2f, 0x63
        /*0048*/ 	.byte	0x75, 0x74, 0x65, 0x2f, 0x70, 0x6f, 0x69, 0x6e, 0x74, 0x65, 0x72, 0x5f, 0x66, 0x6c, 0x61, 0x67
        /*0058*/ 	.byte	0x67, 0x65, 0x64, 0x2e, 0x68, 0x70, 0x70, 0x00
	.type		$str$23,@object
	.size		$str$23,(__unnamed_2 - $str$23)
$str$23:
        /*0060*/ 	.byte	0x2f, 0x74, 0x6d, 0x70, 0x2f, 0x63, 0x75, 0x74, 0x6c, 0x61, 0x73, 0x73, 0x5f, 0x73, 0x77, 0x65
        /*0070*/ 	.byte	0x65, 0x70, 0x5f, 0x73, 0x72, 0x63, 0x2f, 0x69, 0x6e, 0x63, 0x6c, 0x75, 0x64, 0x65, 0x2f, 0x63
        /*0080*/ 	.byte	0x75, 0x74, 0x6c, 0x61, 0x73, 0x73, 0x2f, 0x67, 0x65, 0x6d, 0x6d, 0x2f, 0x63, 0x6f, 0x6c, 0x6c
        /*0090*/ 	.byte	0x65, 0x63, 0x74, 0x69, 0x76, 0x65, 0x2f, 0x73, 0x6d, 0x39, 0x30, 0x5f, 0x6d, 0x6d, 0x61, 0x5f
        /*00a0*/ 	.byte	0x74, 0x6d, 0x61, 0x5f, 0x67, 0x6d, 0x6d, 0x61, 0x5f, 0x73, 0x73, 0x5f, 0x77, 0x61, 0x72, 0x70
        /*00b0*/ 	.byte	0x73, 0x70, 0x65, 0x63, 0x69, 0x61, 0x6c, 0x69, 0x7a, 0x65, 0x64, 0x2e, 0x68, 0x70, 0x70, 0x00
	.type		__unnamed_2,@object
	.size		__unnamed_2,(__unnamed_1 - __unnamed_2)
__unnamed_2:
        /*00c0*/ 	.byte	0x61, 0x75, 0x74, 0x6f, 0x20, 0x63, 0x75, 0x74, 0x65, 0x3a, 0x3a, 0x61, 0x73, 0x5f, 0x70, 0x6f
        /* <DEDUP_REMOVED lines=27> */
        /*0280*/ 	.byte	0x3c, 0x34, 0x30, 0x39, 0x36, 0x3e, 0x3e, 0x3e, 0x3e, 0x3e, 0x5d, 0x00
	.type		__unnamed_1,@object
	.size		__unnamed_1,(.L_0 - __unnamed_1)
__unnamed_1:
        /* <DEDUP_REMOVED lines=182> */
        /*0dec*/ 	.byte	0x00
.L_0:


//--------------------- .nv.shared._ZN7cutlass13device_kernelINS_4gemm6kernel13GemmUniversalIN4cute5tupleIJiiiiEEENS1_10collective13CollectiveMmaINS1_34MainloopSm90TmaGmmaWarpSpecializedILi4ENS5_IJNS4_1CILi2EEENSA_ILi1EEESC_EEENS1_35KernelTmaWarpSpecializedCooperativeEEENS5_IJNSA_ILi256EEENSA_ILi128EEENSA_ILi64EEEEEENS_10bfloat16_tENS5_IJlSC_lEEESK_SL_NS4_8TiledMMAINS4_8MMA_AtomIJNS4_4SM904GMMA28MMA_64x128x16_F32BF16BF16_SSILNSP_5MajorE0ELSR_0ELNSP_7ScaleInE1ELSS_1EEEEEENS4_6LayoutISD_NS5_IJSC_NSA_ILi0EEESW_EEEEENS5_IJNS4_10UnderscoreESZ_SZ_EEEEENS4_13SM90_TMA_LOADENS4_14ComposedLayoutINS4_7SwizzleILi3ELi4ELi3EEENS4_18smem_ptr_flag_bitsILi16EEENSV_INS5_IJNSA_ILi8EEESI_EEENS5_IJSI_SC_EEEEEEEvNS4_8identityENS4_23SM90_TMA_LOAD_MULTICASTES1C_vS1D_EENS_8epilogue10collective18CollectiveEpilogueINS1G_22Sm90TmaWarpSpecializedILi4ELi2ELi16ELb1ELb0EEEJSJ_NS5_IJSH_NSA_ILi32EEEEEESK_SL_SK_SL_NS1G_6fusion15FusionCallbacksIS1K_NS1N_13LinCombEltActINS1G_6thread7SigmoidESK_fSK_fLNS_15FloatRoundStyleE2EEESJ_S1M_JEEES12_NS13_INS14_ILi2ELi4ELi3EEES17_NSV_INS5_IJS18_S1L_EEENS5_IJS1L_SC_EEEEEEENS4_17SM75_U32x4_LDSM_NENS4_14SM90_TMA_STOREES1Z_NS4_17SM90_U32x4_STSM_NENS4_9Copy_AtomIJS22_NS_6half_tEEEEvEEEvvEEEEvNT_6ParamsE --------------------------
	.section	.nv.shared._ZN7cutlass13device_kernelINS_4gemm6kernel13GemmUniversalIN4cute5tupleIJiiiiEEENS1_10collective13CollectiveMmaINS1_34MainloopSm90TmaGmmaWarpSpecializedILi4ENS5_IJNS4_1CILi2EEENSA_ILi1EEESC_EEENS1_35KernelTmaWarpSpecializedCooperativeEEENS5_IJNSA_ILi256EEENSA_ILi128EEENSA_ILi64EEEEEENS_10bfloat16_tENS5_IJlSC_lEEESK_SL_NS4_8TiledMMAINS4_8MMA_AtomIJNS4_4SM904GMMA28MMA_64x128x16_F32BF16BF16_SSILNSP_5MajorE0ELSR_0ELNSP_7ScaleInE1ELSS_1EEEEEENS4_6LayoutISD_NS5_IJSC_NSA_ILi0EEESW_EEEEENS5_IJNS4_10UnderscoreESZ_SZ_EEEEENS4_13SM90_TMA_LOADENS4_14ComposedLayoutINS4_7SwizzleILi3ELi4ELi3EEENS4_18smem_ptr_flag_bitsILi16EEENSV_INS5_IJNSA_ILi8EEESI_EEENS5_IJSI_SC_EEEEEEEvNS4_8identityENS4_23SM90_TMA_LOAD_MULTICASTES1C_vS1D_EENS_8epilogue10collective18CollectiveEpilogueINS1G_22Sm90TmaWarpSpecializedILi4ELi2ELi16ELb1ELb0EEEJSJ_NS5_IJSH_NSA_ILi32EEEEEESK_SL_SK_SL_NS1G_6fusion15FusionCallbacksIS1K_NS1N_13LinCombEltActINS1G_6thread7SigmoidESK_fSK_fLNS_15FloatRoundStyleE2EEESJ_S1M_JEEES12_NS13_INS14_ILi2ELi4ELi3EEES17_NSV_INS5_IJS18_S1L_EEENS5_IJS1L_SC_EEEEEEENS4_17SM75_U32x4_LDSM_NENS4_14SM90_TMA_STOREES1Z_NS4_17SM90_U32x4_STSM_NENS4_9Copy_AtomIJS22_NS_6half_tEEEEvEEEvvEEEEvNT_6ParamsE,"aw",@nobits
	.sectionflags	@""
	.align	16
	.zero		1024


//--------------------- .nv.shared.reserved.0     --------------------------
	.section	.nv.shared.reserved.0,"aw",@nobits
	.weak		__nv_reservedSMEM_offset_0_alias
	.size		__nv_reservedSMEM_offset_0_alias, 0, 0
	.other		__nv_reservedSMEM_offset_0_alias,@"STO_CUDA_RESERVED_SHARED STV_DEFAULT"
__nv_reservedSMEM_offset_0_alias:
	.zero		0


//--------------------- .nv.global                --------------------------
	.section	.nv.global,"aw",@nobits
.nv.global:
	.type		_ZN39_INTERNAL_2411cdf8_4_k_cu_b1e98805_35284cute1_E,@object
	.size		_ZN39_INTERNAL_2411cdf8_4_k_cu_b1e98805_35284cute1_E,(_ZN39_INTERNAL_2411cdf8_4_k_cu_b1e98805_35284cuda3std3__45__cpo6cbeginE - _ZN39_INTERNAL_2411cdf8_4_k_cu_b1e98805_35284cute1_E)
_ZN39_INTERNAL_2411cdf8_4_k_cu_b1e98805_35284cute1_E:
	.zero		1
	.type		_ZN39_INTERNAL_2411cdf8_4_k_cu_b1e98805_35284cuda3std3__45__cpo6cbeginE,@object
	.size		_ZN39_INTERNAL_2411cdf8_4_k_cu_b1e98805_35284cuda3std3__45__cpo6cbeginE,(_ZN39_INTERNAL_2411cdf8_4_k_cu_b1e98805_35284cuda3std3__48in_placeE - _ZN39_INTERNAL_2411cdf8_4_k_cu_b1e98805_35284cuda3std3__45__cpo6cbeginE)
_ZN39_INTERNAL_2411cdf8_4_k_cu_b1e98805_35284cuda3std3__45__cpo6cbeginE:
	.zero		1
	.type		_ZN39_INTERNAL_2411cdf8_4_k_cu_b1e98805_35284cuda3std3__48in_placeE,@object
	.size		_ZN39_INTERNAL_2411cdf8_4_k_cu_b1e98805_35284cuda3std3__48in_placeE,(_ZN39_INTERNAL_2411cdf8_4_k_cu_b1e98805_35284cuda3std6ranges3__45__cpo9iter_moveE - _ZN39_INTERNAL_2411cdf8_4_k_cu_b1e98805_35284cuda3std3__48in_placeE)
_ZN39_INTERNAL_2411cdf8_4_k_cu_b1e98805_35284cuda3std3__48in_placeE:
	.zero		1
	.type		_ZN39_INTERNAL_2411cdf8_4_k_cu_b1e98805_35284cuda3std6ranges3__45__cpo9iter_moveE,@object
	.size		_ZN39_INTERNAL_2411cdf8_4_k_cu_b1e98805_35284cuda3std6ranges3__45__cpo9iter_moveE,(_ZN39_INTERNAL_2411cdf8_4_k_cu_b1e98805_35284cuda3std3__45__cpo5beginE - _ZN39_INTERNAL_2411cdf8_4_k_cu_b1e98805_35284cuda3std6ranges3__45__cpo9iter_moveE)
_ZN39_INTERNAL_2411cdf8_4_k_cu_b1e98805_35284cuda3std6ranges3__45__cpo9iter_moveE:
	.zero		1
	.type		_ZN39_INTERNAL_2411cdf8_4_k_cu_b1e98805_35284cuda3std3__45__cpo5beginE,@object
	.size		_ZN39_INTERNAL_2411cdf8_4_k_cu_b1e98805_35284cuda3std3__45__cpo5beginE,(_ZN39_INTERNAL_2411cdf8_4_k_cu_b1e98805_35284cuda3std3__441_GLOBAL__N__2411cdf8_4_k_cu_b1e98805_35286ignoreE - _ZN39_INTERNAL_2411cdf8_4_k_cu_b1e98805_35284cuda3std3__45__cpo5beginE)
_ZN39_INTERNAL_2411cdf8_4_k_cu_b1e98805_35284cuda3std3__45__cpo5beginE:
	.zero		1
	.type		_ZN39_INTERNAL_2411cdf8_4_k_cu_b1e98805_35284cuda3std3__441_GLOBAL__N__2411cdf8_4_k_cu_b1e98805_35286ignoreE,@object
	.size		_ZN39_INTERNAL_2411cdf8_4_k_cu_b1e98805_35284cuda3std3__441_GLOBAL__N__2411cdf8_4_k_cu_b1e98805_35286ignoreE,(_ZN39_INTERNAL_2411cdf8_4_k_cu_b1e98805_35284cute7productE - _ZN39_INTERNAL_2411cdf8_4_k_cu_b1e98805_35284cuda3std3__441_GLOBAL__N__2411cdf8_4_k_cu_b1e98805_35286ignoreE)
_ZN39_INTERNAL_2411cdf8_4_k_cu_b1e98805_35284cuda3std3__441_GLOBAL__N__2411cdf8_4_k_cu_b1e98805_35286ignoreE:
	.zero		1
	.type		_ZN39_INTERNAL_2411cdf8_4_k_cu_b1e98805_35284cute7productE,@object
	.size		_ZN39_INTERNAL_2411cdf8_4_k_cu_b1e98805_35284cute7productE,(_ZN39_INTERNAL_2411cdf8_4_k_cu_b1e98805_35284cuda3std3__45__cpo3endE - _ZN39_INTERNAL_2411cdf8_4_k_cu_b1e98805_35284cute7productE)
_ZN39_INTERNAL_2411cdf8_4_k_cu_b1e98805_35284cute7productE:
	.zero		1
	.type		_ZN39_INTERNAL_2411cdf8_4_k_cu_b1e98805_35284cuda3std3__45__cpo3endE,@object
	.size		_ZN39_INTERNAL_2411cdf8_4_k_cu_b1e98805_35284cuda3std3__45__cpo3endE,(_ZN39_INTERNAL_2411cdf8_4_k_cu_b1e98805_35284cuda3std3__419piecewise_constructE - _ZN39_INTERNAL_2411cdf8_4_k_cu_b1e98805_35284cuda3std3__45__cpo3endE)
_ZN39_INTERNAL_2411cdf8_4_k_cu_b1e98805_35284cuda3std3__45__cpo3endE:
	.zero		1
	.type		_ZN39_INTERNAL_2411cdf8_4_k_cu_b1e98805_35284cuda3std3__419piecewise_constructE,@object
	.size		_ZN39_INTERNAL_2411cdf8_4_k_cu_b1e98805_35284cuda3std3__419piecewise_constructE,(_ZN39_INTERNAL_2411cdf8_4_k_cu_b1e98805_35284cuda3std3__45__cpo4cendE - _ZN39_INTERNAL_2411cdf8_4_k_cu_b1e98805_35284cuda3std3__419piecewise_constructE)
_ZN39_INTERNAL_2411cdf8_4_k_cu_b1e98805_35284cuda3std3__419piecewise_constructE:
	.zero		1
	.type		_ZN39_INTERNAL_2411cdf8_4_k_cu_b1e98805_35284cuda3std3__45__cpo4cendE,@object
	.size		_ZN39_INTERNAL_2411cdf8_4_k_cu_b1e98805_35284cuda3std3__45__cpo4cendE,(_ZN39_INTERNAL_2411cdf8_4_k_cu_b1e98805_35284cuda3std6ranges3__45__cpo4swapE - _ZN39_INTERNAL_2411cdf8_4_k_cu_b1e98805_35284cuda3std3__45__cpo4cendE)
_ZN39_INTERNAL_2411cdf8_4_k_cu_b1e98805_35284cuda3std3__45__cpo4cendE:
	.zero		1
	.type		_ZN39_INTERNAL_2411cdf8_4_k_cu_b1e98805_35284cuda3std6ranges3__45__cpo4swapE,@object
	.size		_ZN39_INTERNAL_2411cdf8_4_k_cu_b1e98805_35284cuda3std6ranges3__45__cpo4swapE,(.L_9 - _ZN39_INTERNAL_2411cdf8_4_k_cu_b1e98805_35284cuda3std6ranges3__45__cpo4swapE)
_ZN39_INTERNAL_2411cdf8_4_k_cu_b1e98805_35284cuda3std6ranges3__45__cpo4swapE:
	.zero		1
.L_9:


//--------------------- .nv.constant0._ZN7cutlass13device_kernelINS_4gemm6kernel13GemmUniversalIN4cute5tupleIJiiiiEEENS1_10collective13CollectiveMmaINS1_34MainloopSm90TmaGmmaWarpSpecializedILi4ENS5_IJNS4_1CILi2EEENSA_ILi1EEESC_EEENS1_35KernelTmaWarpSpecializedCooperativeEEENS5_IJNSA_ILi256EEENSA_ILi128EEENSA_ILi64EEEEEENS_10bfloat16_tENS5_IJlSC_lEEESK_SL_NS4_8TiledMMAINS4_8MMA_AtomIJNS4_4SM904GMMA28MMA_64x128x16_F32BF16BF16_SSILNSP_5MajorE0ELSR_0ELNSP_7ScaleInE1ELSS_1EEEEEENS4_6LayoutISD_NS5_IJSC_NSA_ILi0EEESW_EEEEENS5_IJNS4_10UnderscoreESZ_SZ_EEEEENS4_13SM90_TMA_LOADENS4_14ComposedLayoutINS4_7SwizzleILi3ELi4ELi3EEENS4_18smem_ptr_flag_bitsILi16EEENSV_INS5_IJNSA_ILi8EEESI_EEENS5_IJSI_SC_EEEEEEEvNS4_8identityENS4_23SM90_TMA_LOAD_MULTICASTES1C_vS1D_EENS_8epilogue10collective18CollectiveEpilogueINS1G_22Sm90TmaWarpSpecializedILi4ELi2ELi16ELb1ELb0EEEJSJ_NS5_IJSH_NSA_ILi32EEEEEESK_SL_SK_SL_NS1G_6fusion15FusionCallbacksIS1K_NS1N_13LinCombEltActINS1G_6thread7SigmoidESK_fSK_fLNS_15FloatRoundStyleE2EEESJ_S1M_JEEES12_NS13_INS14_ILi2ELi4ELi3EEES17_NSV_INS5_IJS18_S1L_EEENS5_IJS1L_SC_EEEEEEENS4_17SM75_U32x4_LDSM_NENS4_14SM90_TMA_STOREES1Z_NS4_17SM90_U32x4_STSM_NENS4_9Copy_AtomIJS22_NS_6half_tEEEEvEEEvvEEEEvNT_6ParamsE --------------------------
	.section	.nv.constant0._ZN7cutlass13device_kernelINS_4gemm6kernel13GemmUniversalIN4cute5tupleIJiiiiEEENS1_10collective13CollectiveMmaINS1_34MainloopSm90TmaGmmaWarpSpecializedILi4ENS5_IJNS4_1CILi2EEENSA_ILi1EEESC_EEENS1_35KernelTmaWarpSpecializedCooperativeEEENS5_IJNSA_ILi256EEENSA_ILi128EEENSA_ILi64EEEEEENS_10bfloat16_tENS5_IJlSC_lEEESK_SL_NS4_8TiledMMAINS4_8MMA_AtomIJNS4_4SM904GMMA28MMA_64x128x16_F32BF16BF16_SSILNSP_5MajorE0ELSR_0ELNSP_7ScaleInE1ELSS_1EEEEEENS4_6LayoutISD_NS5_IJSC_NSA_ILi0EEESW_EEEEENS5_IJNS4_10UnderscoreESZ_SZ_EEEEENS4_13SM90_TMA_LOADENS4_14ComposedLayoutINS4_7SwizzleILi3ELi4ELi3EEENS4_18smem_ptr_flag_bitsILi16EEENSV_INS5_IJNSA_ILi8EEESI_EEENS5_IJSI_SC_EEEEEEEvNS4_8identityENS4_23SM90_TMA_LOAD_MULTICASTES1C_vS1D_EENS_8epilogue10collective18CollectiveEpilogueINS1G_22Sm90TmaWarpSpecializedILi4ELi2ELi16ELb1ELb0EEEJSJ_NS5_IJSH_NSA_ILi32EEEEEESK_SL_SK_SL_NS1G_6fusion15FusionCallbacksIS1K_NS1N_13LinCombEltActINS1G_6thread7SigmoidESK_fSK_fLNS_15FloatRoundStyleE2EEESJ_S1M_JEEES12_NS13_INS14_ILi2ELi4ELi3EEES17_NSV_INS5_IJS18_S1L_EEENS5_IJS1L_SC_EEEEEEENS4_17SM75_U32x4_LDSM_NENS4_14SM90_TMA_STOREES1Z_NS4_17SM90_U32x4_STSM_NENS4_9Copy_AtomIJS22_NS_6half_tEEEEvEEEvvEEEEvNT_6ParamsE,"a",@progbits
	.sectionflags	@""
	.align	4
.nv.constant0._ZN7cutlass13device_kernelINS_4gemm6kernel13GemmUniversalIN4cute5tupleIJiiiiEEENS1_10collective13CollectiveMmaINS1_34MainloopSm90TmaGmmaWarpSpecializedILi4ENS5_IJNS4_1CILi2EEENSA_ILi1EEESC_EEENS1_35KernelTmaWarpSpecializedCooperativeEEENS5_IJNSA_ILi256EEENSA_ILi128EEENSA_ILi64EEEEEENS_10bfloat16_tENS5_IJlSC_lEEESK_SL_NS4_8TiledMMAINS4_8MMA_AtomIJNS4_4SM904GMMA28MMA_64x128x16_F32BF16BF16_SSILNSP_5MajorE0ELSR_0ELNSP_7ScaleInE1ELSS_1EEEEEENS4_6LayoutISD_NS5_IJSC_NSA_ILi0EEESW_EEEEENS5_IJNS4_10UnderscoreESZ_SZ_EEEEENS4_13SM90_TMA_LOADENS4_14ComposedLayoutINS4_7SwizzleILi3ELi4ELi3EEENS4_18smem_ptr_flag_bitsILi16EEENSV_INS5_IJNSA_ILi8EEESI_EEENS5_IJSI_SC_EEEEEEEvNS4_8identityENS4_23SM90_TMA_LOAD_MULTICASTES1C_vS1D_EENS_8epilogue10collective18CollectiveEpilogueINS1G_22Sm90TmaWarpSpecializedILi4ELi2ELi16ELb1ELb0EEEJSJ_NS5_IJSH_NSA_ILi32EEEEEESK_SL_SK_SL_NS1G_6fusion15FusionCallbacksIS1K_NS1N_13LinCombEltActINS1G_6thread7SigmoidESK_fSK_fLNS_15FloatRoundStyleE2EEESJ_S1M_JEEES12_NS13_INS14_ILi2ELi4ELi3EEES17_NSV_INS5_IJS18_S1L_EEENS5_IJS1L_SC_EEEEEEENS4_17SM75_U32x4_LDSM_NENS4_14SM90_TMA_STOREES1Z_NS4_17SM90_U32x4_STSM_NENS4_9Copy_AtomIJS22_NS_6half_tEEEEvEEEvvEEEEvNT_6ParamsE:
	.zero		2432


//--------------------- SYMBOLS --------------------------

	.type		.nv.reservedSmem.offset0,@object
	.size		.nv.reservedSmem.offset0,0x4
	.type		__assertfail,@function
